def matmul_kernel(
    a_ptr,
    b_ptr,
    c_ptr,
    M,
    N,
    K,
    stride_am,
    stride_ak,
    stride_bk,
    stride_bn,
    stride_cm,
    stride_cn,
    BLOCK_M: tl.constexpr,
    BLOCK_N: tl.constexpr,
    BLOCK_K: tl.constexpr,
    GROUP_M: tl.constexpr,
):
    pid = tl.program_id(axis=0)
    num_pid_m = tl.cdiv(M, BLOCK_M)
    num_pid_n = tl.cdiv(N, BLOCK_N)
    num_pid_in_group = GROUP_M * num_pid_n
    group_id = pid // num_pid_in_group
    first_pid_m = group_id * GROUP_M
    group_size_m = min(num_pid_m - first_pid_m, GROUP_M)
    pid_m = first_pid_m + ((pid % num_pid_in_group) % group_size_m)
    pid_n = (pid % num_pid_in_group) // group_size_m

    offs_am = (pid_m * BLOCK_M + tl.arange(0, BLOCK_M)) % M
    offs_bn = (pid_n * BLOCK_N + tl.arange(0, BLOCK_N)) % N
    offs_k = tl.arange(0, BLOCK_K)
    a_ptrs = a_ptr + offs_am[:, None] * stride_am + offs_k[None, :] * stride_ak
    b_ptrs = b_ptr + offs_k[:, None] * stride_bk + offs_bn[None, :] * stride_bn

    acc = tl.zeros((BLOCK_M, BLOCK_N), dtype=tl.float32)
    for kk in range(0, tl.cdiv(K, BLOCK_K)):
        a = tl.load(a_ptrs, mask=offs_k[None, :] < K - kk * BLOCK_K, other=0.0)
        b = tl.load(b_ptrs, mask=offs_k[:, None] < K - kk * BLOCK_K, other=0.0)
        acc = tl.dot(a, b, acc)
        a_ptrs += BLOCK_K * stride_ak
        b_ptrs += BLOCK_K * stride_bk

    c = acc.to(c_ptr.dtype.element_ty)
    offs_cm = pid_m * BLOCK_M + tl.arange(0, BLOCK_M)
    offs_cn = pid_n * BLOCK_N + tl.arange(0, BLOCK_N)
    c_ptrs = c_ptr + offs_cm[:, None] * stride_cm + offs_cn[None, :] * stride_cn
    mask = (offs_cm[:, None] < M) & (offs_cn[None, :] < N)
    tl.store(c_ptrs, c, mask=mask)

# config = {"BLOCK_K": 256, "BLOCK_M": 64, "BLOCK_N": 32, "GROUP_M": 8, "arch": "sm_90", "dtype": "bf16", "num_ctas": 1, "num_stages": 3, "num_warps": 4}
# arch = sm_90


// ===== COMPILED SASS (sm_90a) =====

	.target	sm_90a

	.elftype	@"ET_EXEC"


//--------------------- .note.nv.tkinfo           --------------------------
	.section	.note.nv.tkinfo,"",@"SHT_NOTE"
	.sectionflags	@"SHF_NOTE_NV_TKINFO"
	.tkinfo
        /*0018*/ 	.word	0x00000002
        /*0030*/ 	.string	""
        /*0030*/ 	.string	"ptxas"
        /*0030*/ 	.string	"Cuda compilation tools, release 13.0, V13.0.88"
        /*0030*/ 	.string	"Build cuda_13.0.r13.0/compiler.36424714_0"
        /*0030*/ 	.string	"-v  -suppress-debug-info  -lineinfo  -arch sm_90a "



//--------------------- .note.nv.cuinfo           --------------------------
	.section	.note.nv.cuinfo,"",@"SHT_NOTE"
	.sectionflags	@"SHF_NOTE_NV_CUINFO"
        /*0018*/ 	.short	0x0002
        /*001a*/ 	.short	0x005a
        /*001c*/ 	.short	0x0082
	.zero		2


//--------------------- .nv.info                  --------------------------
	.section	.nv.info,"",@"SHT_CUDA_INFO"
	.align	4


	//----- nvinfo : EIATTR_REGCOUNT
	.align		4
        /*0000*/ 	.byte	0x04, 0x2f
        /*0002*/ 	.short	(.L_1 - .L_0)
	.align		4
.L_0:
        /*0004*/ 	.word	index@(matmul_kernel)
        /*0008*/ 	.word	0x000000ff


	//----- nvinfo : EIATTR_FRAME_SIZE
	.align		4
.L_1:
        /*000c*/ 	.byte	0x04, 0x11
        /*000e*/ 	.short	(.L_3 - .L_2)
	.align		4
.L_2:
        /*0010*/ 	.word	index@(matmul_kernel)
        /*0014*/ 	.word	0x00000768


	//----- nvinfo : EIATTR_MIN_STACK_SIZE
	.align		4
.L_3:
        /*0018*/ 	.byte	0x04, 0x12
        /*001a*/ 	.short	(.L_5 - .L_4)
	.align		4
.L_4:
        /*001c*/ 	.word	index@(matmul_kernel)
        /*0020*/ 	.word	0x00000768
.L_5:


//--------------------- .nv.compat                --------------------------
	.section	.nv.compat,"",@"SHT_CUDA_COMPAT_INFO"
	.align	4
        /*0000*/ 	.byte	0x02, 0x09, 0x01, 0x00, 0x02, 0x02, 0x04, 0x00, 0x02, 0x05, 0x05, 0x00, 0x03, 0x07, 0x01, 0x01
        /*0010*/ 	.byte	0x02, 0x03, 0x00, 0x00, 0x02, 0x06, 0x01, 0x00, 0x04, 0x0b, 0x08, 0x00, 0x00, 0x00, 0x00, 0x00
        /*0020*/ 	.byte	0x00, 0x00, 0x00, 0x00


//--------------------- .nv.info.matmul_kernel    --------------------------
	.section	.nv.info.matmul_kernel,"",@"SHT_CUDA_INFO"
	.sectionflags	@""
	.align	4


	//----- nvinfo : EIATTR_CUDA_API_VERSION
	.align		4
        /*0000*/ 	.byte	0x04, 0x37
        /*0002*/ 	.short	(.L_7 - .L_6)
.L_6:
        /*0004*/ 	.word	0x00000082


	//----- nvinfo : EIATTR_KPARAM_INFO
	.align		4
.L_7:
        /*0008*/ 	.byte	0x04, 0x17
        /*000a*/ 	.short	(.L_9 - .L_8)
.L_8:
        /*000c*/ 	.word	0x00000000
        /*0010*/ 	.short	0x000d
        /*0012*/ 	.short	0x0048
        /*0014*/ 	.byte	0x00, 0xf4, 0x21, 0x00


	//----- nvinfo : EIATTR_KPARAM_INFO
	.align		4
.L_9:
        /*0018*/ 	.byte	0x04, 0x17
        /*001a*/ 	.short	(.L_11 - .L_10)
.L_10:
        /*001c*/ 	.word	0x00000000
        /*0020*/ 	.short	0x000c
        /*0022*/ 	.short	0x0040
        /*0024*/ 	.byte	0x00, 0xf4, 0x21, 0x00


	//----- nvinfo : EIATTR_KPARAM_INFO
	.align		4
.L_11:
        /*0028*/ 	.byte	0x04, 0x17
        /*002a*/ 	.short	(.L_13 - .L_12)
.L_12:
        /*002c*/ 	.word	0x00000000
        /*0030*/ 	.short	0x000b
        /*0032*/ 	.short	0x0038
        /*0034*/ 	.byte	0x00, 0xf0, 0x11, 0x00


	//----- nvinfo : EIATTR_KPARAM_INFO
	.align		4
.L_13:
        /*0038*/ 	.byte	0x04, 0x17
        /*003a*/ 	.short	(.L_15 - .L_14)
.L_14:
        /*003c*/ 	.word	0x00000000
        /*0040*/ 	.short	0x000a
        /*0042*/ 	.short	0x0034
        /*0044*/ 	.byte	0x00, 0xf0, 0x11, 0x00


	//----- nvinfo : EIATTR_KPARAM_INFO
	.align		4
.L_15:
        /*0048*/ 	.byte	0x04, 0x17
        /*004a*/ 	.short	(.L_17 - .L_16)
.L_16:
        /*004c*/ 	.word	0x00000000
        /*0050*/ 	.short	0x0009
        /*0052*/ 	.short	0x0030
        /*0054*/ 	.byte	0x00, 0xf0, 0x11, 0x00


	//----- nvinfo : EIATTR_KPARAM_INFO
	.align		4
.L_17:
        /*0058*/ 	.byte	0x04, 0x17
        /*005a*/ 	.short	(.L_19 - .L_18)
.L_18:
        /*005c*/ 	.word	0x00000000
        /*0060*/ 	.short	0x0008
        /*0062*/ 	.short	0x002c
        /*0064*/ 	.byte	0x00, 0xf0, 0x11, 0x00


	//----- nvinfo : EIATTR_KPARAM_INFO
	.align		4
.L_19:
        /*0068*/ 	.byte	0x04, 0x17
        /*006a*/ 	.short	(.L_21 - .L_20)
.L_20:
        /*006c*/ 	.word	0x00000000
        /*0070*/ 	.short	0x0007
        /*0072*/ 	.short	0x0028
        /*0074*/ 	.byte	0x00, 0xf0, 0x11, 0x00


	//----- nvinfo : EIATTR_KPARAM_INFO
	.align		4
.L_21:
        /*0078*/ 	.byte	0x04, 0x17
        /*007a*/ 	.short	(.L_23 - .L_22)
.L_22:
        /*007c*/ 	.word	0x00000000
        /*0080*/ 	.short	0x0006
        /*0082*/ 	.short	0x0024
        /*0084*/ 	.byte	0x00, 0xf0, 0x11, 0x00


	//----- nvinfo : EIATTR_KPARAM_INFO
	.align		4
.L_23:
        /*0088*/ 	.byte	0x04, 0x17
        /*008a*/ 	.short	(.L_25 - .L_24)
.L_24:
        /*008c*/ 	.word	0x00000000
        /*0090*/ 	.short	0x0005
        /*0092*/ 	.short	0x0020
        /*0094*/ 	.byte	0x00, 0xf0, 0x11, 0x00


	//----- nvinfo : EIATTR_KPARAM_INFO
	.align		4
.L_25:
        /*0098*/ 	.byte	0x04, 0x17
        /*009a*/ 	.short	(.L_27 - .L_26)
.L_26:
        /*009c*/ 	.word	0x00000000
        /*00a0*/ 	.short	0x0004
        /*00a2*/ 	.short	0x001c
        /*00a4*/ 	.byte	0x00, 0xf0, 0x11, 0x00


	//----- nvinfo : EIATTR_KPARAM_INFO
	.align		4
.L_27:
        /*00a8*/ 	.byte	0x04, 0x17
        /*00aa*/ 	.short	(.L_29 - .L_28)
.L_28:
        /*00ac*/ 	.word	0x00000000
        /*00b0*/ 	.short	0x0003
        /*00b2*/ 	.short	0x0018
        /*00b4*/ 	.byte	0x00, 0xf0, 0x11, 0x00


	//----- nvinfo : EIATTR_KPARAM_INFO
	.align		4
.L_29:
        /*00b8*/ 	.byte	0x04, 0x17
        /*00ba*/ 	.short	(.L_31 - .L_30)
.L_30:
        /*00bc*/ 	.word	0x00000000
        /*00c0*/ 	.short	0x0002
        /*00c2*/ 	.short	0x0010
        /*00c4*/ 	.byte	0x00, 0xf4, 0x21, 0x00


	//----- nvinfo : EIATTR_KPARAM_INFO
	.align		4
.L_31:
        /*00c8*/ 	.byte	0x04, 0x17
        /*00ca*/ 	.short	(.L_33 - .L_32)
.L_32:
        /*00cc*/ 	.word	0x00000000
        /*00d0*/ 	.short	0x0001
        /*00d2*/ 	.short	0x0008
        /*00d4*/ 	.byte	0x00, 0xf4, 0x21, 0x00


	//----- nvinfo : EIATTR_KPARAM_INFO
	.align		4
.L_33:
        /*00d8*/ 	.byte	0x04, 0x17
        /*00da*/ 	.short	(.L_35 - .L_34)
.L_34:
        /*00dc*/ 	.word	0x00000000
        /*00e0*/ 	.short	0x0000
        /*00e2*/ 	.short	0x0000
        /*00e4*/ 	.byte	0x00, 0xf4, 0x21, 0x00


	//----- nvinfo : EIATTR_SPARSE_MMA_MASK
	.align		4
.L_35:
        /*00e8*/ 	.byte	0x03, 0x50
        /*00ea*/ 	.short	0x0000


	//----- nvinfo : EIATTR_MAXREG_COUNT
	.align		4
        /*00ec*/ 	.byte	0x03, 0x1b
        /*00ee*/ 	.short	0x00ff


	//----- nvinfo : EIATTR_NUM_BARRIERS
	.align		4
        /*00f0*/ 	.byte	0x02, 0x4c
        /*00f2*/ 	.byte	0x01
	.zero		1


	//----- nvinfo : EIATTR_ANNOTATIONS
	.align		4
        /*00f4*/ 	.byte	0x04, 0x55
        /*00f6*/ 	.short	(.L_37 - .L_36)


	//   ....[0]....
.L_36:
        /*00f8*/ 	.word	0x00000001
        /*00fc*/ 	.byte	0x90, 0x05, 0x00, 0x00, 0x01, 0x00, 0x00, 0x00, 0x40, 0x1e, 0x00, 0x00, 0x01, 0x00, 0x00, 0x00
        /* <DEDUP_REMOVED lines=618> */
        /*27ac*/ 	.byte	0x40, 0x1a, 0x01, 0x00


	//----- nvinfo : EIATTR_MERCURY_ISA_VERSION
	.align		4
.L_37:
        /*27b0*/ 	.byte	0x03, 0x5f
        /*27b2*/ 	.short	0x0101


	//----- nvinfo : EIATTR_EXIT_INSTR_OFFSETS
	.align		4
        /*27b4*/ 	.byte	0x04, 0x1c
        /*27b6*/ 	.short	(.L_39 - .L_38)


	//   ....[0]....
.L_38:
        /*27b8*/ 	.word	0x000122c0


	//   ....[1]....
        /*27bc*/ 	.word	0x000122f0


	//----- nvinfo : EIATTR_REQNTID
	.align		4
.L_39:
        /*27c0*/ 	.byte	0x04, 0x10
        /*27c2*/ 	.short	(.L_41 - .L_40)
.L_40:
        /*27c4*/ 	.word	0x00000080
        /*27c8*/ 	.word	0x00000001
        /*27cc*/ 	.word	0x00000001


	//----- nvinfo : EIATTR_CBANK_PARAM_SIZE
	.align		4
.L_41:
        /*27d0*/ 	.byte	0x03, 0x19
        /*27d2*/ 	.short	0x0050


	//----- nvinfo : EIATTR_PARAM_CBANK
	.align		4
        /*27d4*/ 	.byte	0x04, 0x0a
        /*27d6*/ 	.short	(.L_43 - .L_42)
	.align		4
.L_42:
        /*27d8*/ 	.word	index@(.nv.constant0.matmul_kernel)
        /*27dc*/ 	.short	0x0210
        /*27de*/ 	.short	0x0050


	//----- nvinfo : EIATTR_SW_WAR
	.align		4
.L_43:
        /*27e0*/ 	.byte	0x04, 0x36
        /*27e2*/ 	.short	(.L_45 - .L_44)
.L_44:
        /*27e4*/ 	.word	0x00000008
.L_45:


//--------------------- .nv.callgraph             --------------------------
	.section	.nv.callgraph,"",@"SHT_CUDA_CALLGRAPH"
	.align	4
	.sectionentsize	8
	.align		4
        /*0000*/ 	.word	0x00000000
	.align		4
        /*0004*/ 	.word	0xffffffff
	.align		4
        /*0008*/ 	.word	0x00000000
	.align		4
        /*000c*/ 	.word	0xfffffffe
	.align		4
        /*0010*/ 	.word	0x00000000
	.align		4
        /*0014*/ 	.word	0xfffffffd
	.align		4
        /*0018*/ 	.word	0x00000000
	.align		4
        /*001c*/ 	.word	0xfffffffc


//--------------------- .text.matmul_kernel       --------------------------
	.section	.text.matmul_kernel,"ax",@progbits
	.align	128
        .global         matmul_kernel
        .type           matmul_kernel,@function
        .size           matmul_kernel,(.L_x_3 - matmul_kernel)
        .other          matmul_kernel,@"STO_CUDA_ENTRY STV_DEFAULT"
matmul_kernel:
.text.matmul_kernel:
[----:B------:R-:W0:Y:S08]  /*0000*/  LDC R1, c[0x0][0x28] ;  /* 0x00000a00ff017b82 */ /* 0x000e300000000800 */
[----:B------:R-:W1:Y:S01]  /*0010*/  LDC.64 R44, c[0x0][0x228] ;  /* 0x00008a00ff2c7b82 */ /* 0x000e620000000a00 */
[----:B------:R-:W2:Y:S01]  /*0020*/  S2R R5, SR_CTAID.X ;  /* 0x0000000000057919 */ /* 0x000ea20000002500 */
[----:B0-----:R-:W-:Y:S01]  /*0030*/  VIADD R1, R1, 0xfffff898 ;  /* 0xfffff89801017836 */ /* 0x001fe20000000000 */
[----:B------:R-:W-:Y:S01]  /*0040*/  ULDC.64 UR60, c[0x0][0x208] ;  /* 0x00008200003c7ab9 */ /* 0x000fe20000000a00 */
[----:B------:R-:W-:Y:S01]  /*0050*/  CS2R R28, SRZ ;  /* 0x00000000001c7805 */ /* 0x000fe2000001ff00 */
[----:B------:R-:W0:Y:S01]  /*0060*/  S2R R168, SR_TID.X ;  /* 0x0000000000a87919 */ /* 0x000e220000002100 */
[----:B------:R-:W-:-:S02]  /*0070*/  CS2R R30, SRZ ;  /* 0x00000000001e7805 */ /* 0x000fc4000001ff00 */
[----:B------:R-:W-:Y:S01]  /*0080*/  CS2R R32, SRZ ;  /* 0x0000000000207805 */ /* 0x000fe2000001ff00 */
[----:B------:R-:W3:Y:S01]  /*0090*/  LDC R152, c[0x0][0x230] ;  /* 0x00008c00ff987b82 */ /* 0x000ee20000000800 */
[----:B------:R-:W-:Y:S01]  /*00a0*/  CS2R R34, SRZ ;  /* 0x0000000000227805 */ /* 0x000fe2000001ff00 */
[----:B-1----:R-:W-:-:S05]  /*00b0*/  VIADD R0, R45, 0x1f ;  /* 0x0000001f2d007836 */ /* 0x002fca0000000000 */
[----:B------:R-:W-:Y:S01]  /*00c0*/  SHF.R.S32.HI R3, RZ, 0x1f, R0 ;  /* 0x0000001fff037819 */ /* 0x000fe20000011400 */
[----:B---3--:R-:W-:-:S03]  /*00d0*/  VIADD R152, R152, 0xff ;  /* 0x000000ff98987836 */ /* 0x008fc60000000000 */
[----:B------:R-:W-:Y:S02]  /*00e0*/  LEA.HI R3, R3, R0, RZ, 0x5 ;  /* 0x0000000003037211 */ /* 0x000fe400078f28ff */
[----:B--2---:R-:W-:Y:S02]  /*00f0*/  IABS R8, R5 ;  /* 0x0000000500087213 */ /* 0x004fe40000000000 */
[----:B------:R-:W-:Y:S02]  /*0100*/  SHF.R.S32.HI R3, RZ, 0x5, R3 ;  /* 0x00000005ff037819 */ /* 0x000fe40000011403 */
[----:B0-----:R-:W-:Y:S02]  /*0110*/  SHF.R.U32.HI R26, RZ, 0x6, R168 ;  /* 0x00000006ff1a7819 */ /* 0x001fe400000116a8 */
[----:B------:R-:W-:Y:S01]  /*0120*/  LOP3.LUT R40, R168, 0x7f, RZ, 0xc0, !PT ;  /* 0x0000007fa8287812 */ /* 0x000fe200078ec0ff */
[----:B------:R-:W-:Y:S01]  /*0130*/  IMAD.SHL.U32 R4, R3, 0x8, RZ ;  /* 0x0000000803047824 */ /* 0x000fe200078e00ff */
[----:B------:R-:W-:-:S04]  /*0140*/  SGXT.U32 R26, R26, 0x1 ;  /* 0x000000011a1a781a */ /* 0x000fc80000000000 */
[-C--:B------:R-:W-:Y:S02]  /*0150*/  IABS R7, R4.reuse ;  /* 0x0000000400077213 */ /* 0x080fe40000000000 */
[----:B------:R-:W-:Y:S02]  /*0160*/  IABS R10, R4 ;  /* 0x00000004000a7213 */ /* 0x000fe40000000000 */
[----:B------:R-:W0:Y:S08]  /*0170*/  I2F.RP R0, R7 ;  /* 0x0000000700007306 */ /* 0x000e300000209400 */
[----:B0-----:R-:W0:Y:S02]  /*0180*/  MUFU.RCP R0, R0 ;  /* 0x0000000000007308 */ /* 0x001e240000001000 */
[----:B0-----:R-:W-:-:S02]  /*0190*/  VIADD R2, R0, 0xffffffe ;  /* 0x0ffffffe00027836 */ /* 0x001fc40000000000 */
[----:B------:R-:W-:-:S04]  /*01a0*/  IMAD.MOV R0, RZ, RZ, -R10 ;  /* 0x000000ffff007224 */ /* 0x000fc800078e0a0a */
[----:B------:R0:W1:Y:S02]  /*01b0*/  F2I.FTZ.U32.TRUNC.NTZ R3, R2 ;  /* 0x0000000200037305 */ /* 0x000064000021f000 */
[----:B0-----:R-:W-:Y:S02]  /*01c0*/  IMAD.MOV.U32 R2, RZ, RZ, RZ ;  /* 0x000000ffff027224 */ /* 0x001fe400078e00ff */
[----:B-1----:R-:W-:-:S04]  /*01d0*/  IMAD.MOV R6, RZ, RZ, -R3 ;  /* 0x000000ffff067224 */ /* 0x002fc800078e0a03 */
[----:B------:R-:W-:Y:S02]  /*01e0*/  IMAD R9, R6, R7, RZ ;  /* 0x0000000706097224 */ /* 0x000fe400078e02ff */
[----:B------:R-:W-:Y:S02]  /*01f0*/  IMAD.MOV.U32 R6, RZ, RZ, R8 ;  /* 0x000000ffff067224 */ /* 0x000fe400078e0008 */
[----:B------:R-:W-:-:S06]  /*0200*/  IMAD.HI.U32 R3, R3, R9, R2 ;  /* 0x0000000903037227 */ /* 0x000fcc00078e0002 */
[----:B------:R-:W-:-:S04]  /*0210*/  IMAD.HI.U32 R3, R3, R6, RZ ;  /* 0x0000000603037227 */ /* 0x000fc800078e00ff */
[----:B------:R-:W-:-:S05]  /*0220*/  IMAD R0, R3, R0, R6 ;  /* 0x0000000003007224 */ /* 0x000fca00078e0206 */
[----:B------:R-:W-:-:S13]  /*0230*/  ISETP.GT.U32.AND P1, PT, R7, R0, PT ;  /* 0x000000000700720c */ /* 0x000fda0003f24070 */
[----:B------:R-:W-:Y:S02]  /*0240*/  @!P1 IMAD.IADD R0, R0, 0x1, -R7 ;  /* 0x0000000100009824 */ /* 0x000fe400078e0a07 */
[----:B------:R-:W-:Y:S01]  /*0250*/  @!P1 VIADD R3, R3, 0x1 ;  /* 0x0000000103039836 */ /* 0x000fe20000000000 */
[----:B------:R-:W-:Y:S02]  /*0260*/  ISETP.NE.AND P1, PT, R4, RZ, PT ;  /* 0x000000ff0400720c */ /* 0x000fe40003f25270 */
[----:B------:R-:W-:Y:S02]  /*0270*/  ISETP.GE.U32.AND P0, PT, R0, R7, PT ;  /* 0x000000070000720c */ /* 0x000fe40003f06070 */
[----:B------:R-:W-:-:S04]  /*0280*/  LOP3.LUT R0, R5, R4, RZ, 0x3c, !PT ;  /* 0x0000000405007212 */ /* 0x000fc800078e3cff */
[----:B------:R-:W-:Y:S01]  /*0290*/  ISETP.GE.AND P2, PT, R0, RZ, PT ;  /* 0x000000ff0000720c */ /* 0x000fe20003f46270 */
[----:B------:R-:W-:-:S06]  /*02a0*/  VIADD R0, R44, 0x3f ;  /* 0x0000003f2c007836 */ /* 0x000fcc0000000000 */
[----:B------:R-:W-:-:S04]  /*02b0*/  @P0 VIADD R3, R3, 0x1 ;  /* 0x0000000103030836 */ /* 0x000fc80000000000 */
[----:B------:R-:W-:Y:S01]  /*02c0*/  IMAD.MOV.U32 R2, RZ, RZ, R3 ;  /* 0x000000ffff027224 */ /* 0x000fe200078e0003 */
[----:B------:R-:W-:-:S03]  /*02d0*/  SHF.R.S32.HI R3, RZ, 0x1f, R0 ;  /* 0x0000001fff037819 */ /* 0x000fc60000011400 */
[----:B------:R-:W-:Y:S01]  /*02e0*/  @!P2 IMAD.MOV R2, RZ, RZ, -R2 ;  /* 0x000000ffff02a224 */ /* 0x000fe200078e0a02 */
[----:B------:R-:W-:Y:S02]  /*02f0*/  @!P1 LOP3.LUT R2, RZ, R4, RZ, 0x33, !PT ;  /* 0x00000004ff029212 */ /* 0x000fe400078e33ff */
[----:B------:R-:W-:-:S03]  /*0300*/  LEA.HI R3, R3, R0, RZ, 0x6 ;  /* 0x0000000003037211 */ /* 0x000fc600078f30ff */
[----:B------:R-:W-:Y:S02]  /*0310*/  IMAD.SHL.U32 R6, R2, 0x8, RZ ;  /* 0x0000000802067824 */ /* 0x000fe400078e00ff */
[----:B------:R-:W-:-:S03]  /*0320*/  IMAD.MOV R2, RZ, RZ, -R2 ;  /* 0x000000ffff027224 */ /* 0x000fc600078e0a02 */
[----:B------:R-:W-:Y:S01]  /*0330*/  LEA.HI.SX32 R3, R3, -R6, 0x1a ;  /* 0x8000000603037211 */ /* 0x000fe200078fd2ff */
[----:B------:R-:W-:-:S03]  /*0340*/  IMAD R8, R4, R2, R5 ;  /* 0x0000000204087224 */ /* 0x000fc600078e0205 */
[----:B------:R-:W-:-:S04]  /*0350*/  VIMNMX R11, R3, 0x8, PT ;  /* 0x00000008030b7848 */ /* 0x000fc80003fe0100 */
[-C--:B------:R-:W-:Y:S02]  /*0360*/  IABS R7, R11.reuse ;  /* 0x0000000b00077213 */ /* 0x080fe40000000000 */
[----:B------:R-:W-:Y:S02]  /*0370*/  IABS R4, R11 ;  /* 0x0000000b00047213 */ /* 0x000fe40000000000 */
[----:B------:R-:W0:Y:S08]  /*0380*/  I2F.RP R0, R7 ;  /* 0x0000000700007306 */ /* 0x000e300000209400 */
[----:B0-----:R-:W0:Y:S02]  /*0390*/  MUFU.RCP R0, R0 ;  /* 0x0000000000007308 */ /* 0x001e240000001000 */
[----:B0-----:R-:W-:-:S02]  /*03a0*/  VIADD R3, R0, 0xffffffe ;  /* 0x0ffffffe00037836 */ /* 0x001fc40000000000 */
[----:B------:R-:W-:Y:S02]  /*03b0*/  IMAD.MOV R0, RZ, RZ, -R4 ;  /* 0x000000ffff007224 */ /* 0x000fe400078e0a04 */
[----:B------:R-:W0:Y:S02]  /*03c0*/  S2R R4, SR_CgaCtaId ;  /* 0x0000000000047919 */ /* 0x000e240000008800 */
[----:B------:R-:W1:Y:S02]  /*03d0*/  F2I.FTZ.U32.TRUNC.NTZ R3, R3 ;  /* 0x0000000300037305 */ /* 0x000e64000021f000 */
[----:B-1----:R-:W-:-:S04]  /*03e0*/  IMAD.MOV R9, RZ, RZ, -R3 ;  /* 0x000000ffff097224 */ /* 0x002fc800078e0a03 */
[----:B------:R-:W-:Y:S01]  /*03f0*/  IMAD.MOV.U32 R2, RZ, RZ, R9 ;  /* 0x000000ffff027224 */ /* 0x000fe200078e0009 */
[----:B------:R-:W-:-:S03]  /*0400*/  IABS R9, R8 ;  /* 0x0000000800097213 */ /* 0x000fc60000000000 */
[----:B------:R-:W-:Y:S02]  /*0410*/  IMAD R5, R2, R7, RZ ;  /* 0x0000000702057224 */ /* 0x000fe400078e02ff */
[----:B------:R-:W-:-:S04]  /*0420*/  IMAD.MOV.U32 R2, RZ, RZ, RZ ;  /* 0x000000ffff027224 */ /* 0x000fc800078e00ff */
[----:B------:R-:W-:Y:S01]  /*0430*/  IMAD.HI.U32 R2, R3, R5, R2 ;  /* 0x0000000503027227 */ /* 0x000fe200078e0002 */
[----:B------:R-:W-:-:S04]  /*0440*/  MOV R3, 0x400 ;  /* 0x0000040000037802 */ /* 0x000fc80000000f00 */
[----:B0-----:R-:W-:Y:S01]  /*0450*/  LEA R161, R4, R3, 0x18 ;  /* 0x0000000304a17211 */ /* 0x001fe200078ec0ff */
[----:B------:R-:W-:Y:S01]  /*0460*/  IMAD.HI.U32 R2, R2, R9, RZ ;  /* 0x0000000902027227 */ /* 0x000fe200078e00ff */
[----:B------:R-:W-:-:S03]  /*0470*/  LOP3.LUT R3, R168, 0x3f, RZ, 0xc0, !PT ;  /* 0x0000003fa8037812 */ /* 0x000fc600078ec0ff */
[----:B------:R-:W-:-:S05]  /*0480*/  IMAD R0, R2, R0, R9 ;  /* 0x0000000002007224 */ /* 0x000fca00078e0209 */
[----:B------:R-:W-:-:S13]  /*0490*/  ISETP.GT.U32.AND P1, PT, R7, R0, PT ;  /* 0x000000000700720c */ /* 0x000fda0003f24070 */
[----:B------:R-:W-:Y:S02]  /*04a0*/  @!P1 IMAD.IADD R0, R0, 0x1, -R7 ;  /* 0x0000000100009824 */ /* 0x000fe400078e0a07 */
[----:B------:R-:W-:Y:S01]  /*04b0*/  @!P1 VIADD R2, R2, 0x1 ;  /* 0x0000000102029836 */ /* 0x000fe20000000000 */
[----:B------:R-:W-:Y:S02]  /*04c0*/  ISETP.NE.AND P1, PT, R11, RZ, PT ;  /* 0x000000ff0b00720c */ /* 0x000fe40003f25270 */
[----:B------:R-:W-:Y:S02]  /*04d0*/  ISETP.GE.U32.AND P0, PT, R0, R7, PT ;  /* 0x000000070000720c */ /* 0x000fe40003f06070 */
[----:B------:R-:W-:-:S04]  /*04e0*/  LOP3.LUT R0, R8, R11, RZ, 0x3c, !PT ;  /* 0x0000000b08007212 */ /* 0x000fc800078e3cff */
[----:B------:R-:W-:-:S07]  /*04f0*/  ISETP.GE.AND P2, PT, R0, RZ, PT ;  /* 0x000000ff0000720c */ /* 0x000fce0003f46270 */
[----:B------:R-:W-:Y:S01]  /*0500*/  @P0 VIADD R2, R2, 0x1 ;  /* 0x0000000102020836 */ /* 0x000fe20000000000 */
[----:B------:R-:W-:-:S05]  /*0510*/  ISETP.GE.AND P0, PT, R152, 0x100, PT ;  /* 0x000001009800780c */ /* 0x000fca0003f06270 */
[----:B------:R-:W-:Y:S01]  /*0520*/  @!P2 IMAD.MOV R2, RZ, RZ, -R2 ;  /* 0x000000ffff02a224 */ /* 0x000fe200078e0a02 */
[----:B------:R-:W-:-:S05]  /*0530*/  @!P1 LOP3.LUT R2, RZ, R11, RZ, 0x33, !PT ;  /* 0x0000000bff029212 */ /* 0x000fca00078e33ff */
[----:B------:R-:W-:-:S04]  /*0540*/  IMAD.MOV R0, RZ, RZ, -R2 ;  /* 0x000000ffff007224 */ /* 0x000fc800078e0a02 */
[----:B------:R-:W-:-:S04]  /*0550*/  IMAD R0, R11, R0, R8 ;  /* 0x000000000b007224 */ /* 0x000fc800078e0208 */
[----:B------:R-:W-:Y:S02]  /*0560*/  IMAD.IADD R4, R6, 0x1, R0 ;  /* 0x0000000106047824 */ /* 0x000fe400078e0200 */
[----:B------:R-:W-:Y:S02]  /*0570*/  IMAD.SHL.U32 R0, R2, 0x20, RZ ;  /* 0x0000002002007824 */ /* 0x000fe400078e00ff */
[----:B------:R-:W-:-:S05]  /*0580*/  IMAD R18, R4, 0x40, R3 ;  /* 0x0000004004127824 */ /* 0x000fca00078e0203 */
[----:B------:R0:W-:Y:S01]  /*0590*/  STL [R1+0x6cc], R18 ;  /* 0x0006cc1201007387 */ /* 0x0001e20000100800 */
[----:B------:R-:W-:Y:S05]  /*05a0*/  @!P0 BRA `(.L_x_0) ;  /* 0x0000011400248947 */ /* 0x000fea0003800000 */
[----:B------:R-:W-:Y:S01]  /*05b0*/  IABS R11, R44 ;  /* 0x0000002c000b7213 */ /* 0x000fe20000000000 */
[C---:B------:R-:W-:Y:S01]  /*05c0*/  VIADD R14, R0.reuse, 0x1c ;  /* 0x0000001c000e7836 */ /* 0x040fe20000000000 */
[----:B------:R-:W-:Y:S01]  /*05d0*/  IABS R2, R45 ;  /* 0x0000002d00027213 */ /* 0x000fe20000000000 */
[----:B------:R-:W-:Y:S01]  /*05e0*/  VIADD R16, R0, 0x1b ;  /* 0x0000001b00107836 */ /* 0x000fe20000000000 */
[----:B------:R-:W1:Y:S01]  /*05f0*/  I2F.RP R8, R11 ;  /* 0x0000000b00087306 */ /* 0x000e620000209400 */
[----:B------:R-:W-:Y:S01]  /*0600*/  ISETP.GE.AND P4, PT, R18, RZ, PT ;  /* 0x000000ff1200720c */ /* 0x000fe20003f86270 */
[C---:B------:R-:W-:Y:S01]  /*0610*/  VIADD R20, R0.reuse, 0x7 ;  /* 0x0000000700147836 */ /* 0x040fe20000000000 */
[----:B------:R-:W-:Y:S01]  /*0620*/  IABS R17, R14 ;  /* 0x0000000e00117213 */ /* 0x000fe20000000000 */
[----:B------:R-:W-:Y:S01]  /*0630*/  VIADD R24, R0, 0x5 ;  /* 0x0000000500187836 */ /* 0x000fe20000000000 */
[----:B------:R-:W-:Y:S01]  /*0640*/  ISETP.NE.AND P3, PT, R44, RZ, PT ;  /* 0x000000ff2c00720c */ /* 0x000fe20003f65270 */
[C---:B------:R-:W-:Y:S01]  /*0650*/  VIADD R22, R0.reuse, 0x6 ;  /* 0x0000000600167836 */ /* 0x040fe20000000000 */
[----:B------:R-:W-:Y:S01]  /*0660*/  IABS R57, R20 ;  /* 0x0000001400397213 */ /* 0x000fe20000000000 */
[----:B------:R-:W2:Y:S01]  /*0670*/  I2F.RP R9, R2 ;  /* 0x0000000200097306 */ /* 0x000ea20000209400 */
[----:B------:R-:W-:Y:S01]  /*0680*/  IABS R61, R24 ;  /* 0x00000018003d7213 */ /* 0x000fe20000000000 */
[C---:B------:R-:W-:Y:S01]  /*0690*/  VIADD R28, R0.reuse, 0x2 ;  /* 0x00000002001c7836 */ /* 0x040fe20000000000 */
[----:B------:R-:W-:Y:S01]  /*06a0*/  IABS R59, R22 ;  /* 0x00000016003b7213 */ /* 0x000fe20000000000 */
[----:B------:R-:W-:Y:S01]  /*06b0*/  VIADD R30, R0, 0x1 ;  /* 0x00000001001e7836 */ /* 0x000fe20000000000 */
[----:B------:R-:W-:Y:S01]  /*06c0*/  IABS R71, R0 ;  /* 0x0000000000477213 */ /* 0x000fe20000000000 */
[----:B------:R-:W3:Y:S01]  /*06d0*/  LDC R153, c[0x0][0x23c] ;  /* 0x00008f00ff997b82 */ /* 0x000ee20000000800 */
[----:B------:R-:W-:Y:S01]  /*06e0*/  IABS R67, R28 ;  /* 0x0000001c00437213 */ /* 0x000fe20000000000 */
[----:B-1----:R-:W1:Y:S01]  /*06f0*/  MUFU.RCP R8, R8 ;  /* 0x0000000800087308 */ /* 0x002e620000001000 */
[----:B------:R-:W-:Y:S01]  /*0700*/  IABS R69, R30 ;  /* 0x0000001e00457213 */ /* 0x000fe20000000000 */
[----:B------:R-:W-:-:S04]  /*0710*/  IMAD.SHL.U32 R3, R3, 0x2, RZ ;  /* 0x0000000203037824 */ /* 0x000fc800078e00ff */
[----:B------:R-:W4:Y:S02]  /*0720*/  LDC.64 R144, c[0x0][0x218] ;  /* 0x00008600ff907b82 */ /* 0x000f240000000a00 */
[----:B--2---:R-:W2:Y:S06]  /*0730*/  MUFU.RCP R9, R9 ;  /* 0x0000000900097308 */ /* 0x004eac0000001000 */
[----:B------:R-:W5:Y:S01]  /*0740*/  LDC R160, c[0x0][0x238] ;  /* 0x00008e00ffa07b82 */ /* 0x000f620000000800 */
[----:B-1----:R-:W-:Y:S02]  /*0750*/  VIADD R4, R8, 0xffffffe ;  /* 0x0ffffffe08047836 */ /* 0x002fe40000000000 */
[----:B------:R-:W-:-:S02]  /*0760*/  VIADD R8, R0, 0x1f ;  /* 0x0000001f00087836 */ /* 0x000fc40000000000 */
[----:B------:R1:W0:Y:S03]  /*0770*/  F2I.FTZ.U32.TRUNC.NTZ R5, R4 ;  /* 0x0000000400057305 */ /* 0x000226000021f000 */
[----:B------:R-:W3:Y:S01]  /*0780*/  LDC R73, c[0x0][0x234] ;  /* 0x00008d00ff497b82 */ /* 0x000ee20000000800 */
[----:B------:R-:W-:Y:S01]  /*0790*/  IABS R12, R8 ;  /* 0x00000008000c7213 */ /* 0x000fe20000000000 */
[----:B--2---:R-:W-:Y:S01]  /*07a0*/  VIADD R6, R9, 0xffffffe ;  /* 0x0ffffffe09067836 */ /* 0x004fe20000000000 */
[----:B------:R-:W-:-:S03]  /*07b0*/  ISETP.GE.AND P1, PT, R8, RZ, PT ;  /* 0x000000ff0800720c */ /* 0x000fc60003f26270 */
[----:B------:R2:W4:Y:S01]  /*07c0*/  F2I.FTZ.U32.TRUNC.NTZ R7, R6 ;  /* 0x0000000600077305 */ /* 0x000522000021f000 */
[----:B-1----:R-:W-:Y:S02]  /*07d0*/  IMAD.MOV.U32 R4, RZ, RZ, RZ ;  /* 0x000000ffff047224 */ /* 0x002fe400078e00ff */
[--C-:B0-----:R-:W-:Y:S02]  /*07e0*/  IMAD.MOV R10, RZ, RZ, -R5.reuse ;  /* 0x000000ffff0a7224 */ /* 0x101fe400078e0a05 */
[----:B--2---:R-:W-:Y:S02]  /*07f0*/  IMAD.MOV.U32 R6, RZ, RZ, RZ ;  /* 0x000000ffff067224 */ /* 0x004fe400078e00ff */
[----:B------:R-:W-:Y:S01]  /*0800*/  IMAD R13, R10, R11, RZ ;  /* 0x0000000b0a0d7224 */ /* 0x000fe200078e02ff */
[----:B------:R-:W-:Y:S01]  /*0810*/  IABS R10, R18 ;  /* 0x00000012000a7213 */ /* 0x000fe20000000000 */
[----:B------:R-:W-:Y:S02]  /*0820*/  VIADD R18, R0, 0x12 ;  /* 0x0000001200127836 */ /* 0x000fe40000000000 */
[----:B------:R-:W-:-:S03]  /*0830*/  IMAD.HI.U32 R5, R5, R13, R4 ;  /* 0x0000000d05057227 */ /* 0x000fc600078e0004 */
[----:B------:R-:W-:Y:S01]  /*0840*/  IABS R33, R18 ;  /* 0x0000001200217213 */ /* 0x000fe20000000000 */
[----:B----4-:R-:W-:Y:S02]  /*0850*/  IMAD.MOV R9, RZ, RZ, -R7 ;  /* 0x000000ffff097224 */ /* 0x010fe400078e0a07 */
[----:B------:R-:W-:-:S04]  /*0860*/  IMAD.HI.U32 R5, R5, R10, RZ ;  /* 0x0000000a05057227 */ /* 0x000fc800078e00ff */
[----:B------:R-:W-:Y:S02]  /*0870*/  IMAD.MOV R5, RZ, RZ, -R5 ;  /* 0x000000ffff057224 */ /* 0x000fe400078e0a05 */
[----:B------:R-:W-:Y:S02]  /*0880*/  IMAD R9, R9, R2, RZ ;  /* 0x0000000209097224 */ /* 0x000fe400078e02ff */
[----:B------:R-:W-:Y:S02]  /*0890*/  IMAD R4, R11, R5, R10 ;  /* 0x000000050b047224 */ /* 0x000fe400078e020a */
[----:B------:R-:W-:-:S03]  /*08a0*/  IMAD.HI.U32 R6, R7, R9, R6 ;  /* 0x0000000907067227 */ /* 0x000fc600078e0006 */
[----:B------:R-:W-:Y:S01]  /*08b0*/  ISETP.GT.U32.AND P0, PT, R11, R4, PT ;  /* 0x000000040b00720c */ /* 0x000fe20003f04070 */
[----:B------:R-:W-:Y:S02]  /*08c0*/  IMAD.MOV.U32 R7, RZ, RZ, R12 ;  /* 0x000000ffff077224 */ /* 0x000fe400078e000c */
[----:B------:R-:W-:Y:S02]  /*08d0*/  VIADD R10, R0, 0x1e ;  /* 0x0000001e000a7836 */ /* 0x000fe40000000000 */
[----:B------:R-:W-:-:S03]  /*08e0*/  IMAD.HI.U32 R5, R6, R7, RZ ;  /* 0x0000000706057227 */ /* 0x000fc600078e00ff */
[----:B------:R-:W-:Y:S01]  /*08f0*/  IABS R13, R10 ;  /* 0x0000000a000d7213 */ /* 0x000fe20000000000 */
[----:B------:R-:W-:Y:S01]  /*0900*/  IMAD.MOV R5, RZ, RZ, -R5 ;  /* 0x000000ffff057224 */ /* 0x000fe200078e0a05 */
[----:B------:R-:W-:Y:S01]  /*0910*/  ISETP.GE.AND P5, PT, R10, RZ, PT ;  /* 0x000000ff0a00720c */ /* 0x000fe20003fa6270 */
[----:B------:R-:W-:-:S04]  /*0920*/  IMAD.HI.U32 R8, R6, R17, RZ ;  /* 0x0000001106087227 */ /* 0x000fc800078e00ff */
[----:B------:R-:W-:Y:S02]  /*0930*/  @!P0 IMAD.IADD R4, R4, 0x1, -R11 ;  /* 0x0000000104048824 */ /* 0x000fe400078e0a0b */
[----:B------:R-:W-:Y:S02]  /*0940*/  IMAD R5, R2, R5, R7 ;  /* 0x0000000502057224 */ /* 0x000fe400078e0207 */
[----:B------:R-:W-:Y:S01]  /*0950*/  IMAD.MOV R8, RZ, RZ, -R8 ;  /* 0x000000ffff087224 */ /* 0x000fe200078e0a08 */
[----:B------:R-:W-:Y:S01]  /*0960*/  ISETP.GT.U32.AND P0, PT, R11, R4, PT ;  /* 0x000000040b00720c */ /* 0x000fe20003f04070 */
[----:B------:R-:W-:Y:S01]  /*0970*/  VIADD R12, R0, 0x1d ;  /* 0x0000001d000c7836 */ /* 0x000fe20000000000 */
[----:B------:R-:W-:Y:S01]  /*0980*/  ISETP.GT.U32.AND P2, PT, R2, R5, PT ;  /* 0x000000050200720c */ /* 0x000fe20003f44070 */
[----:B------:R-:W-:-:S03]  /*0990*/  IMAD.HI.U32 R7, R6, R13, RZ ;  /* 0x0000000d06077227 */ /* 0x000fc600078e00ff */
[----:B------:R-:W-:Y:S01]  /*09a0*/  IABS R15, R12 ;  /* 0x0000000c000f7213 */ /* 0x000fe20000000000 */
[----:B------:R-:W-:Y:S02]  /*09b0*/  IMAD.MOV R7, RZ, RZ, -R7 ;  /* 0x000000ffff077224 */ /* 0x000fe400078e0a07 */
[----:B------:R-:W-:Y:S02]  /*09c0*/  VIADD R10, R0, 0x1a ;  /* 0x0000001a000a7836 */ /* 0x000fe40000000000 */
[----:B------:R-:W-:Y:S01]  /*09d0*/  IMAD R7, R2, R7, R13 ;  /* 0x0000000702077224 */ /* 0x000fe200078e020d */
[----:B------:R-:W-:Y:S01]  /*09e0*/  IABS R13, R16 ;  /* 0x00000010000d7213 */ /* 0x000fe20000000000 */
[----:B------:R-:W-:Y:S02]  /*09f0*/  @!P0 IMAD.IADD R4, R4, 0x1, -R11 ;  /* 0x0000000104048824 */ /* 0x000fe400078e0a0b */
[C---:B------:R-:W-:Y:S01]  /*0a00*/  IMAD R11, R2.reuse, R8, R17 ;  /* 0x00000008020b7224 */ /* 0x040fe200078e0211 */
[----:B------:R-:W-:Y:S01]  /*0a10*/  ISETP.GT.U32.AND P0, PT, R2, R7, PT ;  /* 0x000000070200720c */ /* 0x000fe20003f04070 */
[----:B------:R-:W-:-:S03]  /*0a20*/  IMAD.HI.U32 R9, R6, R15, RZ ;  /* 0x0000000f06097227 */ /* 0x000fc600078e00ff */
[----:B------:R-:W-:Y:S01]  /*0a30*/  ISETP.GT.U32.AND P6, PT, R2, R11, PT ;  /* 0x0000000b0200720c */ /* 0x000fe20003fc4070 */
[----:B------:R-:W-:Y:S02]  /*0a40*/  @!P2 IMAD.IADD R5, R5, 0x1, -R2 ;  /* 0x000000010505a824 */ /* 0x000fe400078e0a02 */
[----:B------:R-:W-:Y:S02]  /*0a50*/  IMAD.MOV R9, RZ, RZ, -R9 ;  /* 0x000000ffff097224 */ /* 0x000fe400078e0a09 */
[----:B------:R-:W-:Y:S01]  /*0a60*/  IMAD.HI.U32 R8, R6, R13, RZ ;  /* 0x0000000d06087227 */ /* 0x000fe200078e00ff */
[----:B------:R-:W-:-:S03]  /*0a70*/  ISETP.GT.U32.AND P2, PT, R2, R5, PT ;  /* 0x000000050200720c */ /* 0x000fc60003f44070 */
[C---:B------:R-:W-:Y:S01]  /*0a80*/  IMAD R9, R2.reuse, R9, R15 ;  /* 0x0000000902097224 */ /* 0x040fe200078e020f */
[----:B------:R-:W-:Y:S01]  /*0a90*/  IABS R15, R10 ;  /* 0x0000000a000f7213 */ /* 0x000fe20000000000 */
[----:B------:R-:W-:Y:S02]  /*0aa0*/  IMAD.MOV R8, RZ, RZ, -R8 ;  /* 0x000000ffff087224 */ /* 0x000fe400078e0a08 */
[----:B------:R-:W-:Y:S02]  /*0ab0*/  @!P6 IMAD.IADD R11, R11, 0x1, -R2 ;  /* 0x000000010b0be824 */ /* 0x000fe400078e0a02 */
[C---:B------:R-:W-:Y:S02]  /*0ac0*/  IMAD R13, R2.reuse, R8, R13 ;  /* 0x00000008020d7224 */ /* 0x040fe400078e020d */
[----:B------:R-:W-:Y:S01]  /*0ad0*/  @!P4 IMAD.MOV R4, RZ, RZ, -R4 ;  /* 0x000000ffff04c224 */ /* 0x000fe200078e0a04 */
[----:B------:R-:W-:Y:S01]  /*0ae0*/  ISETP.GT.U32.AND P6, PT, R2, R11, PT ;  /* 0x0000000b0200720c */ /* 0x000fe20003fc4070 */
[----:B------:R-:W-:Y:S01]  /*0af0*/  IMAD.HI.U32 R8, R6, R15, RZ ;  /* 0x0000000f06087227 */ /* 0x000fe200078e00ff */
[----:B------:R-:W-:-:S02]  /*0b00*/  ISETP.GT.U32.AND P4, PT, R2, R9, PT ;  /* 0x000000090200720c */ /* 0x000fc40003f84070 */
[----:B------:R-:W-:Y:S01]  /*0b10*/  @!P3 LOP3.LUT R4, RZ, R44, RZ, 0x33, !PT ;  /* 0x0000002cff04b212 */ /* 0x000fe200078e33ff */
[--C-:B------:R-:W-:Y:S01]  /*0b20*/  @!P0 IMAD.IADD R7, R7, 0x1, -R2.reuse ;  /* 0x0000000107078824 */ /* 0x100fe200078e0a02 */
[----:B------:R-:W-:Y:S01]  /*0b30*/  ISETP.GE.AND P3, PT, R12, RZ, PT ;  /* 0x000000ff0c00720c */ /* 0x000fe20003f66270 */
[----:B------:R-:W-:Y:S01]  /*0b40*/  @!P2 IMAD.IADD R5, R5, 0x1, -R2 ;  /* 0x000000010505a824 */ /* 0x000fe200078e0a02 */
[----:B------:R-:W-:Y:S01]  /*0b50*/  ISETP.GE.AND P0, PT, R14, RZ, PT ;  /* 0x000000ff0e00720c */ /* 0x000fe20003f06270 */
[----:B------:R-:W-:Y:S01]  /*0b60*/  VIADD R12, R0, 0x19 ;  /* 0x00000019000c7836 */ /* 0x000fe20000000000 */
[C---:B------:R-:W-:Y:S01]  /*0b70*/  ISETP.GT.U32.AND P2, PT, R2.reuse, R7, PT ;  /* 0x000000070200720c */ /* 0x040fe20003f44070 */
[----:B------:R-:W-:Y:S02]  /*0b80*/  IMAD.MOV R8, RZ, RZ, -R8 ;  /* 0x000000ffff087224 */ /* 0x000fe400078e0a08 */
[----:B------:R-:W-:Y:S01]  /*0b90*/  @!P1 IMAD.MOV R5, RZ, RZ, -R5 ;  /* 0x000000ffff059224 */ /* 0x000fe200078e0a05 */
[----:B------:R-:W-:Y:S01]  /*0ba0*/  IABS R17, R12 ;  /* 0x0000000c00117213 */ /* 0x000fe20000000000 */
[C---:B------:R-:W-:Y:S01]  /*0bb0*/  IMAD R15, R2.reuse, R8, R15 ;  /* 0x00000008020f7224 */ /* 0x040fe200078e020f */
[----:B------:R-:W-:Y:S01]  /*0bc0*/  ISETP.GT.U32.AND P1, PT, R2, R13, PT ;  /* 0x0000000d0200720c */ /* 0x000fe20003f24070 */
[----:B------:R-:W-:-:S02]  /*0bd0*/  @!P6 IMAD.IADD R11, R11, 0x1, -R2 ;  /* 0x000000010b0be824 */ /* 0x000fc400078e0a02 */
[----:B------:R-:W-:Y:S01]  /*0be0*/  @!P4 IMAD.IADD R9, R9, 0x1, -R2 ;  /* 0x000000010909c824 */ /* 0x000fe200078e0a02 */
[----:B------:R-:W-:Y:S01]  /*0bf0*/  ISETP.GT.U32.AND P6, PT, R2, R15, PT ;  /* 0x0000000f0200720c */ /* 0x000fe20003fc4070 */
[----:B------:R-:W-:-:S03]  /*0c00*/  IMAD.HI.U32 R8, R6, R17, RZ ;  /* 0x0000001106087227 */ /* 0x000fc600078e00ff */
[----:B------:R-:W-:Y:S01]  /*0c10*/  ISETP.GT.U32.AND P4, PT, R2, R9, PT ;  /* 0x000000090200720c */ /* 0x000fe20003f84070 */
[----:B------:R-:W-:Y:S02]  /*0c20*/  IMAD.MOV R8, RZ, RZ, -R8 ;  /* 0x000000ffff087224 */ /* 0x000fe400078e0a08 */
[--C-:B------:R-:W-:Y:S01]  /*0c30*/  @!P2 IMAD.IADD R7, R7, 0x1, -R2.reuse ;  /* 0x000000010707a824 */ /* 0x100fe200078e0a02 */
[----:B------:R-:W-:Y:S01]  /*0c40*/  ISETP.GE.AND P2, PT, R16, RZ, PT ;  /* 0x000000ff1000720c */ /* 0x000fe20003f46270 */
[--C-:B------:R-:W-:Y:S01]  /*0c50*/  @!P1 IMAD.IADD R13, R13, 0x1, -R2.reuse ;  /* 0x000000010d0d9824 */ /* 0x100fe200078e0a02 */
[----:B------:R-:W-:Y:S01]  /*0c60*/  ISETP.GE.AND P1, PT, R12, RZ, PT ;  /* 0x000000ff0c00720c */ /* 0x000fe20003f26270 */
[----:B------:R-:W-:Y:S02]  /*0c70*/  IMAD R17, R2, R8, R17 ;  /* 0x0000000802117224 */ /* 0x000fe400078e0211 */
[----:B------:R-:W-:Y:S02]  /*0c80*/  VIADD R14, R0, 0x18 ;  /* 0x00000018000e7836 */ /* 0x000fe40000000000 */
[--C-:B------:R-:W-:Y:S01]  /*0c90*/  @!P6 IMAD.IADD R15, R15, 0x1, -R2.reuse ;  /* 0x000000010f0fe824 */ /* 0x100fe200078e0a02 */
[C---:B------:R-:W-:Y:S01]  /*0ca0*/  ISETP.GT.U32.AND P6, PT, R2.reuse, R13, PT ;  /* 0x0000000d0200720c */ /* 0x040fe20003fc4070 */
[----:B------:R-:W-:Y:S01]  /*0cb0*/  @!P5 IMAD.MOV R7, RZ, RZ, -R7 ;  /* 0x000000ffff07d224 */ /* 0x000fe200078e0a07 */
[----:B------:R-:W-:Y:S01]  /*0cc0*/  ISETP.GT.U32.AND P5, PT, R2, R17, PT ;  /* 0x000000110200720c */ /* 0x000fe20003fa4070 */
[----:B------:R-:W-:Y:S01]  /*0cd0*/  @!P4 IMAD.IADD R9, R9, 0x1, -R2 ;  /* 0x000000010909c824 */ /* 0x000fe200078e0a02 */
[----:B------:R-:W-:Y:S01]  /*0ce0*/  IABS R19, R14 ;  /* 0x0000000e00137213 */ /* 0x000fe20000000000 */
[----:B------:R-:W-:Y:S01]  /*0cf0*/  VIADD R12, R0, 0x17 ;  /* 0x00000017000c7836 */ /* 0x000fe20000000000 */
[----:B------:R-:W-:Y:S01]  /*0d00*/  ISETP.GE.AND P4, PT, R10, RZ, PT ;  /* 0x000000ff0a00720c */ /* 0x000fe20003f86270 */
[----:B------:R-:W-:-:S02]  /*0d10*/  VIADD R16, R0, 0x16 ;  /* 0x0000001600107836 */ /* 0x000fc40000000000 */
[----:B------:R-:W-:Y:S01]  /*0d20*/  IMAD.HI.U32 R8, R6, R19, RZ ;  /* 0x0000001306087227 */ /* 0x000fe200078e00ff */
[----:B------:R-:W-:Y:S02]  /*0d30*/  IABS R21, R12 ;  /* 0x0000000c00157213 */ /* 0x000fe40000000000 */
[----:B------:R-:W-:Y:S01]  /*0d40*/  IABS R23, R16 ;  /* 0x0000001000177213 */ /* 0x000fe20000000000 */
[----:B------:R-:W-:Y:S01]  /*0d50*/  @!P3 IMAD.MOV R9, RZ, RZ, -R9 ;  /* 0x000000ffff09b224 */ /* 0x000fe200078e0a09 */
[----:B------:R-:W-:Y:S01]  /*0d60*/  ISETP.GT.U32.AND P3, PT, R2, R15, PT ;  /* 0x0000000f0200720c */ /* 0x000fe20003f64070 */
[----:B------:R-:W-:Y:S02]  /*0d70*/  IMAD.MOV R8, RZ, RZ, -R8 ;  /* 0x000000ffff087224 */ /* 0x000fe400078e0a08 */
[--C-:B------:R-:W-:Y:S02]  /*0d80*/  @!P6 IMAD.IADD R13, R13, 0x1, -R2.reuse ;  /* 0x000000010d0de824 */ /* 0x100fe400078e0a02 */
[----:B------:R-:W-:Y:S01]  /*0d90*/  @!P5 IMAD.IADD R17, R17, 0x1, -R2 ;  /* 0x000000011111d824 */ /* 0x000fe200078e0a02 */
[----:B------:R-:W-:Y:S01]  /*0da0*/  ISETP.GE.AND P5, PT, R16, RZ, PT ;  /* 0x000000ff1000720c */ /* 0x000fe20003fa6270 */
[----:B------:R-:W-:-:S02]  /*0db0*/  IMAD R19, R2, R8, R19 ;  /* 0x0000000802137224 */ /* 0x000fc400078e0213 */
[----:B------:R-:W-:-:S03]  /*0dc0*/  IMAD.HI.U32 R8, R6, R21, RZ ;  /* 0x0000001506087227 */ /* 0x000fc600078e00ff */
[C---:B------:R-:W-:Y:S01]  /*0dd0*/  ISETP.GT.U32.AND P6, PT, R2.reuse, R19, PT ;  /* 0x000000130200720c */ /* 0x040fe20003fc4070 */
[----:B------:R-:W-:Y:S01]  /*0de0*/  @!P2 IMAD.MOV R13, RZ, RZ, -R13 ;  /* 0x000000ffff0da224 */ /* 0x000fe200078e0a0d */
[----:B------:R-:W-:Y:S01]  /*0df0*/  ISETP.GT.U32.AND P2, PT, R2, R17, PT ;  /* 0x000000110200720c */ /* 0x000fe20003f44070 */
[----:B------:R-:W-:-:S04]  /*0e00*/  IMAD.HI.U32 R10, R6, R23, RZ ;  /* 0x00000017060a7227 */ /* 0x000fc800078e00ff */
[----:B------:R-:W-:Y:S02]  /*0e10*/  IMAD.MOV R8, RZ, RZ, -R8 ;  /* 0x000000ffff087224 */ /* 0x000fe400078e0a08 */
[----:B------:R-:W-:Y:S01]  /*0e20*/  @!P3 IMAD.IADD R15, R15, 0x1, -R2 ;  /* 0x000000010f0fb824 */ /* 0x000fe200078e0a02 */
[----:B------:R-:W-:Y:S01]  /*0e30*/  ISETP.GE.AND P3, PT, R12, RZ, PT ;  /* 0x000000ff0c00720c */ /* 0x000fe20003f66270 */
[----:B------:R-:W-:Y:S02]  /*0e40*/  IMAD.MOV R10, RZ, RZ, -R10 ;  /* 0x000000ffff0a7224 */ /* 0x000fe400078e0a0a */
[----:B------:R-:W-:Y:S02]  /*0e50*/  IMAD R21, R2, R8, R21 ;  /* 0x0000000802157224 */ /* 0x000fe400078e0215 */
[----:B------:R-:W-:Y:S02]  /*0e60*/  VIADD R12, R0, 0x15 ;  /* 0x00000015000c7836 */ /* 0x000fe40000000000 */
[----:B------:R-:W-:-:S02]  /*0e70*/  IMAD R23, R2, R10, R23 ;  /* 0x0000000a02177224 */ /* 0x000fc400078e0217 */
[----:B------:R-:W-:Y:S01]  /*0e80*/  @!P4 IMAD.MOV R15, RZ, RZ, -R15 ;  /* 0x000000ffff0fc224 */ /* 0x000fe200078e0a0f */
[C---:B------:R-:W-:Y:S01]  /*0e90*/  ISETP.GT.U32.AND P4, PT, R2.reuse, R21, PT ;  /* 0x000000150200720c */ /* 0x040fe20003f84070 */
[--C-:B------:R-:W-:Y:S01]  /*0ea0*/  @!P2 IMAD.IADD R17, R17, 0x1, -R2.reuse ;  /* 0x000000011111a824 */ /* 0x100fe200078e0a02 */
[----:B------:R-:W-:Y:S01]  /*0eb0*/  IABS R25, R12 ;  /* 0x0000000c00197213 */ /* 0x000fe20000000000 */
[----:B------:R-:W-:Y:S01]  /*0ec0*/  @!P0 IMAD.MOV R11, RZ, RZ, -R11 ;  /* 0x000000ffff0b8224 */ /* 0x000fe200078e0a0b */
[----:B------:R-:W-:Y:S01]  /*0ed0*/  ISETP.GT.U32.AND P2, PT, R2, R23, PT ;  /* 0x000000170200720c */ /* 0x000fe20003f44070 */
[----:B------:R-:W-:Y:S01]  /*0ee0*/  @!P6 IMAD.IADD R19, R19, 0x1, -R2 ;  /* 0x000000011313e824 */ /* 0x000fe200078e0a02 */
[----:B------:R-:W-:Y:S01]  /*0ef0*/  ISETP.GE.AND P0, PT, R14, RZ, PT ;  /* 0x000000ff0e00720c */ /* 0x000fe20003f06270 */
[----:B------:R-:W-:-:S03]  /*0f00*/  IMAD.HI.U32 R8, R6, R25, RZ ;  /* 0x0000001906087227 */ /* 0x000fc600078e00ff */
[----:B------:R-:W-:Y:S01]  /*0f10*/  ISETP.GT.U32.AND P6, PT, R2, R19, PT ;  /* 0x000000130200720c */ /* 0x000fe20003fc4070 */
[C---:B------:R-:W-:Y:S02]  /*0f20*/  VIADD R14, R0.reuse, 0x14 ;  /* 0x00000014000e7836 */ /* 0x040fe40000000000 */
[----:B------:R-:W-:Y:S02]  /*0f30*/  IMAD.MOV R8, RZ, RZ, -R8 ;  /* 0x000000ffff087224 */ /* 0x000fe400078e0a08 */
[--C-:B------:R-:W-:Y:S01]  /*0f40*/  @!P4 IMAD.IADD R21, R21, 0x1, -R2.reuse ;  /* 0x000000011515c824 */ /* 0x100fe200078e0a02 */
[----:B------:R-:W-:Y:S01]  /*0f50*/  IABS R27, R14 ;  /* 0x0000000e001b7213 */ /* 0x000fe20000000000 */
[----:B------:R-:W-:Y:S02]  /*0f60*/  VIADD R16, R0, 0x13 ;  /* 0x0000001300107836 */ /* 0x000fe40000000000 */
[C---:B------:R-:W-:Y:S02]  /*0f70*/  IMAD R25, R2.reuse, R8, R25 ;  /* 0x0000000802197224 */ /* 0x040fe400078e0219 */
[----:B------:R-:W-:Y:S01]  /*0f80*/  @!P2 IMAD.IADD R23, R23, 0x1, -R2 ;  /* 0x000000011717a824 */ /* 0x000fe200078e0a02 */
[----:B------:R-:W-:Y:S01]  /*0f90*/  ISETP.GT.U32.AND P2, PT, R2, R21, PT ;  /* 0x000000150200720c */ /* 0x000fe20003f44070 */
[----:B------:R-:W-:Y:S01]  /*0fa0*/  IMAD.HI.U32 R8, R6, R27, RZ ;  /* 0x0000001b06087227 */ /* 0x000fe200078e00ff */
[----:B------:R-:W-:-:S02]  /*0fb0*/  IABS R31, R16 ;  /* 0x00000010001f7213 */ /* 0x000fc40000000000 */
[C---:B------:R-:W-:Y:S01]  /*0fc0*/  ISETP.GT.U32.AND P4, PT, R2.reuse, R25, PT ;  /* 0x000000190200720c */ /* 0x040fe20003f84070 */
[----:B------:R-:W-:Y:S01]  /*0fd0*/  @!P1 IMAD.MOV R17, RZ, RZ, -R17 ;  /* 0x000000ffff119224 */ /* 0x000fe200078e0a11 */
[----:B------:R-:W-:Y:S01]  /*0fe0*/  ISETP.GT.U32.AND P1, PT, R2, R23, PT ;  /* 0x000000170200720c */ /* 0x000fe20003f24070 */
[----:B------:R-:W-:Y:S02]  /*0ff0*/  IMAD.MOV R8, RZ, RZ, -R8 ;  /* 0x000000ffff087224 */ /* 0x000fe400078e0a08 */
[----:B------:R-:W-:-:S04]  /*1000*/  IMAD.HI.U32 R10, R6, R31, RZ ;  /* 0x0000001f060a7227 */ /* 0x000fc800078e00ff */
[----:B------:R-:W-:Y:S01]  /*1010*/  @!P6 IMAD.IADD R19, R19, 0x1, -R2 ;  /* 0x000000011313e824 */ /* 0x000fe200078e0a02 */
[----:B------:R-:W-:Y:S01]  /*1020*/  ISETP.GE.AND P6, PT, R12, RZ, PT ;  /* 0x000000ff0c00720c */ /* 0x000fe20003fc6270 */
[----:B------:R-:W-:Y:S02]  /*1030*/  IMAD R27, R2, R8, R27 ;  /* 0x00000008021b7224 */ /* 0x000fe400078e021b */
[----:B------:R-:W-:Y:S02]  /*1040*/  IMAD.MOV R10, RZ, RZ, -R10 ;  /* 0x000000ffff0a7224 */ /* 0x000fe400078e0a0a */
[----:B------:R-:W-:-:S04]  /*1050*/  IMAD.HI.U32 R12, R6, R33, RZ ;  /* 0x00000021060c7227 */ /* 0x000fc800078e00ff */
[----:B------:R-:W-:Y:S01]  /*1060*/  @!P2 IMAD.IADD R21, R21, 0x1, -R2 ;  /* 0x000000011515a824 */ /* 0x000fe200078e0a02 */
[C---:B------:R-:W-:Y:S01]  /*1070*/  ISETP.GT.U32.AND P2, PT, R2.reuse, R27, PT ;  /* 0x0000001b0200720c */ /* 0x040fe20003f44070 */
[----:B------:R-:W-:Y:S02]  /*1080*/  IMAD R31, R2, R10, R31 ;  /* 0x0000000a021f7224 */ /* 0x000fe400078e021f */
[----:B------:R-:W-:Y:S02]  /*1090*/  IMAD.MOV R12, RZ, RZ, -R12 ;  /* 0x000000ffff0c7224 */ /* 0x000fe400078e0a0c */
[--C-:B------:R-:W-:Y:S02]  /*10a0*/  @!P4 IMAD.IADD R25, R25, 0x1, -R2.reuse ;  /* 0x000000011919c824 */ /* 0x100fe400078e0a02 */
[----:B------:R-:W-:Y:S02]  /*10b0*/  VIADD R10, R0, 0x11 ;  /* 0x00000011000a7836 */ /* 0x000fe40000000000 */
[C---:B------:R-:W-:Y:S01]  /*10c0*/  IMAD R33, R2.reuse, R12, R33 ;  /* 0x0000000c02217224 */ /* 0x040fe200078e0221 */
[C---:B------:R-:W-:Y:S01]  /*10d0*/  ISETP.GT.U32.AND P4, PT, R2.reuse, R25, PT ;  /* 0x000000190200720c */ /* 0x040fe20003f84070 */
[--C-:B------:R-:W-:Y:S01]  /*10e0*/  @!P1 IMAD.IADD R23, R23, 0x1, -R2.reuse ;  /* 0x0000000117179824 */ /* 0x100fe200078e0a02 */
[----:B------:R-:W-:Y:S01]  /*10f0*/  IABS R35, R10 ;  /* 0x0000000a00237213 */ /* 0x000fe20000000000 */
[----:B------:R-:W-:Y:S01]  /*1100*/  @!P2 IMAD.IADD R27, R27, 0x1, -R2 ;  /* 0x000000011b1ba824 */ /* 0x000fe200078e0a02 */
[C---:B------:R-:W-:Y:S01]  /*1110*/  ISETP.GT.U32.AND P1, PT, R2.reuse, R31, PT ;  /* 0x0000001f0200720c */ /* 0x040fe20003f24070 */
[----:B------:R-:W-:Y:S01]  /*1120*/  @!P5 IMAD.MOV R23, RZ, RZ, -R23 ;  /* 0x000000ffff17d224 */ /* 0x000fe200078e0a17 */
[----:B------:R-:W-:Y:S01]  /*1130*/  ISETP.GT.U32.AND P5, PT, R2, R33, PT ;  /* 0x000000210200720c */ /* 0x000fe20003fa4070 */
[----:B------:R-:W-:Y:S01]  /*1140*/  IMAD.HI.U32 R8, R6, R35, RZ ;  /* 0x0000002306087227 */ /* 0x000fe200078e00ff */
[----:B------:R-:W-:-:S03]  /*1150*/  ISETP.GT.U32.AND P2, PT, R2, R27, PT ;  /* 0x0000001b0200720c */ /* 0x000fc60003f44070 */
[----:B------:R-:W-:Y:S02]  /*1160*/  IMAD.MOV R8, RZ, RZ, -R8 ;  /* 0x000000ffff087224 */ /* 0x000fe400078e0a08 */
[--C-:B------:R-:W-:Y:S01]  /*1170*/  @!P4 IMAD.IADD R25, R25, 0x1, -R2.reuse ;  /* 0x000000011919c824 */ /* 0x100fe200078e0a02 */
[----:B------:R-:W-:Y:S01]  /*1180*/  ISETP.GE.AND P4, PT, R18, RZ, PT ;  /* 0x000000ff1200720c */ /* 0x000fe20003f86270 */
[----:B------:R-:W-:Y:S02]  /*1190*/  VIADD R12, R0, 0x10 ;  /* 0x00000010000c7836 */ /* 0x000fe40000000000 */
[C---:B------:R-:W-:Y:S02]  /*11a0*/  IMAD R35, R2.reuse, R8, R35 ;  /* 0x0000000802237224 */ /* 0x040fe400078e0223 */
[--C-:B------:R-:W-:Y:S01]  /*11b0*/  @!P5 IMAD.IADD R33, R33, 0x1, -R2.reuse ;  /* 0x000000012121d824 */ /* 0x100fe200078e0a02 */
[----:B------:R-:W-:Y:S01]  /*11c0*/  IABS R37, R12 ;  /* 0x0000000c00257213 */ /* 0x000fe20000000000 */
[----:B------:R-:W-:Y:S01]  /*11d0*/  @!P6 IMAD.MOV R25, RZ, RZ, -R25 ;  /* 0x000000ffff19e224 */ /* 0x000fe200078e0a19 */
[----:B------:R-:W-:Y:S01]  /*11e0*/  ISETP.GT.U32.AND P6, PT, R2, R35, PT ;  /* 0x000000230200720c */ /* 0x000fe20003fc4070 */
[----:B------:R-:W-:Y:S01]  /*11f0*/  @!P0 IMAD.MOV R19, RZ, RZ, -R19 ;  /* 0x000000ffff138224 */ /* 0x000fe200078e0a13 */
[----:B------:R-:W-:Y:S01]  /*1200*/  ISETP.GE.AND P0, PT, R14, RZ, PT ;  /* 0x000000ff0e00720c */ /* 0x000fe20003f06270 */
[----:B------:R-:W-:Y:S01]  /*1210*/  VIADD R14, R0, 0xf ;  /* 0x0000000f000e7836 */ /* 0x000fe20000000000 */
[----:B------:R-:W-:Y:S01]  /*1220*/  ISETP.GT.U32.AND P5, PT, R2, R33, PT ;  /* 0x000000210200720c */ /* 0x000fe20003fa4070 */
[----:B------:R-:W-:-:S02]  /*1230*/  @!P1 IMAD.IADD R31, R31, 0x1, -R2 ;  /* 0x000000011f1f9824 */ /* 0x000fc400078e0a02 */
[----:B------:R-:W-:Y:S01]  /*1240*/  IMAD.HI.U32 R8, R6, R37, RZ ;  /* 0x0000002506087227 */ /* 0x000fe200078e00ff */
[----:B------:R-:W-:Y:S02]  /*1250*/  IABS R39, R14 ;  /* 0x0000000e00277213 */ /* 0x000fe40000000000 */
[----:B------:R-:W-:Y:S01]  /*1260*/  ISETP.GT.U32.AND P1, PT, R2, R31, PT ;  /* 0x0000001f0200720c */ /* 0x000fe20003f24070 */
[----:B------:R-:W-:Y:S01]  /*1270*/  @!P2 IMAD.IADD R27, R27, 0x1, -R2 ;  /* 0x000000011b1ba824 */ /* 0x000fe200078e0a02 */
[----:B------:R-:W-:Y:S01]  /*1280*/  ISETP.GE.AND P2, PT, R10, RZ, PT ;  /* 0x000000ff0a00720c */ /* 0x000fe20003f46270 */
[----:B------:R-:W-:Y:S02]  /*1290*/  IMAD.MOV R10, RZ, RZ, -R8 ;  /* 0x000000ffff0a7224 */ /* 0x000fe400078e0a08 */
[----:B------:R-:W-:Y:S01]  /*12a0*/  @!P3 IMAD.MOV R21, RZ, RZ, -R21 ;  /* 0x000000ffff15b224 */ /* 0x000fe200078e0a15 */
[----:B------:R-:W-:Y:S01]  /*12b0*/  ISETP.GE.AND P3, PT, R16, RZ, PT ;  /* 0x000000ff1000720c */ /* 0x000fe20003f66270 */
[----:B------:R-:W-:-:S02]  /*12c0*/  VIADD R16, R0, 0xe ;  /* 0x0000000e00107836 */ /* 0x000fc40000000000 */
[----:B------:R-:W-:Y:S02]  /*12d0*/  IMAD R37, R2, R10, R37 ;  /* 0x0000000a02257224 */ /* 0x000fe400078e0225 */
[----:B------:R-:W-:Y:S01]  /*12e0*/  @!P6 IMAD.IADD R35, R35, 0x1, -R2 ;  /* 0x000000012323e824 */ /* 0x000fe200078e0a02 */
[----:B------:R-:W-:Y:S01]  /*12f0*/  IABS R41, R16 ;  /* 0x0000001000297213 */ /* 0x000fe20000000000 */
[----:B------:R-:W-:-:S03]  /*1300*/  IMAD.HI.U32 R8, R6, R39, RZ ;  /* 0x0000002706087227 */ /* 0x000fc600078e00ff */
[C---:B------:R-:W-:Y:S01]  /*1310*/  ISETP.GT.U32.AND P6, PT, R2.reuse, R35, PT ;  /* 0x000000230200720c */ /* 0x040fe20003fc4070 */
[----:B------:R-:W-:Y:S01]  /*1320*/  @!P5 IMAD.IADD R33, R33, 0x1, -R2 ;  /* 0x000000012121d824 */ /* 0x000fe200078e0a02 */
[----:B------:R-:W-:Y:S01]  /*1330*/  ISETP.GT.U32.AND P5, PT, R2, R37, PT ;  /* 0x000000250200720c */ /* 0x000fe20003fa4070 */
[----:B------:R-:W-:Y:S02]  /*1340*/  IMAD.MOV R8, RZ, RZ, -R8 ;  /* 0x000000ffff087224 */ /* 0x000fe400078e0a08 */
[----:B------:R-:W-:Y:S02]  /*1350*/  IMAD.MOV.U32 R29, RZ, RZ, R27 ;  /* 0x000000ffff1d7224 */ /* 0x000fe400078e001b */
[----:B------:R-:W-:Y:S01]  /*1360*/  @!P1 IMAD.IADD R31, R31, 0x1, -R2 ;  /* 0x000000011f1f9824 */ /* 0x000fe200078e0a02 */
[----:B------:R-:W-:Y:S01]  /*1370*/  ISETP.GE.AND P1, PT, R12, RZ, PT ;  /* 0x000000ff0c00720c */ /* 0x000fe20003f26270 */
[----:B------:R-:W-:Y:S02]  /*1380*/  IMAD R27, R2, R8, R39 ;  /* 0x00000008021b7224 */ /* 0x000fe400078e0227 */
[----:B------:R-:W-:-:S04]  /*1390*/  IMAD.HI.U32 R8, R6, R41, RZ ;  /* 0x0000002906087227 */ /* 0x000fc800078e00ff */
[----:B------:R-:W-:Y:S01]  /*13a0*/  @!P3 IMAD.MOV R31, RZ, RZ, -R31 ;  /* 0x000000ffff1fb224 */ /* 0x000fe200078e0a1f */
[C---:B------:R-:W-:Y:S01]  /*13b0*/  ISETP.GT.U32.AND P3, PT, R2.reuse, R27, PT ;  /* 0x0000001b0200720c */ /* 0x040fe20003f64070 */
[----:B------:R-:W-:Y:S02]  /*13c0*/  IMAD.MOV R8, RZ, RZ, -R8 ;  /* 0x000000ffff087224 */ /* 0x000fe400078e0a08 */
[--C-:B------:R-:W-:Y:S02]  /*13d0*/  @!P5 IMAD.IADD R37, R37, 0x1, -R2.reuse ;  /* 0x000000012525d824 */ /* 0x100fe400078e0a02 */
[----:B------:R-:W-:Y:S02]  /*13e0*/  @!P6 IMAD.IADD R35, R35, 0x1, -R2 ;  /* 0x000000012323e824 */ /* 0x000fe400078e0a02 */
[C---:B------:R-:W-:Y:S01]  /*13f0*/  IMAD R41, R2.reuse, R8, R41 ;  /* 0x0000000802297224 */ /* 0x040fe200078e0229 */
[----:B------:R-:W-:Y:S01]  /*1400*/  ISETP.GT.U32.AND P5, PT, R2, R37, PT ;  /* 0x000000250200720c */ /* 0x000fe20003fa4070 */
[----:B------:R-:W-:-:S02]  /*1410*/  @!P2 IMAD.MOV R35, RZ, RZ, -R35 ;  /* 0x000000ffff23a224 */ /* 0x000fc400078e0a23 */
[----:B------:R-:W-:Y:S01]  /*1420*/  VIADD R10, R0, 0xd ;  /* 0x0000000d000a7836 */ /* 0x000fe20000000000 */
[----:B------:R-:W-:Y:S01]  /*1430*/  ISETP.GT.U32.AND P2, PT, R2, R41, PT ;  /* 0x000000290200720c */ /* 0x000fe20003f44070 */
[----:B------:R-:W-:Y:S02]  /*1440*/  @!P3 IMAD.IADD R27, R27, 0x1, -R2 ;  /* 0x000000011b1bb824 */ /* 0x000fe400078e0a02 */
[----:B------:R-:W-:Y:S01]  /*1450*/  @!P0 IMAD.MOV R29, RZ, RZ, -R29 ;  /* 0x000000ffff1d8224 */ /* 0x000fe200078e0a1d */
[----:B------:R-:W-:Y:S01]  /*1460*/  IABS R43, R10 ;  /* 0x0000000a002b7213 */ /* 0x000fe20000000000 */
[----:B------:R-:W-:Y:S01]  /*1470*/  @!P4 IMAD.MOV R33, RZ, RZ, -R33 ;  /* 0x000000ffff21c224 */ /* 0x000fe200078e0a21 */
[----:B------:R-:W-:Y:S01]  /*1480*/  ISETP.GE.AND P6, PT, R10, RZ, PT ;  /* 0x000000ff0a00720c */ /* 0x000fe20003fc6270 */
[----:B------:R-:W-:Y:S01]  /*1490*/  VIADD R10, R0, 0xc ;  /* 0x0000000c000a7836 */ /* 0x000fe20000000000 */
[----:B------:R-:W-:Y:S01]  /*14a0*/  ISETP.GT.U32.AND P3, PT, R2, R27, PT ;  /* 0x0000001b0200720c */ /* 0x000fe20003f64070 */
[----:B------:R-:W-:Y:S01]  /*14b0*/  IMAD.HI.U32 R8, R6, R43, RZ ;  /* 0x0000002b06087227 */ /* 0x000fe200078e00ff */
[----:B------:R-:W-:-:S02]  /*14c0*/  ISETP.GE.AND P0, PT, R14, RZ, PT ;  /* 0x000000ff0e00720c */ /* 0x000fc40003f06270 */
[----:B------:R-:W-:Y:S01]  /*14d0*/  IABS R47, R10 ;  /* 0x0000000a002f7213 */ /* 0x000fe20000000000 */
[--C-:B------:R-:W-:Y:S01]  /*14e0*/  @!P5 IMAD.IADD R37, R37, 0x1, -R2.reuse ;  /* 0x000000012525d824 */ /* 0x100fe200078e0a02 */
[----:B------:R-:W-:Y:S01]  /*14f0*/  ISETP.GE.AND P4, PT, R16, RZ, PT ;  /* 0x000000ff1000720c */ /* 0x000fe20003f86270 */
[----:B------:R-:W-:Y:S01]  /*1500*/  @!P2 IMAD.IADD R41, R41, 0x1, -R2 ;  /* 0x000000012929a824 */ /* 0x000fe200078e0a02 */
[----:B------:R-:W-:Y:S01]  /*1510*/  ISETP.GE.AND P5, PT, R10, RZ, PT ;  /* 0x000000ff0a00720c */ /* 0x000fe20003fa6270 */
[----:B------:R-:W-:Y:S02]  /*1520*/  IMAD.MOV R8, RZ, RZ, -R8 ;  /* 0x000000ffff087224 */ /* 0x000fe400078e0a08 */
[----:B------:R-:W-:Y:S01]  /*1530*/  @!P1 IMAD.MOV R37, RZ, RZ, -R37 ;  /* 0x000000ffff259224 */ /* 0x000fe200078e0a25 */
[C---:B------:R-:W-:Y:S01]  /*1540*/  ISETP.GT.U32.AND P1, PT, R2.reuse, R41, PT ;  /* 0x000000290200720c */ /* 0x040fe20003f24070 */
[----:B------:R-:W-:Y:S02]  /*1550*/  IMAD R43, R2, R8, R43 ;  /* 0x00000008022b7224 */ /* 0x000fe400078e022b */
[----:B------:R-:W-:-:S04]  /*1560*/  IMAD.HI.U32 R8, R6, R47, RZ ;  /* 0x0000002f06087227 */ /* 0x000fc800078e00ff */
[----:B------:R-:W-:Y:S01]  /*1570*/  @!P3 IMAD.IADD R27, R27, 0x1, -R2 ;  /* 0x000000011b1bb824 */ /* 0x000fe200078e0a02 */
[----:B------:R-:W-:Y:S01]  /*1580*/  ISETP.GT.U32.AND P3, PT, R2, R43, PT ;  /* 0x0000002b0200720c */ /* 0x000fe20003f64070 */
[----:B------:R-:W-:Y:S02]  /*1590*/  IMAD.MOV R8, RZ, RZ, -R8 ;  /* 0x000000ffff087224 */ /* 0x000fe400078e0a08 */
[----:B------:R-:W-:Y:S02]  /*15a0*/  IMAD.MOV.U32 R39, RZ, RZ, R27 ;  /* 0x000000ffff277224 */ /* 0x000fe400078e001b */
[----:B------:R-:W-:Y:S02]  /*15b0*/  VIADD R14, R0, 0xb ;  /* 0x0000000b000e7836 */ /* 0x000fe40000000000 */
[----:B------:R-:W-:Y:S02]  /*15c0*/  IMAD R27, R2, R8, R47 ;  /* 0x00000008021b7224 */ /* 0x000fe400078e022f */
[--C-:B------:R-:W-:Y:S01]  /*15d0*/  @!P1 IMAD.IADD R41, R41, 0x1, -R2.reuse ;  /* 0x0000000129299824 */ /* 0x100fe200078e0a02 */
[----:B------:R-:W-:Y:S01]  /*15e0*/  IABS R49, R14 ;  /* 0x0000000e00317213 */ /* 0x000fe20000000000 */
[----:B------:R-:W-:Y:S01]  /*15f0*/  VIADD R16, R0, 0xa ;  /* 0x0000000a00107836 */ /* 0x000fe20000000000 */
[----:B------:R-:W-:Y:S01]  /*1600*/  ISETP.GT.U32.AND P1, PT, R2, R27, PT ;  /* 0x0000001b0200720c */ /* 0x000fe20003f24070 */
[----:B------:R-:W-:Y:S01]  /*1610*/  @!P3 IMAD.IADD R43, R43, 0x1, -R2 ;  /* 0x000000012b2bb824 */ /* 0x000fe200078e0a02 */
[----:B------:R-:W-:Y:S01]  /*1620*/  ISETP.GE.AND P2, PT, R14, RZ, PT ;  /* 0x000000ff0e00720c */ /* 0x000fe20003f46270 */
[----:B------:R-:W-:Y:S01]  /*1630*/  IMAD.HI.U32 R10, R6, R49, RZ ;  /* 0x00000031060a7227 */ /* 0x000fe200078e00ff */
[----:B------:R-:W-:-:S02]  /*1640*/  IABS R51, R16 ;  /* 0x0000001000337213 */ /* 0x000fc40000000000 */
[C---:B------:R-:W-:Y:S01]  /*1650*/  ISETP.GT.U32.AND P3, PT, R2.reuse, R43, PT ;  /* 0x0000002b0200720c */ /* 0x040fe20003f64070 */
[----:B------:R-:W-:Y:S02]  /*1660*/  IMAD.MOV R10, RZ, RZ, -R10 ;  /* 0x000000ffff0a7224 */ /* 0x000fe400078e0a0a */
[----:B------:R-:W-:Y:S02]  /*1670*/  @!P4 IMAD.MOV R41, RZ, RZ, -R41 ;  /* 0x000000ffff29c224 */ /* 0x000fe400078e0a29 */
[----:B------:R-:W-:Y:S02]  /*1680*/  IMAD R49, R2, R10, R49 ;  /* 0x0000000a02317224 */ /* 0x000fe400078e0231 */
[----:B------:R-:W-:Y:S02]  /*1690*/  @!P1 IMAD.IADD R27, R27, 0x1, -R2 ;  /* 0x000000011b1b9824 */ /* 0x000fe400078e0a02 */
[----:B------:R-:W-:Y:S01]  /*16a0*/  IMAD.HI.U32 R12, R6, R51, RZ ;  /* 0x00000033060c7227 */ /* 0x000fe200078e00ff */
[----:B------:R-:W-:-:S02]  /*16b0*/  ISETP.GT.U32.AND P4, PT, R2, R49, PT ;  /* 0x000000310200720c */ /* 0x000fc40003f84070 */
[----:B------:R-:W-:Y:S01]  /*16c0*/  ISETP.GT.U32.AND P1, PT, R2, R27, PT ;  /* 0x0000001b0200720c */ /* 0x000fe20003f24070 */
[----:B------:R-:W-:Y:S02]  /*16d0*/  IMAD.MOV R12, RZ, RZ, -R12 ;  /* 0x000000ffff0c7224 */ /* 0x000fe400078e0a0c */
[----:B------:R-:W-:Y:S02]  /*16e0*/  VIADD R18, R0, 0x8 ;  /* 0x0000000800127836 */ /* 0x000fe40000000000 */
[----:B------:R-:W-:Y:S02]  /*16f0*/  IMAD R51, R2, R12, R51 ;  /* 0x0000000c02337224 */ /* 0x000fe400078e0233 */
[----:B------:R-:W-:Y:S01]  /*1700*/  VIADD R8, R0, 0x9 ;  /* 0x0000000900087836 */ /* 0x000fe20000000000 */
[----:B------:R-:W-:Y:S01]  /*1710*/  IABS R55, R18 ;  /* 0x0000001200377213 */ /* 0x000fe20000000000 */
[--C-:B------:R-:W-:Y:S02]  /*1720*/  @!P3 IMAD.IADD R43, R43, 0x1, -R2.reuse ;  /* 0x000000012b2bb824 */ /* 0x100fe400078e0a02 */
[--C-:B------:R-:W-:Y:S01]  /*1730*/  @!P4 IMAD.IADD R49, R49, 0x1, -R2.reuse ;  /* 0x000000013131c824 */ /* 0x100fe200078e0a02 */
[----:B------:R-:W-:Y:S01]  /*1740*/  IABS R53, R8 ;  /* 0x0000000800357213 */ /* 0x000fe20000000000 */
[----:B------:R-:W-:Y:S01]  /*1750*/  @!P1 IMAD.IADD R27, R27, 0x1, -R2 ;  /* 0x000000011b1b9824 */ /* 0x000fe200078e0a02 */
[----:B------:R-:W-:Y:S01]  /*1760*/  ISETP.GT.U32.AND P1, PT, R2, R51, PT ;  /* 0x000000330200720c */ /* 0x000fe20003f24070 */
[----:B------:R-:W-:Y:S01]  /*1770*/  IMAD.HI.U32 R10, R6, R55, RZ ;  /* 0x00000037060a7227 */ /* 0x000fe200078e00ff */
[----:B------:R-:W-:-:S02]  /*1780*/  ISETP.GE.AND P3, PT, R8, RZ, PT ;  /* 0x000000ff0800720c */ /* 0x000fc40003f66270 */
[----:B------:R-:W-:Y:S01]  /*1790*/  ISETP.GT.U32.AND P4, PT, R2, R49, PT ;  /* 0x000000310200720c */ /* 0x000fe20003f84070 */
[----:B------:R-:W-:-:S04]  /*17a0*/  IMAD.HI.U32 R8, R6, R53, RZ ;  /* 0x0000003506087227 */ /* 0x000fc800078e00ff */
[----:B------:R-:W-:Y:S02]  /*17b0*/  IMAD.MOV R10, RZ, RZ, -R10 ;  /* 0x000000ffff0a7224 */ /* 0x000fe400078e0a0a */
[----:B------:R-:W-:Y:S01]  /*17c0*/  @!P0 IMAD.MOV R39, RZ, RZ, -R39 ;  /* 0x000000ffff278224 */ /* 0x000fe200078e0a27 */
[----:B------:R-:W-:Y:S01]  /*17d0*/  ISETP.GE.AND P0, PT, R16, RZ, PT ;  /* 0x000000ff1000720c */ /* 0x000fe20003f06270 */
[----:B------:R-:W-:Y:S02]  /*17e0*/  IMAD.MOV R16, RZ, RZ, -R8 ;  /* 0x000000ffff107224 */ /* 0x000fe400078e0a08 */
[C---:B------:R-:W-:Y:S02]  /*17f0*/  IMAD R55, R2.reuse, R10, R55 ;  /* 0x0000000a02377224 */ /* 0x040fe400078e0237 */
[C---:B------:R-:W-:Y:S02]  /*1800*/  IMAD R53, R2.reuse, R16, R53 ;  /* 0x0000001002357224 */ /* 0x040fe400078e0235 */
[--C-:B------:R-:W-:Y:S01]  /*1810*/  @!P1 IMAD.IADD R51, R51, 0x1, -R2.reuse ;  /* 0x0000000133339824 */ /* 0x100fe200078e0a02 */
[C---:B------:R-:W-:Y:S01]  /*1820*/  ISETP.GT.U32.AND P1, PT, R2.reuse, R55, PT ;  /* 0x000000370200720c */ /* 0x040fe20003f24070 */
[----:B------:R-:W-:Y:S01]  /*1830*/  @!P4 IMAD.IADD R49, R49, 0x1, -R2 ;  /* 0x000000013131c824 */ /* 0x000fe200078e0a02 */
[----:B------:R-:W-:Y:S01]  /*1840*/  ISETP.GT.U32.AND P4, PT, R2, R53, PT ;  /* 0x000000350200720c */ /* 0x000fe20003f84070 */
[----:B------:R-:W-:-:S04]  /*1850*/  IMAD.HI.U32 R12, R6, R57, RZ ;  /* 0x00000039060c7227 */ /* 0x000fc800078e00ff */
[----:B------:R-:W-:-:S04]  /*1860*/  IMAD.HI.U32 R14, R6, R61, RZ ;  /* 0x0000003d060e7227 */ /* 0x000fc800078e00ff */
[----:B------:R-:W-:Y:S02]  /*1870*/  IMAD.MOV R12, RZ, RZ, -R12 ;  /* 0x000000ffff0c7224 */ /* 0x000fe400078e0a0c */
[----:B------:R-:W-:Y:S02]  /*1880*/  VIADD R16, R0, 0x4 ;  /* 0x0000000400107836 */ /* 0x000fe40000000000 */
[----:B------:R-:W-:-:S03]  /*1890*/  IMAD.HI.U32 R8, R6, R59, RZ ;  /* 0x0000003b06087227 */ /* 0x000fc600078e00ff */
[----:B------:R-:W-:Y:S01]  /*18a0*/  IABS R63, R16 ;  /* 0x00000010003f7213 */ /* 0x000fe20000000000 */
[----:B------:R-:W-:Y:S02]  /*18b0*/  IMAD.MOV R14, RZ, RZ, -R14 ;  /* 0x000000ffff0e7224 */ /* 0x000fe400078e0a0e */
[C---:B------:R-:W-:Y:S02]  /*18c0*/  IMAD R57, R2.reuse, R12, R57 ;  /* 0x0000000c02397224 */ /* 0x040fe400078e0239 */
[----:B------:R-:W-:Y:S02]  /*18d0*/  @!P1 IMAD.IADD R55, R55, 0x1, -R2 ;  /* 0x0000000137379824 */ /* 0x000fe400078e0a02 */
[----:B------:R-:W-:Y:S01]  /*18e0*/  IMAD.MOV.U32 R47, RZ, RZ, R27 ;  /* 0x000000ffff2f7224 */ /* 0x000fe200078e001b */
[----:B------:R-:W-:Y:S01]  /*18f0*/  SHF.R.S32.HI R27, RZ, 0x1f, R152 ;  /* 0x0000001fff1b7819 */ /* 0x000fe20000011498 */
[----:B------:R-:W-:Y:S02]  /*1900*/  IMAD.MOV R8, RZ, RZ, -R8 ;  /* 0x000000ffff087224 */ /* 0x000fe400078e0a08 */
[----:B------:R-:W-:Y:S01]  /*1910*/  @!P6 IMAD.MOV R43, RZ, RZ, -R43 ;  /* 0x000000ffff2be224 */ /* 0x000fe200078e0a2b */
[C---:B------:R-:W-:Y:S01]  /*1920*/  ISETP.GT.U32.AND P6, PT, R2.reuse, R51, PT ;  /* 0x000000330200720c */ /* 0x040fe20003fc4070 */
[C---:B------:R-:W-:Y:S01]  /*1930*/  IMAD R61, R2.reuse, R14, R61 ;  /* 0x0000000e023d7224 */ /* 0x040fe200078e023d */
[----:B------:R-:W-:Y:S01]  /*1940*/  LEA.HI R152, R27, R152, RZ, 0x8 ;  /* 0x000000981b987211 */ /* 0x000fe200078f40ff */
[----:B------:R-:W-:Y:S01]  /*1950*/  @!P4 IMAD.IADD R53, R53, 0x1, -R2 ;  /* 0x000000013535c824 */ /* 0x000fe200078e0a02 */
[C---:B------:R-:W-:Y:S01]  /*1960*/  ISETP.GT.U32.AND P4, PT, R2.reuse, R57, PT ;  /* 0x000000390200720c */ /* 0x040fe20003f84070 */
[----:B------:R-:W-:Y:S01]  /*1970*/  @!P5 IMAD.MOV R47, RZ, RZ, -R47 ;  /* 0x000000ffff2fd224 */ /* 0x000fe200078e0a2f */
[C---:B------:R-:W-:Y:S01]  /*1980*/  ISETP.GT.U32.AND P5, PT, R2.reuse, R55, PT ;  /* 0x000000370200720c */ /* 0x040fe20003fa4070 */
[C---:B------:R-:W-:Y:S01]  /*1990*/  IMAD R59, R2.reuse, R8, R59 ;  /* 0x00000008023b7224 */ /* 0x040fe200078e023b */
[----:B------:R-:W-:Y:S01]  /*19a0*/  ISETP.GT.U32.AND P1, PT, R2, R53, PT ;  /* 0x000000350200720c */ /* 0x000fe20003f24070 */
[----:B------:R-:W-:-:S02]  /*19b0*/  VIADD R14, R0, 0x3 ;  /* 0x00000003000e7836 */ /* 0x000fc40000000000 */
[----:B------:R-:W-:-:S03]  /*19c0*/  IMAD.HI.U32 R8, R6, R63, RZ ;  /* 0x0000003f06087227 */ /* 0x000fc600078e00ff */
[----:B------:R-:W-:Y:S01]  /*19d0*/  IABS R65, R14 ;  /* 0x0000000e00417213 */ /* 0x000fe20000000000 */
[----:B------:R-:W-:Y:S02]  /*19e0*/  IMAD.MOV R8, RZ, RZ, -R8 ;  /* 0x000000ffff087224 */ /* 0x000fe400078e0a08 */
[----:B------:R-:W-:Y:S01]  /*19f0*/  @!P6 IMAD.IADD R51, R51, 0x1, -R2 ;  /* 0x000000013333e824 */ /* 0x000fe200078e0a02 */
[C---:B------:R-:W-:Y:S01]  /*1a00*/  ISETP.GT.U32.AND P6, PT, R2.reuse, R59, PT ;  /* 0x0000003b0200720c */ /* 0x040fe20003fc4070 */
[----:B------:R-:W-:Y:S02]  /*1a10*/  IMAD R63, R2, R8, R63 ;  /* 0x00000008023f7224 */ /* 0x000fe400078e023f */
[----:B------:R-:W-:-:S04]  /*1a20*/  IMAD.HI.U32 R8, R6, R65, RZ ;  /* 0x0000004106087227 */ /* 0x000fc800078e00ff */
[--C-:B------:R-:W-:Y:S02]  /*1a30*/  @!P4 IMAD.IADD R57, R57, 0x1, -R2.reuse ;  /* 0x000000013939c824 */ /* 0x100fe400078e0a02 */
[----:B------:R-:W-:Y:S01]  /*1a40*/  @!P5 IMAD.IADD R55, R55, 0x1, -R2 ;  /* 0x000000013737d824 */ /* 0x000fe200078e0a02 */
[C---:B------:R-:W-:Y:S01]  /*1a50*/  ISETP.GT.U32.AND P5, PT, R2.reuse, R63, PT ;  /* 0x0000003f0200720c */ /* 0x040fe20003fa4070 */
[----:B------:R-:W-:Y:S01]  /*1a60*/  IMAD.MOV R12, RZ, RZ, -R8 ;  /* 0x000000ffff0c7224 */ /* 0x000fe200078e0a08 */
[----:B------:R-:W-:Y:S01]  /*1a70*/  ISETP.GT.U32.AND P4, PT, R2, R57, PT ;  /* 0x000000390200720c */ /* 0x000fe20003f84070 */
[----:B------:R-:W-:-:S04]  /*1a80*/  IMAD.HI.U32 R8, R6, R67, RZ ;  /* 0x0000004306087227 */ /* 0x000fc800078e00ff */
[----:B------:R-:W-:Y:S02]  /*1a90*/  IMAD.MOV R8, RZ, RZ, -R8 ;  /* 0x000000ffff087224 */ /* 0x000fe400078e0a08 */
[--C-:B------:R-:W-:Y:S02]  /*1aa0*/  @!P6 IMAD.IADD R59, R59, 0x1, -R2.reuse ;  /* 0x000000013b3be824 */ /* 0x100fe400078e0a02 */
[C---:B------:R-:W-:Y:S02]  /*1ab0*/  IMAD R67, R2.reuse, R8, R67 ;  /* 0x0000000802437224 */ /* 0x040fe400078e0243 */
[----:B------:R-:W-:Y:S02]  /*1ac0*/  @!P5 IMAD.IADD R63, R63, 0x1, -R2 ;  /* 0x000000013f3fd824 */ /* 0x000fe400078e0a02 */
[----:B------:R-:W-:Y:S01]  /*1ad0*/  @!P2 IMAD.MOV R49, RZ, RZ, -R49 ;  /* 0x000000ffff31a224 */ /* 0x000fe200078e0a31 */
[----:B------:R-:W-:Y:S01]  /*1ae0*/  ISETP.GT.U32.AND P5, PT, R2, R67, PT ;  /* 0x000000430200720c */ /* 0x000fe20003fa4070 */
[----:B------:R-:W-:Y:S01]  /*1af0*/  IMAD.HI.U32 R10, R6, R69, RZ ;  /* 0x00000045060a7227 */ /* 0x000fe200078e00ff */
[----:B------:R-:W-:-:S03]  /*1b00*/  ISETP.GT.U32.AND P2, PT, R2, R59, PT ;  /* 0x0000003b0200720c */ /* 0x000fc60003f44070 */
[----:B------:R-:W-:Y:S01]  /*1b10*/  @!P4 IMAD.IADD R57, R57, 0x1, -R2 ;  /* 0x000000013939c824 */ /* 0x000fe200078e0a02 */
[----:B------:R-:W-:Y:S01]  /*1b20*/  ISETP.GE.AND P4, PT, R18, RZ, PT ;  /* 0x000000ff1200720c */ /* 0x000fe20003f86270 */
[----:B------:R-:W-:Y:S01]  /*1b30*/  IMAD.MOV R10, RZ, RZ, -R10 ;  /* 0x000000ffff0a7224 */ /* 0x000fe200078e0a0a */
[----:B------:R-:W-:Y:S01]  /*1b40*/  LOP3.LUT R18, R40, 0x80, RZ, 0xfc, !PT ;  /* 0x0000008028127812 */ /* 0x000fe200078efcff */
[C---:B------:R-:W-:Y:S01]  /*1b50*/  IMAD R65, R2.reuse, R12, R65 ;  /* 0x0000000c02417224 */ /* 0x040fe200078e0241 */
[----:B------:R-:W-:Y:S01]  /*1b60*/  SHF.R.U32.HI R12, RZ, 0x4, R161 ;  /* 0x00000004ff0c7819 */ /* 0x000fe200000116a1 */
[C---:B------:R-:W-:Y:S02]  /*1b70*/  IMAD R69, R2.reuse, R10, R69 ;  /* 0x0000000a02457224 */ /* 0x040fe400078e0245 */
[--C-:B------:R-:W-:Y:S01]  /*1b80*/  @!P5 IMAD.IADD R67, R67, 0x1, -R2.reuse ;  /* 0x000000014343d824 */ /* 0x100fe200078e0a02 */
[C---:B------:R-:W-:Y:S01]  /*1b90*/  ISETP.GT.U32.AND P6, PT, R2.reuse, R65, PT ;  /* 0x000000410200720c */ /* 0x040fe20003fc4070 */
[--C-:B------:R-:W-:Y:S01]  /*1ba0*/  @!P2 IMAD.IADD R59, R59, 0x1, -R2.reuse ;  /* 0x000000013b3ba824 */ /* 0x100fe200078e0a02 */
[C---:B------:R-:W-:Y:S01]  /*1bb0*/  ISETP.GT.U32.AND P2, PT, R2.reuse, R69, PT ;  /* 0x000000450200720c */ /* 0x040fe20003f44070 */
[----:B------:R-:W-:Y:S01]  /*1bc0*/  @!P1 IMAD.IADD R53, R53, 0x1, -R2 ;  /* 0x0000000135359824 */ /* 0x000fe200078e0a02 */
[C---:B------:R-:W-:Y:S01]  /*1bd0*/  ISETP.GT.U32.AND P1, PT, R2.reuse, R61, PT ;  /* 0x0000003d0200720c */ /* 0x040fe20003f24070 */
[----:B------:R-:W-:Y:S01]  /*1be0*/  @!P4 IMAD.MOV R55, RZ, RZ, -R55 ;  /* 0x000000ffff37c224 */ /* 0x000fe200078e0a37 */
[----:B------:R-:W-:Y:S01]  /*1bf0*/  ISETP.GT.U32.AND P4, PT, R2, R67, PT ;  /* 0x000000430200720c */ /* 0x000fe20003f84070 */
[----:B------:R-:W-:Y:S01]  /*1c00*/  IMAD.HI.U32 R6, R6, R71, RZ ;  /* 0x0000004706067227 */ /* 0x000fe200078e00ff */
[----:B------:R-:W-:-:S02]  /*1c10*/  SGXT.U32 R46, R12, 0xe ;  /* 0x0000000e0c2e781a */ /* 0x000fc40000000000 */
[----:B------:R-:W-:Y:S01]  /*1c20*/  ISETP.GE.AND P5, PT, R22, RZ, PT ;  /* 0x000000ff1600720c */ /* 0x000fe20003fa6270 */
[----:B------:R-:W-:Y:S01]  /*1c30*/  IMAD.MOV R6, RZ, RZ, -R6 ;  /* 0x000000ffff067224 */ /* 0x000fe200078e0a06 */
[----:B------:R-:W0:Y:S01]  /*1c40*/  LDC R22, c[0x0][0x240] ;  /* 0x00009000ff167b82 */ /* 0x000e220000000800 */
[--C-:B------:R-:W-:Y:S01]  /*1c50*/  @!P6 IMAD.IADD R65, R65, 0x1, -R2.reuse ;  /* 0x000000014141e824 */ /* 0x100fe200078e0a02 */
[C---:B------:R-:W-:Y:S01]  /*1c60*/  ISETP.GT.U32.AND P6, PT, R2.reuse, R63, PT ;  /* 0x0000003f0200720c */ /* 0x040fe20003fc4070 */
[C---:B------:R-:W-:Y:S02]  /*1c70*/  IMAD R71, R2.reuse, R6, R71 ;  /* 0x0000000602477224 */ /* 0x040fe400078e0247 */
[--C-:B------:R-:W-:Y:S02]  /*1c80*/  @!P2 IMAD.IADD R69, R69, 0x1, -R2.reuse ;  /* 0x000000014545a824 */ /* 0x100fe400078e0a02 */
[----:B------:R-:W-:Y:S01]  /*1c90*/  @!P3 IMAD.MOV R53, RZ, RZ, -R53 ;  /* 0x000000ffff35b224 */ /* 0x000fe200078e0a35 */
[C---:B------:R-:W-:Y:S01]  /*1ca0*/  ISETP.GT.U32.AND P3, PT, R2.reuse, R65, PT ;  /* 0x000000410200720c */ /* 0x040fe20003f64070 */
[--C-:B------:R-:W-:Y:S01]  /*1cb0*/  @!P4 IMAD.IADD R67, R67, 0x1, -R2.reuse ;  /* 0x000000014343c824 */ /* 0x100fe200078e0a02 */
[----:B------:R-:W-:Y:S01]  /*1cc0*/  ISETP.GT.U32.AND P4, PT, R2, R71, PT ;  /* 0x000000470200720c */ /* 0x000fe20003f84070 */
[----:B------:R-:W-:Y:S01]  /*1cd0*/  @!P1 IMAD.IADD R61, R61, 0x1, -R2 ;  /* 0x000000013d3d9824 */ /* 0x000fe200078e0a02 */
[----:B------:R-:W-:Y:S01]  /*1ce0*/  ISETP.GE.AND P1, PT, R20, RZ, PT ;  /* 0x000000ff1400720c */ /* 0x000fe20003f26270 */
[----:B------:R-:W-:Y:S01]  /*1cf0*/  VIADD R6, R161, 0x8000 ;  /* 0x00008000a1067836 */ /* 0x000fe20000000000 */
[----:B------:R-:W-:Y:S01]  /*1d00*/  ISETP.GT.U32.AND P2, PT, R2, R69, PT ;  /* 0x000000450200720c */ /* 0x000fe20003f44070 */
[----:B------:R-:W-:-:S02]  /*1d10*/  IMAD.MOV.U32 R10, RZ, RZ, RZ ;  /* 0x000000ffff0a7224 */ /* 0x000fc400078e00ff */
[----:B------:R-:W-:Y:S01]  /*1d20*/  IMAD.MOV.U32 R8, RZ, RZ, RZ ;  /* 0x000000ffff087224 */ /* 0x000fe200078e00ff */
[----:B------:R-:W-:Y:S01]  /*1d30*/  SHF.R.U32.HI R6, RZ, 0x4, R6 ;  /* 0x00000004ff067819 */ /* 0x000fe20000011606 */
[----:B------:R-:W-:Y:S01]  /*1d40*/  @!P0 IMAD.MOV R51, RZ, RZ, -R51 ;  /* 0x000000ffff338224 */ /* 0x000fe200078e0a33 */
[----:B------:R-:W-:Y:S01]  /*1d50*/  ISETP.GT.U32.AND P0, PT, R2, R61, PT ;  /* 0x0000003d0200720c */ /* 0x000fe20003f04070 */
[--C-:B------:R-:W-:Y:S01]  /*1d60*/  @!P3 IMAD.IADD R65, R65, 0x1, -R2.reuse ;  /* 0x000000014141b824 */ /* 0x100fe200078e0a02 */
[----:B------:R-:W-:Y:S01]  /*1d70*/  SGXT.U32 R42, R6, 0xe ;  /* 0x0000000e062a781a */ /* 0x000fe20000000000 */
[--C-:B------:R-:W-:Y:S01]  /*1d80*/  @!P4 IMAD.IADD R71, R71, 0x1, -R2.reuse ;  /* 0x000000014747c824 */ /* 0x100fe200078e0a02 */
[----:B------:R-:W-:Y:S01]  /*1d90*/  ISETP.GE.AND P3, PT, R14, RZ, PT ;  /* 0x000000ff0e00720c */ /* 0x000fe20003f66270 */
[----:B------:R-:W-:Y:S01]  /*1da0*/  @!P1 IMAD.MOV R57, RZ, RZ, -R57 ;  /* 0x000000ffff399224 */ /* 0x000fe200078e0a39 */
[----:B------:R-:W-:Y:S01]  /*1db0*/  IADD3 R14, P4, R42, 0x2, RZ ;  /* 0x000000022a0e7810 */ /* 0x000fe20007f9e0ff */
[--C-:B------:R-:W-:Y:S01]  /*1dc0*/  @!P2 IMAD.IADD R69, R69, 0x1, -R2.reuse ;  /* 0x000000014545a824 */ /* 0x100fe200078e0a02 */
[----:B------:R-:W-:Y:S01]  /*1dd0*/  ISETP.GE.AND P1, PT, R28, RZ, PT ;  /* 0x000000ff1c00720c */ /* 0x000fe20003f26270 */
[--C-:B------:R-:W-:Y:S01]  /*1de0*/  @!P6 IMAD.IADD R63, R63, 0x1, -R2.reuse ;  /* 0x000000013f3fe824 */ /* 0x100fe200078e0a02 */
[----:B------:R-:W-:Y:S01]  /*1df0*/  IADD3 R12, P2, R46, 0x80, RZ ;  /* 0x000000802e0c7810 */ /* 0x000fe20007f5e0ff */
[----:B------:R-:W-:Y:S01]  /*1e00*/  @!P5 IMAD.MOV R59, RZ, RZ, -R59 ;  /* 0x000000ffff3bd224 */ /* 0x000fe200078e0a3b */
[----:B------:R-:W-:Y:S01]  /*1e10*/  LOP3.LUT R28, R168, 0x40, RZ, 0xc0, !PT ;  /* 0x00000040a81c7812 */ /* 0x000fe200078ec0ff */
[----:B------:R-:W-:Y:S01]  /*1e20*/  @!P0 IMAD.IADD R61, R61, 0x1, -R2 ;  /* 0x000000013d3d8824 */ /* 0x000fe200078e0a02 */
[----:B------:R-:W-:Y:S01]  /*1e30*/  IADD3.X R10, R10, 0x40000040, RZ, P4, !PT ;  /* 0x400000400a0a7810 */ /* 0x000fe200027fe4ff */
[----:B------:R-:W-:Y:S01]  /*1e40*/  STL [R1+0x4c4], R42 ;  /* 0x0004c42a01007387 */ /* 0x000fe20000100800 */
[----:B------:R-:W-:Y:S01]  /*1e50*/  IADD3.X R8, R8, 0x40000040, RZ, P2, !PT ;  /* 0x4000004008087810 */ /* 0x000fe200017fe4ff */
[----:B------:R-:W-:Y:S01]  /*1e60*/  @!P3 IMAD.MOV R65, RZ, RZ, -R65 ;  /* 0x000000ffff41b224 */ /* 0x000fe200078e0a41 */
[----:B------:R-:W-:Y:S01]  /*1e70*/  ISETP.GT.U32.AND P4, PT, R2, R71, PT ;  /* 0x000000470200720c */ /* 0x000fe20003f84070 */
[----:B---3--:R-:W-:Y:S01]  /*1e80*/  IMAD R4, R4, R73, RZ ;  /* 0x0000004904047224 */ /* 0x008fe200078e02ff */
[C---:B------:R-:W-:Y:S01]  /*1e90*/  ISETP.NE.U32.AND P2, PT, R28.reuse, RZ, PT ;  /* 0x000000ff1c00720c */ /* 0x040fe20003f45070 */
[----:B------:R-:W-:Y:S01]  /*1ea0*/  IMAD R28, R28, 0x40, R3 ;  /* 0x000000401c1c7824 */ /* 0x000fe200078e0203 */
[----:B------:R-:W-:Y:S01]  /*1eb0*/  ISETP.GE.AND P0, PT, R24, RZ, PT ;  /* 0x000000ff1800720c */ /* 0x000fe20003f06270 */
[----:B------:R-:W-:Y:S01]  /*1ec0*/  @!P1 IMAD.MOV R67, RZ, RZ, -R67 ;  /* 0x000000ffff439224 */ /* 0x000fe200078e0a43 */
[----:B------:R-:W-:Y:S01]  /*1ed0*/  SEL R6, RZ, 0x90, !P2 ;  /* 0x00000090ff067807 */ /* 0x000fe20005000000 */
[----:B-----5:R-:W-:Y:S01]  /*1ee0*/  IMAD.MOV R27, RZ, RZ, -R160 ;  /* 0x000000ffff1b7224 */ /* 0x020fe200078e0aa0 */
[----:B------:R-:W-:-:S02]  /*1ef0*/  ISETP.GE.AND P2, PT, R30, RZ, PT ;  /* 0x000000ff1e00720c */ /* 0x000fc40003f46270 */
[----:B------:R-:W-:Y:S01]  /*1f00*/  LOP3.LUT R147, R6, R3, RZ, 0x3c, !PT ;  /* 0x0000000306937212 */ /* 0x000fe200078e3cff */
[----:B------:R-:W-:Y:S01]  /*1f10*/  IMAD R3, R40, R153, RZ ;  /* 0x0000009928037224 */ /* 0x000fe200078e02ff */
[----:B------:R-:W-:Y:S01]  /*1f20*/  LOP3.LUT R6, RZ, R45, RZ, 0x33, !PT ;  /* 0x0000002dff067212 */ /* 0x000fe200078e33ff */
[----:B------:R-:W-:Y:S01]  /*1f30*/  @!P4 IMAD.IADD R71, R71, 0x1, -R2 ;  /* 0x000000014747c824 */ /* 0x000fe200078e0a02 */
[----:B------:R-:W-:Y:S01]  /*1f40*/  ISETP.NE.AND P4, PT, R45, RZ, PT ;  /* 0x000000ff2d00720c */ /* 0x000fe20003f85270 */
[----:B------:R-:W-:Y:S01]  /*1f50*/  IMAD R2, R18, R153, RZ ;  /* 0x0000009912027224 */ /* 0x000fe200078e02ff */
[----:B------:R-:W-:Y:S01]  /*1f60*/  R2UR UR7, R10 ;  /* 0x000000000a0772ca */ /* 0x000fe200000e0000 */
[----:B------:R-:W-:Y:S01]  /*1f70*/  @!P0 IMAD.MOV R61, RZ, RZ, -R61 ;  /* 0x000000ffff3d8224 */ /* 0x000fe200078e0a3d */
[----:B------:R-:W-:Y:S01]  /*1f80*/  SEL R10, R6, R53, !P4 ;  /* 0x00000035060a7207 */ /* 0x000fe20006000000 */
[----:B------:R-:W1:Y:S01]  /*1f90*/  LDC.64 R44, c[0x0][0x210] ;  /* 0x00008400ff2c7b82 */ /* 0x000e620000000a00 */
[----:B------:R-:W-:Y:S01]  /*1fa0*/  LEA R142, P1, R2, R144, 0x1 ;  /* 0x00000090028e7211 */ /* 0x000fe200078208ff */
[----:B------:R-:W-:Y:S01]  /*1fb0*/  @!P2 IMAD.MOV R69, RZ, RZ, -R69 ;  /* 0x000000ffff45a224 */ /* 0x000fe200078e0a45 */
[----:B------:R-:W-:Y:S01]  /*1fc0*/  ISETP.GE.AND P6, PT, R16, RZ, PT ;  /* 0x000000ff1000720c */ /* 0x000fe20003fc6270 */
[----:B0-----:R-:W-:Y:S01]  /*1fd0*/  IMAD R91, R10, R22, RZ ;  /* 0x000000160a5b7224 */ /* 0x001fe200078e02ff */
[----:B------:R-:W-:-:S02]  /*1fe0*/  LEA R144, P2, R3, R144, 0x1 ;  /* 0x0000009003907211 */ /* 0x000fc400078408ff */
[----:B------:R-:W-:Y:S02]  /*1ff0*/  SEL R55, R6, R55, !P4 ;  /* 0x0000003706377207 */ /* 0x000fe40006000000 */
[-C--:B------:R-:W-:Y:S02]  /*2000*/  LEA.HI.X.SX32 R143, R2, R145.reuse, 0x1, P1 ;  /* 0x00000091028f7211 */ /* 0x080fe400008f0eff */
[----:B------:R-:W-:Y:S01]  /*2010*/  LEA.HI.X.SX32 R145, R3, R145, 0x1, P2 ;  /* 0x0000009103917211 */ /* 0x000fe200010f0eff */
[-C--:B------:R-:W-:Y:S01]  /*2020*/  IMAD R87, R55, R22.reuse, RZ ;  /* 0x0000001637577224 */ /* 0x080fe200078e02ff */
[----:B------:R-:W-:Y:S01]  /*2030*/  R2UR UR4, R12 ;  /* 0x000000000c0472ca */ /* 0x000fe200000e0000 */
[C---:B------:R-:W-:Y:S01]  /*2040*/  IMAD.WIDE R92, R91.reuse, 0x2, R142 ;  /* 0x000000025b5c7825 */ /* 0x040fe200078e028e */
[----:B------:R-:W-:Y:S02]  /*2050*/  SEL R12, R6, R57, !P4 ;  /* 0x00000039060c7207 */ /* 0x000fe40006000000 */
[----:B------:R-:W-:Y:S01]  /*2060*/  ISETP.GE.AND P5, PT, R0, RZ, PT ;  /* 0x000000ff0000720c */ /* 0x000fe20003fa6270 */
[----:B------:R-:W-:Y:S01]  /*2070*/  IMAD.WIDE R90, R91, 0x2, R144 ;  /* 0x000000025b5a7825 */ /* 0x000fe200078e0290 */
[----:B------:R-:W-:Y:S01]  /*2080*/  SEL R59, R6, R59, !P4 ;  /* 0x0000003b063b7207 */ /* 0x000fe20006000000 */
[----:B------:R-:W-:Y:S01]  /*2090*/  STL [R1], R92 ;  /* 0x0000005c01007387 */ /* 0x000fe20000100800 */
[----:B------:R-:W-:Y:S01]  /*20a0*/  LOP3.LUT R16, R26, 0xfe, RZ, 0xfc, !PT ;  /* 0x000000fe1a107812 */ /* 0x000fe200078efcff */
[----:B------:R-:W-:Y:S01]  /*20b0*/  IMAD R83, R12, R22, RZ ;  /* 0x000000160c537224 */ /* 0x000fe200078e02ff */
[----:B------:R-:W-:Y:S01]  /*20c0*/  R2UR UR6, R14 ;  /* 0x000000000e0672ca */ /* 0x000fe200000e0000 */
[C---:B------:R-:W-:Y:S01]  /*20d0*/  IMAD.WIDE R88, R87.reuse, 0x2, R142 ;  /* 0x0000000257587825 */ /* 0x040fe200078e028e */
[C---:B------:R-:W-:Y:S01]  /*20e0*/  SEL R14, R6.reuse, R61, !P4 ;  /* 0x0000003d060e7207 */ /* 0x040fe20006000000 */
[----:B------:R-:W-:Y:S01]  /*20f0*/  STL [R1+0x8], R90 ;  /* 0x0000085a01007387 */ /* 0x000fe20000100800 */
[C---:B------:R-:W-:Y:S01]  /*2100*/  SEL R37, R6.reuse, R37, !P4 ;  /* 0x0000002506257207 */ /* 0x040fe20006000000 */
[----:B------:R-:W-:Y:S01]  /*2110*/  @!P6 IMAD.MOV R63, RZ, RZ, -R63 ;  /* 0x000000ffff3fe224 */ /* 0x000fe200078e0a3f */
[C---:B------:R-:W-:Y:S01]  /*2120*/  SEL R39, R6.reuse, R39, !P4 ;  /* 0x0000002706277207 */ /* 0x040fe20006000000 */
[----:B------:R-:W-:Y:S01]  /*2130*/  IMAD.WIDE R86, R87, 0x2, R144 ;  /* 0x0000000257567825 */ /* 0x000fe200078e0290 */
[----:B------:R-:W-:Y:S01]  /*2140*/  STL [R1+0x4], R91 ;  /* 0x0000045b01007387 */ /* 0x000fe20000100800 */
[----:B------:R-:W-:-:S02]  /*2150*/  SEL R18, R6, R65, !P4 ;  /* 0x0000004106127207 */ /* 0x000fc40006000000 */
[----:B------:R-:W-:Y:S01]  /*2160*/  IMAD R77, R59, R22, RZ ;  /* 0x000000163b4d7224 */ /* 0x000fe200078e02ff */
[----:B------:R-:W-:Y:S01]  /*2170*/  STL [R1+0x10], R88 ;  /* 0x0000105801007387 */ /* 0x000fe20000100800 */
[C---:B------:R-:W-:Y:S01]  /*2180*/  IMAD.WIDE R84, R83.reuse, 0x2, R142 ;  /* 0x0000000253547825 */ /* 0x040fe200078e028e */
[----:B------:R-:W-:Y:S01]  /*2190*/  SEL R33, R6, R33, !P4 ;  /* 0x0000002106217207 */ /* 0x000fe20006000000 */
[----:B------:R-:W-:Y:S01]  /*21a0*/  UIADD3.64 UR14, UR6, 0x4, URZ ;  /* 0x00000004060e7897 */ /* 0x000fe2000fffe03f */
[----:B------:R-:W-:Y:S01]  /*21b0*/  STL [R1+0xc], R89 ;  /* 0x00000c5901007387 */ /* 0x000fe20000100800 */
[----:B------:R-:W-:Y:S01]  /*21c0*/  IMAD R139, R16, R160, RZ ;  /* 0x000000a0108b7224 */ /* 0x000fe200078e02ff */
[----:B------:R-:W-:Y:S01]  /*21d0*/  SEL R16, R6, R63, !P4 ;  /* 0x0000003f06107207 */ /* 0x000fe20006000000 */
[----:B------:R-:W-:Y:S01]  /*21e0*/  IMAD.WIDE R82, R83, 0x2, R144 ;  /* 0x0000000253527825 */ /* 0x000fe200078e0290 */
[----:B------:R-:W-:Y:S01]  /*21f0*/  STL [R1+0x18], R86 ;  /* 0x0000185601007387 */ /* 0x000fe20000100800 */
[----:B------:R-:W-:Y:S01]  /*2200*/  R2UR UR5, R8 ;  /* 0x00000000080572ca */ /* 0x000fe200000e0000 */
[----:B------:R-:W-:Y:S01]  /*2210*/  UIADD3.64 UR14, UR6, 0x100, URZ ;  /* 0x00000100060e7897 */ /* 0x000fe2000fffe03f */
[-C--:B------:R-:W-:Y:S01]  /*2220*/  IMAD R73, R14, R22.reuse, RZ ;  /* 0x000000160e497224 */ /* 0x080fe200078e02ff */
[----:B------:R-:W-:Y:S01]  /*2230*/  STL [R1+0x14], R87 ;  /* 0x0000145701007387 */ /* 0x000fe20000100800 */
[C---:B------:R-:W-:Y:S01]  /*2240*/  IMAD.WIDE R78, R77.reuse, 0x2, R142 ;  /* 0x000000024d4e7825 */ /* 0x040fe200078e028e */
[C---:B------:R-:W-:Y:S01]  /*2250*/  SEL R5, R6.reuse, R5, !P4 ;  /* 0x0000000506057207 */ /* 0x040fe20006000000 */
[----:B------:R-:W-:Y:S01]  /*2260*/  UIADD3.64 UR18, UR6, 0x102, URZ ;  /* 0x0000010206127897 */ /* 0x000fe2000fffe03f */
[----:B------:R-:W-:Y:S01]  /*2270*/  STL [R1+0x20], R84 ;  /* 0x0000205401007387 */ /* 0x000fe20000100800 */
[----:B------:R-:W-:Y:S01]  /*2280*/  @!P5 IMAD.MOV R71, RZ, RZ, -R71 ;  /* 0x000000ffff47d224 */ /* 0x000fe200078e0a47 */
[C---:B------:R-:W-:Y:S01]  /*2290*/  SEL R7, R6.reuse, R7, !P4 ;  /* 0x0000000706077207 */ /* 0x040fe20006000000 */
[----:B------:R-:W-:Y:S01]  /*22a0*/  IMAD.WIDE R76, R77, 0x2, R144 ;  /* 0x000000024d4c7825 */ /* 0x000fe200078e0290 */
[----:B------:R-:W-:Y:S01]  /*22b0*/  STL [R1+0x1c], R85 ;  /* 0x00001c5501007387 */ /* 0x000fe20000100800 */
[----:B------:R-:W-:Y:S01]  /*22c0*/  SEL R9, R6, R9, !P4 ;  /* 0x0000000906097207 */ /* 0x000fe20006000000 */
[----:B------:R-:W-:Y:S01]  /*22d0*/  UIADD3.64 UR10, UR4, 0x100, URZ ;  /* 0x00000100040a7897 */ /* 0x000fe2000fffe03f */
[-C--:B------:R-:W-:Y:S01]  /*22e0*/  IMAD R3, R16, R22.reuse, RZ ;  /* 0x0000001610037224 */ /* 0x080fe200078e02ff */
[----:B------:R-:W-:Y:S01]  /*22f0*/  STL [R1+0x28], R82 ;  /* 0x0000285201007387 */ /* 0x000fe20000100800 */
[----:B------:R-:W-:Y:S01]  /*2300*/  IMAD.WIDE R74, R73, 0x2, R142 ;  /* 0x00000002494a7825 */ /* 0x000fe200078e028e */
[C---:B------:R-:W-:Y:S01]  /*2310*/  SEL R11, R6.reuse, R11, !P4 ;  /* 0x0000000b060b7207 */ /* 0x040fe20006000000 */
[----:B------:R-:W-:Y:S01]  /*2320*/  UIADD3.64 UR8, UR4, 0x80, URZ ;  /* 0x0000008004087897 */ /* 0x000fe2000fffe03f */
[----:B------:R-:W-:Y:S01]  /*2330*/  STL [R1+0x24], R83 ;  /* 0x0000245301007387 */ /* 0x000fe20000100800 */
[-C--:B------:R-:W-:Y:S01]  /*2340*/  IMAD R37, R37, R22.reuse, RZ ;  /* 0x0000001625257224 */ /* 0x080fe200078e02ff */
[C---:B------:R-:W-:Y:S01]  /*2350*/  SEL R13, R6.reuse, R13, !P4 ;  /* 0x0000000d060d7207 */ /* 0x040fe20006000000 */
[----:B------:R-:W-:Y:S01]  /*2360*/  IMAD.WIDE R72, R73, 0x2, R144 ;  /* 0x0000000249487825 */ /* 0x000fe200078e0290 */
[----:B------:R-:W-:Y:S01]  /*2370*/  STL [R1+0x30], R78 ;  /* 0x0000304e01007387 */ /* 0x000fe20000100800 */
[C---:B------:R-:W-:Y:S01]  /*2380*/  SEL R15, R6.reuse, R15, !P4 ;  /* 0x0000000f060f7207 */ /* 0x040fe20006000000 */
[----:B------:R-:W-:Y:S01]  /*2390*/  UIADD3.64 UR10, UR6, 0x2, URZ ;  /* 0x00000002060a7897 */ /* 0x000fe2000fffe03f */
[C---:B------:R-:W-:Y:S01]  /*23a0*/  SEL R17, R6.reuse, R17, !P4 ;  /* 0x0000001106117207 */ /* 0x040fe20006000000 */
[----:B------:R-:W-:Y:S01]  /*23b0*/  STL [R1+0x2c], R79 ;  /* 0x00002c4f01007387 */ /* 0x000fe20000100800 */
[C---:B------:R-:W-:Y:S01]  /*23c0*/  SEL R19, R6.reuse, R19, !P4 ;  /* 0x0000001306137207 */ /* 0x040fe20006000000 */
[-C--:B------:R-:W-:Y:S01]  /*23d0*/  IMAD R137, R39, R22.reuse, RZ ;  /* 0x0000001627897224 */ /* 0x080fe200078e02ff */
[C---:B------:R-:W-:Y:S01]  /*23e0*/  SEL R21, R6.reuse, R21, !P4 ;  /* 0x0000001506157207 */ /* 0x040fe20006000000 */
[----:B------:R-:W-:Y:S01]  /*23f0*/  STL [R1+0x38], R76 ;  /* 0x0000384c01007387 */ /* 0x000fe20000100800 */
[C---:B------:R-:W-:Y:S01]  /*2400*/  SEL R23, R6.reuse, R23, !P4 ;  /* 0x0000001706177207 */ /* 0x040fe20006000000 */
[--C-:B------:R-:W-:Y:S01]  /*2410*/  IMAD.WIDE R38, R3, 0x2, R142.reuse ;  /* 0x0000000203267825 */ /* 0x100fe200078e028e */
[C---:B------:R-:W-:Y:S01]  /*2420*/  SEL R8, R6.reuse, R25, !P4 ;  /* 0x0000001906087207 */ /* 0x040fe20006000000 */
[----:B------:R-:W-:Y:S01]  /*2430*/  STL [R1+0x34], R77 ;  /* 0x0000344d01007387 */ /* 0x000fe20000100800 */
[C---:B------:R-:W-:Y:S01]  /*2440*/  SEL R29, R6.reuse, R29, !P4 ;  /* 0x0000001d061d7207 */ /* 0x040fe20006000000 */
[-C--:B------:R-:W-:Y:S01]  /*2450*/  IMAD R33, R33, R22.reuse, RZ ;  /* 0x0000001621217224 */ /* 0x080fe200078e02ff */
[C---:B------:R-:W-:Y:S01]  /*2460*/  SEL R31, R6.reuse, R31, !P4 ;  /* 0x0000001f061f7207 */ /* 0x040fe20006000000 */
[C---:B------:R-:W-:Y:S01]  /*2470*/  IMAD.WIDE R148, R37.reuse, 0x2, R142 ;  /* 0x0000000225947825 */ /* 0x040fe200078e028e */
[C---:B------:R-:W-:Y:S01]  /*2480*/  SEL R35, R6.reuse, R35, !P4 ;  /* 0x0000002306237207 */ /* 0x040fe20006000000 */
[----:B------:R-:W-:Y:S01]  /*2490*/  STL [R1+0x40], R74 ;  /* 0x0000404a01007387 */ /* 0x000fe20000100800 */
[C---:B------:R-:W-:Y:S01]  /*24a0*/  SEL R41, R6.reuse, R41, !P4 ;  /* 0x0000002906297207 */ /* 0x040fe20006000000 */
[--C-:B------:R-:W-:Y:S01]  /*24b0*/  IMAD.WIDE R102, R37, 0x2, R144.reuse ;  /* 0x0000000225667825 */ /* 0x100fe200078e0290 */
[C---:B------:R-:W-:Y:S01]  /*24c0*/  SEL R43, R6.reuse, R43, !P4 ;  /* 0x0000002b062b7207 */ /* 0x040fe20006000000 */
[----:B------:R-:W-:Y:S01]  /*24d0*/  STL [R1+0x3c], R75 ;  /* 0x00003c4b01007387 */ /* 0x000fe20000100800 */
[C---:B------:R-:W-:Y:S01]  /*24e0*/  SEL R47, R6.reuse, R47, !P4 ;  /* 0x0000002f062f7207 */ /* 0x040fe20006000000 */
[----:B------:R-:W-:Y:S01]  /*24f0*/  IMAD.WIDE R36, R3, 0x2, R144 ;  /* 0x0000000203247825 */ /* 0x000fe200078e0290 */
[C---:B------:R-:W-:Y:S01]  /*2500*/  SEL R49, R6.reuse, R49, !P4 ;  /* 0x0000003106317207 */ /* 0x040fe20006000000 */
[----:B------:R0:W-:Y:S01]  /*2510*/  STL [R1+0x48], R72 ;  /* 0x0000484801007387 */ /* 0x0001e20000100800 */
[C---:B------:R-:W-:Y:S01]  /*2520*/  SEL R51, R6.reuse, R51, !P4 ;  /* 0x0000003306337207 */ /* 0x040fe20006000000 */
[----:B------:R-:W-:Y:S01]  /*2530*/  IMAD R151, R35, R22, RZ ;  /* 0x0000001623977224 */ /* 0x000fe200078e02ff */
[C---:B------:R-:W-:Y:S01]  /*2540*/  SEL R20, R6.reuse, R67, !P4 ;  /* 0x0000004306147207 */ /* 0x040fe20006000000 */
[----:B------:R-:W-:Y:S01]  /*2550*/  STL [R1+0x44], R73 ;  /* 0x0000444901007387 */ /* 0x000fe20000100800 */
[C---:B------:R-:W-:Y:S01]  /*2560*/  SEL R69, R6.reuse, R69, !P4 ;  /* 0x0000004506457207 */ /* 0x040fe20006000000 */
[--C-:B------:R-:W-:Y:S01]  /*2570*/  IMAD.WIDE R156, R33, 0x2, R142.reuse ;  /* 0x00000002219c7825 */ /* 0x100fe200078e028e */
[----:B------:R-:W-:Y:S01]  /*2580*/  SEL R6, R6, R71, !P4 ;  /* 0x0000004706067207 */ /* 0x000fe20006000000 */
[----:B------:R-:W-:Y:S01]  /*2590*/  STL [R1+0x50], R38 ;  /* 0x0000502601007387 */ /* 0x000fe20000100800 */
[----:B-1----:R-:W-:Y:S01]  /*25a0*/  LEA R25, P0, R4, R44, 0x1 ;  /* 0x0000002c04197211 */ /* 0x002fe200078008ff */
[-C--:B------:R-:W-:Y:S01]  /*25b0*/  IMAD R71, R18, R22.reuse, RZ ;  /* 0x0000001612477224 */ /* 0x080fe200078e02ff */
[----:B------:R-:W-:Y:S01]  /*25c0*/  UIADD3.64 UR8, UR4, 0x180, URZ ;  /* 0x0000018004087897 */ /* 0x000fe2000fffe03f */
[----:B------:R-:W-:Y:S01]  /*25d0*/  IMAD R115, R20, R22, RZ ;  /* 0x0000001614737224 */ /* 0x000fe200078e02ff */
[----:B------:R-:W-:Y:S01]  /*25e0*/  STL [R1+0x4c], R39 ;  /* 0x00004c2701007387 */ /* 0x000fe20000100800 */
[----:B------:R-:W-:Y:S01]  /*25f0*/  IMAD.WIDE R34, R71, 0x2, R142 ;  /* 0x0000000247227825 */ /* 0x000fe200078e028e */
[----:B------:R-:W-:Y:S01]  /*2600*/  LEA.HI.X.SX32 R24, R4, R45, 0x1, P0 ;  /* 0x0000002d04187211 */ /* 0x000fe200000f0eff */
[----:B------:R-:W-:Y:S01]  /*2610*/  UIADD3.64 UR12, UR4, 0x200, URZ ;  /* 0x00000200040c7897 */ /* 0x000fe2000fffe03f */
[----:B------:R-:W-:Y:S01]  /*2620*/  STL [R1+0x58], R36 ;  /* 0x0000582401007387 */ /* 0x000fe20000100800 */
[--C-:B------:R-:W-:Y:S01]  /*2630*/  IMAD.WIDE R104, R33, 0x2, R144.reuse ;  /* 0x0000000221687825 */ /* 0x100fe200078e0290 */
[----:B0-----:R-:W-:Y:S01]  /*2640*/  LEA R72, P0, R139, R25, 0x1 ;  /* 0x000000198b487211 */ /* 0x001fe200078008ff */
[----:B------:R-:W-:Y:S01]  /*2650*/  UIADD3.64 UR16, UR4, 0x280, URZ ;  /* 0x0000028004107897 */ /* 0x000fe2000fffe03f */
[----:B------:R-:W-:Y:S01]  /*2660*/  STL [R1+0x54], R37 ;  /* 0x0000542501007387 */ /* 0x000fe20000100800 */
[----:B------:R-:W-:Y:S01]  /*2670*/  IMAD.WIDE R32, R71, 0x2, R144 ;  /* 0x0000000247207825 */ /* 0x000fe200078e0290 */
[----:B------:R-:W-:-:S02]  /*2680*/  UIADD3.64 UR20, UR4, 0x300, URZ ;  /* 0x0000030004147897 */ /* 0x000fc4000fffe03f */
[----:B------:R-:W-:Y:S01]  /*2690*/  STL [R1+0x60], R34 ;  /* 0x0000602201007387 */ /* 0x000fe20000100800 */
[-C--:B------:R-:W-:Y:S01]  /*26a0*/  IMAD R159, R31, R22.reuse, RZ ;  /* 0x000000161f9f7224 */ /* 0x080fe200078e02ff */
[----:B------:R-:W-:Y:S01]  /*26b0*/  UIADD3.64 UR24, UR4, 0x380, URZ ;  /* 0x0000038004187897 */ /* 0x000fe2000fffe03f */
[----:B------:R-:W-:Y:S01]  /*26c0*/  IMAD.WIDE R30, R115, 0x2, R142 ;  /* 0x00000002731e7825 */ /* 0x000fe200078e028e */
[----:B------:R-:W-:Y:S01]  /*26d0*/  STL [R1+0x5c], R35 ;  /* 0x00005c2301007387 */ /* 0x000fe20000100800 */
[----:B------:R-:W-:Y:S02]  /*26e0*/  UIADD3.64 UR28, UR4, 0x400, URZ ;  /* 0x00000400041c7897 */ /* 0x000fe4000fffe03f */
[-C--:B------:R-:W-:Y:S01]  /*26f0*/  IMAD R135, R69, R22.reuse, RZ ;  /* 0x0000001645877224 */ /* 0x080fe200078e02ff */
[----:B------:R-:W-:Y:S01]  /*2700*/  STL [R1+0x68], R32 ;  /* 0x0000682001007387 */ /* 0x000fe20000100800 */
[----:B------:R-:W-:Y:S01]  /*2710*/  IMAD R138, R27, 0x2, R139 ;  /* 0x000000021b8a7824 */ /* 0x000fe200078e028b */
[----:B------:R-:W-:Y:S01]  /*2720*/  UIADD3.64 UR32, UR4, 0x480, URZ ;  /* 0x0000048004207897 */ /* 0x000fe2000fffe03f */
[----:B------:R-:W-:Y:S01]  /*2730*/  IMAD.WIDE R114, R115, 0x2, R144 ;  /* 0x0000000273727825 */ /* 0x000fe200078e0290 */
[----:B------:R-:W-:Y:S01]  /*2740*/  STL [R1+0x64], R33 ;  /* 0x0000642101007387 */ /* 0x000fe20000100800 */
[----:B------:R-:W-:Y:S01]  /*2750*/  UIADD3.64 UR36, UR4, 0x500, URZ ;  /* 0x0000050004247897 */ /* 0x000fe2000fffe03f */
[----:B------:R-:W-:Y:S01]  /*2760*/  LEA R74, P1, R138, R25, 0x1 ;  /* 0x000000198a4a7211 */ /* 0x000fe200078208ff */
[-C--:B------:R-:W-:Y:S01]  /*2770*/  IMAD R5, R5, R22.reuse, RZ ;  /* 0x0000001605057224 */ /* 0x080fe200078e02ff */
[----:B------:R-:W-:Y:S01]  /*2780*/  STL [R1+0x70], R30 ;  /* 0x0000701e01007387 */ /* 0x000fe20000100800 */
[-C--:B------:R-:W-:Y:S01]  /*2790*/  IMAD R7, R7, R22.reuse, RZ ;  /* 0x0000001607077224 */ /* 0x080fe200078e02ff */
[----:B------:R-:W-:Y:S01]  /*27a0*/  UIADD3.64 UR40, UR4, 0x580, URZ ;  /* 0x0000058004287897 */ /* 0x000fe2000fffe03f */
[-C--:B------:R-:W-:Y:S01]  /*27b0*/  IMAD R9, R9, R22.reuse, RZ ;  /* 0x0000001609097224 */ /* 0x080fe200078e02ff */
[----:B------:R0:W-:Y:S01]  /*27c0*/  STL [R1+0x6c], R31 ;  /* 0x00006c1f01007387 */ /* 0x0001e20000100800 */
[-C--:B------:R-:W-:Y:S01]  /*27d0*/  IMAD R11, R11, R22.reuse, RZ ;  /* 0x000000160b0b7224 */ /* 0x080fe200078e02ff */
[----:B------:R-:W-:Y:S01]  /*27e0*/  UIADD3.64 UR44, UR4, 0x600, URZ ;  /* 0x00000600042c7897 */ /* 0x000fe2000fffe03f */
[-C--:B------:R-:W-:Y:S01]  /*27f0*/  IMAD R13, R13, R22.reuse, RZ ;  /* 0x000000160d0d7224 */ /* 0x080fe200078e02ff */
[----:B------:R-:W-:Y:S01]  /*2800*/  STL [R1+0x78], R114 ;  /* 0x0000787201007387 */ /* 0x000fe20000100800 */
[-C--:B------:R-:W-:Y:S01]  /*2810*/  IMAD R53, R15, R22.reuse, RZ ;  /* 0x000000160f357224 */ /* 0x080fe200078e02ff */
[----:B------:R-:W-:Y:S01]  /*2820*/  UIADD3.64 UR48, UR4, 0x680, URZ ;  /* 0x0000068004307897 */ /* 0x000fe2000fffe03f */
[-C--:B------:R-:W-:Y:S01]  /*2830*/  IMAD R57, R17, R22.reuse, RZ ;  /* 0x0000001611397224 */ /* 0x080fe200078e02ff */
[----:B------:R-:W-:Y:S01]  /*2840*/  STL [R1+0x74], R115 ;  /* 0x0000747301007387 */ /* 0x000fe20000100800 */
[-C--:B------:R-:W-:Y:S01]  /*2850*/  IMAD R61, R19, R22.reuse, RZ ;  /* 0x00000016133d7224 */ /* 0x080fe200078e02ff */
[----:B0-----:R-:W-:Y:S01]  /*2860*/  SHF.R.U32.HI R31, RZ, 0x6, R168 ;  /* 0x00000006ff1f7819 */ /* 0x001fe200000116a8 */
[-C--:B------:R-:W-:Y:S01]  /*2870*/  IMAD R63, R21, R22.reuse, RZ ;  /* 0x00000016153f7224 */ /* 0x080fe200078e02ff */
[----:B------:R-:W-:Y:S01]  /*2880*/  UIADD3.64 UR52, UR4, 0x700, URZ ;  /* 0x0000070004347897 */ /* 0x000fe2000fffe03f */
[-C--:B------:R-:W-:Y:S01]  /*2890*/  IMAD R65, R23, R22.reuse, RZ ;  /* 0x0000001617417224 */ /* 0x080fe200078e02ff */
[----:B------:R-:W-:Y:S01]  /*28a0*/  SGXT.U32 R31, R31, 0x1 ;  /* 0x000000011f1f781a */ /* 0x000fe20000000000 */
[-C--:B------:R-:W-:Y:S01]  /*28b0*/  IMAD R67, R8, R22.reuse, RZ ;  /* 0x0000001608437224 */ /* 0x080fe200078e02ff */
[----:B------:R-:W-:Y:S01]  /*28c0*/  UIADD3.64 UR10, UR6, 0xfe, URZ ;  /* 0x000000fe060a7897 */ /* 0x000fe2000fffe03f */
        /* <DEDUP_REMOVED lines=12> */
[----:B------:R-:W-:Y:S01]  /*2990*/  IMAD R111, R6, R22, RZ ;  /* 0x00000016066f7224 */ /* 0x000fe200078e02ff */
[----:B------:R-:W-:Y:S01]  /*29a0*/  UIADD3.64 UR46, UR6, 0x300, URZ ;  /* 0x00000300062e7897 */ /* 0x000fe2000fffe03f */
[----:B------:R-:W-:Y:S01]  /*29b0*/  IMAD.WIDE R128, R135, 0x2, R142 ;  /* 0x0000000287807825 */ /* 0x000fe200078e028e */
[----:B------:R-:W-:-:S02]  /*29c0*/  UIADD3.64 UR50, UR6, 0x302, URZ ;  /* 0x0000030206327897 */ /* 0x000fc4000fffe03f */
[----:B------:R-:W-:Y:S01]  /*29d0*/  UIADD3.64 UR54, UR6, 0x304, URZ ;  /* 0x0000030406367897 */ /* 0x000fe2000fffe03f */
[----:B------:R-:W-:Y:S01]  /*29e0*/  IMAD R146, R27, 0x2, R138 ;  /* 0x000000021b927824 */ /* 0x000fe200078e028a */
[----:B------:R-:W-:Y:S01]  /*29f0*/  STL [R1+0x80], R128 ;  /* 0x0000808001007387 */ /* 0x000fe20000100800 */
[----:B------:R-:W-:-:S03]  /*2a00*/  IMAD.WIDE R134, R135, 0x2, R144 ;  /* 0x0000000287867825 */ /* 0x000fc600078e0290 */
[----:B------:R-:W-:Y:S01]  /*2a10*/  STL [R1+0x7c], R129 ;  /* 0x00007c8101007387 */ /* 0x000fe20000100800 */
[----:B------:R-:W-:-:S03]  /*2a20*/  IMAD.WIDE R14, R5, 0x2, R142 ;  /* 0x00000002050e7825 */ /* 0x000fc600078e028e */
[----:B------:R-:W-:Y:S01]  /*2a30*/  STL [R1+0x88], R134 ;  /* 0x0000888601007387 */ /* 0x000fe20000100800 */
[----:B------:R-:W-:-:S03]  /*2a40*/  IMAD.WIDE R18, R7, 0x2, R142 ;  /* 0x0000000207127825 */ /* 0x000fc600078e028e */
[----:B------:R-:W-:Y:S01]  /*2a50*/  STL [R1+0x84], R135 ;  /* 0x0000848701007387 */ /* 0x000fe20000100800 */
[----:B------:R-:W-:-:S04]  /*2a60*/  IMAD.WIDE R22, R9, 0x2, R142 ;  /* 0x0000000209167825 */ /* 0x000fc800078e028e */
        /* <DEDUP_REMOVED lines=17> */
[----:B------:R-:W-:Y:S02]  /*2b80*/  IMAD R30, R31, R160, RZ ;  /* 0x000000a01f1e7224 */ /* 0x000fe400078e02ff */
[----:B------:R-:W-:-:S03]  /*2b90*/  IMAD.WIDE R142, R111, 0x2, R142 ;  /* 0x000000026f8e7825 */ /* 0x000fc600078e028e */
[----:B------:R-:W-:Y:S01]  /*2ba0*/  LEA R73, P6, R30, R25, 0x1 ;  /* 0x000000191e497211 */ /* 0x000fe200078c08ff */
[--C-:B------:R-:W-:Y:S01]  /*2bb0*/  IMAD.WIDE R16, R5, 0x2, R144.reuse ;  /* 0x0000000205107825 */ /* 0x100fe200078e0290 */
[----:B------:R-:W-:Y:S03]  /*2bc0*/  STL [R1+0x90], R142 ;  /* 0x0000908e01007387 */ /* 0x000fe60000100800 */
[--C-:B------:R-:W-:Y:S01]  /*2bd0*/  IMAD.WIDE R20, R7, 0x2, R144.reuse ;  /* 0x0000000207147825 */ /* 0x100fe200078e0290 */
[----:B------:R-:W-:Y:S03]  /*2be0*/  STL [R1+0x8c], R143 ;  /* 0x00008c8f01007387 */ /* 0x000fe60000100800 */
        /* <DEDUP_REMOVED lines=18> */
[----:B------:R-:W-:Y:S02]  /*2d10*/  IMAD R133, R27, 0x2, R146 ;  /* 0x000000021b857824 */ /* 0x000fe400078e0292 */
[----:B------:R-:W-:-:S04]  /*2d20*/  IMAD.WIDE R144, R111, 0x2, R144 ;  /* 0x000000026f907825 */ /* 0x000fc800078e0290 */
[C---:B------:R-:W-:Y:S01]  /*2d30*/  IMAD R132, R27.reuse, 0x2, R133 ;  /* 0x000000021b847824 */ /* 0x040fe200078e0285 */
[----:B------:R-:W-:Y:S01]  /*2d40*/  STL [R1+0x98], R144 ;  /* 0x0000989001007387 */ /* 0x000fe20000100800 */
[----:B------:R-:W-:Y:S02]  /*2d50*/  IMAD.MOV.U32 R3, RZ, RZ, R43 ;  /* 0x000000ffff037224 */ /* 0x000fe400078e002b */
[C---:B------:R-:W-:Y:S01]  /*2d60*/  IMAD R71, R27.reuse, 0x2, R132 ;  /* 0x000000021b477824 */ /* 0x040fe200078e0284 */
[----:B------:R-:W-:Y:S01]  /*2d70*/  STL [R1+0x94], R145 ;  /* 0x0000949101007387 */ /* 0x000fe20000100800 */
[----:B------:R-:W-:Y:S02]  /*2d80*/  IMAD.MOV.U32 R43, RZ, RZ, R109 ;  /* 0x000000ffff2b7224 */ /* 0x000fe400078e006d */
[----:B------:R-:W-:Y:S01]  /*2d90*/  IMAD R125, R27, 0x2, R71 ;  /* 0x000000021b7d7824 */ /* 0x000fe200078e0247 */
[----:B------:R0:W-:Y:S01]  /*2da0*/  STL [R1+0x49c], R73 ;  /* 0x00049c4901007387 */ /* 0x0001e20000100800 */
[----:B------:R-:W-:-:S02]  /*2db0*/  IMAD.MOV.U32 R2, RZ, RZ, R41 ;  /* 0x000000ffff027224 */ /* 0x000fc400078e0029 */
[C---:B------:R-:W-:Y:S01]  /*2dc0*/  IMAD R124, R27.reuse, 0x2, R125 ;  /* 0x000000021b7c7824 */ /* 0x040fe200078e027d */
[----:B------:R1:W-:Y:S01]  /*2dd0*/  STL [R1+0xa0], R72 ;  /* 0x0000a04801007387 */ /* 0x0003e20000100800 */
[----:B------:R-:W-:Y:S02]  /*2de0*/  IMAD.MOV.U32 R41, RZ, RZ, R63 ;  /* 0x000000ffff297224 */ /* 0x000fe400078e003f */
[C---:B------:R-:W-:Y:S01]  /*2df0*/  IMAD R121, R27.reuse, 0x2, R124 ;  /* 0x000000021b797824 */ /* 0x040fe200078e027c */
[----:B------:R2:W-:Y:S01]  /*2e00*/  STL [R1+0xa8], R74 ;  /* 0x0000a84a01007387 */ /* 0x0005e20000100800 */
[----:B------:R-:W-:Y:S01]  /*2e10*/  IMAD.MOV.U32 R63, RZ, RZ, R108 ;  /* 0x000000ffff3f7224 */ /* 0x000fe200078e006c */
[-C--:B0-----:R-:W-:Y:S01]  /*2e20*/  LEA R73, P2, R146, R25.reuse, 0x1 ;  /* 0x0000001992497211 */ /* 0x081fe200078408ff */
[----:B------:R-:W-:Y:S02]  /*2e30*/  IMAD R120, R27, 0x2, R121 ;  /* 0x000000021b787824 */ /* 0x000fe400078e0279 */
[----:B------:R-:W-:Y:S01]  /*2e40*/  IMAD.MOV.U32 R11, RZ, RZ, R51 ;  /* 0x000000ffff0b7224 */ /* 0x000fe200078e0033 */
[-C--:B-1----:R-:W-:Y:S01]  /*2e50*/  LEA R72, P3, R133, R25.reuse, 0x1 ;  /* 0x0000001985487211 */ /* 0x082fe200078608ff */
[----:B------:R0:W-:Y:S01]  /*2e60*/  STL [R1+0xb0], R73 ;  /* 0x0000b04901007387 */ /* 0x0001e20000100800 */
[----:B------:R-:W-:Y:S01]  /*2e70*/  IMAD R117, R27, 0x2, R120 ;  /* 0x000000021b757824 */ /* 0x000fe200078e0278 */
[----:B--2---:R-:W-:-:S02]  /*2e80*/  LEA R74, P4, R132, R25, 0x1 ;  /* 0x00000019844a7211 */ /* 0x004fc400078808ff */
[----:B------:R1:W-:Y:S01]  /*2e90*/  STL [R1+0xb8], R72 ;  /* 0x0000b84801007387 */ /* 0x0003e20000100800 */
[----:B------:R-:W-:Y:S01]  /*2ea0*/  IMAD R116, R27, 0x2, R117 ;  /* 0x000000021b747824 */ /* 0x000fe200078e0275 */
[-C--:B------:R-:W-:Y:S01]  /*2eb0*/  LEA.HI.X.SX32 R75, R133, R24.reuse, 0x1, P3 ;  /* 0x00000018854b7211 */ /* 0x080fe200018f0eff */
[----:B------:R-:W-:Y:S01]  /*2ec0*/  IMAD.MOV.U32 R51, RZ, RZ, R107 ;  /* 0x000000ffff337224 */ /* 0x000fe200078e006b */
[----:B------:R2:W-:Y:S01]  /*2ed0*/  STL [R1+0xc0], R74 ;  /* 0x0000c04a01007387 */ /* 0x0005e20000100800 */
[----:B------:R-:W-:Y:S01]  /*2ee0*/  IMAD R111, R27, 0x2, R116 ;  /* 0x000000021b6f7824 */ /* 0x000fe200078e0274 */
[-C--:B0-----:R-:W-:Y:S01]  /*2ef0*/  LEA R73, P5, R71, R25.reuse, 0x1 ;  /* 0x0000001947497211 */ /* 0x081fe200078a08ff */
[----:B------:R-:W-:Y:S01]  /*2f00*/  IMAD.MOV.U32 R9, RZ, RZ, R49 ;  /* 0x000000ffff097224 */ /* 0x000fe200078e0031 */
[-C--:B------:R-:W-:Y:S01]  /*2f10*/  LEA.HI.X.SX32 R76, R132, R24.reuse, 0x1, P4 ;  /* 0x00000018844c7211 */ /* 0x080fe200020f0eff */
[----:B------:R-:W-:Y:S01]  /*2f20*/  IMAD R110, R27, 0x2, R111 ;  /* 0x000000021b6e7824 */ /* 0x000fe200078e026f */
[----:B-1----:R-:W-:Y:S01]  /*2f30*/  LEA.HI.X.SX32 R72, R30, R24, 0x1, P6 ;  /* 0x000000181e487211 */ /* 0x002fe200030f0eff */
[----:B------:R0:W-:Y:S01]  /*2f40*/  STL [R1+0xc8], R73 ;  /* 0x0000c84901007387 */ /* 0x0001e20000100800 */
[----:B------:R-:W-:Y:S01]  /*2f50*/  IMAD.MOV.U32 R49, RZ, RZ, R67 ;  /* 0x000000ffff317224 */ /* 0x000fe200078e0043 */
[----:B--2---:R-:W-:-:S02]  /*2f60*/  LEA R74, P6, R125, R25, 0x1 ;  /* 0x000000197d4a7211 */ /* 0x004fc400078c08ff */
[----:B------:R1:W-:Y:S01]  /*2f70*/  STL [R1+0x498], R72 ;  /* 0x0004984801007387 */ /* 0x0003e20000100800 */
[C---:B------:R-:W-:Y:S02]  /*2f80*/  IMAD R29, R27.reuse, 0x2, R110 ;  /* 0x000000021b1d7824 */ /* 0x040fe400078e026e */
[----:B------:R-:W-:Y:S01]  /*2f90*/  IMAD.MOV.U32 R67, RZ, RZ, R106 ;  /* 0x000000ffff437224 */ /* 0x000fe200078e006a */
[----:B------:R2:W-:Y:S01]  /*2fa0*/  STL [R1+0xd0], R74 ;  /* 0x0000d04a01007387 */ /* 0x0005e20000100800 */
[----:B------:R-:W-:Y:S01]  /*2fb0*/  IMAD R109, R27, 0x2, R29 ;  /* 0x000000021b6d7824 */ /* 0x000fe200078e021d */
[-C--:B0-----:R-:W-:Y:S01]  /*2fc0*/  LEA.HI.X.SX32 R73, R139, R24.reuse, 0x1, P0 ;  /* 0x000000188b497211 */ /* 0x081fe200000f0eff */
[----:B------:R-:W-:Y:S02]  /*2fd0*/  IMAD.MOV.U32 R179, RZ, RZ, R105 ;  /* 0x000000ffffb37224 */ /* 0x000fe400078e0069 */
[----:B------:R-:W-:Y:S01]  /*2fe0*/  IMAD R108, R27, 0x2, R109 ;  /* 0x000000021b6c7824 */ /* 0x000fe200078e026d */
[----:B-1----:R-:W-:Y:S01]  /*2ff0*/  LEA R72, P0, R124, R25, 0x1 ;  /* 0x000000197c487211 */ /* 0x002fe200078008ff */
[----:B------:R0:W-:Y:S01]  /*3000*/  STL [R1+0x9c], R73 ;  /* 0x00009c4901007387 */ /* 0x0001e20000100800 */
[----:B------:R-:W-:Y:S01]  /*3010*/  IMAD.MOV.U32 R183, RZ, RZ, R104 ;  /* 0x000000ffffb77224 */ /* 0x000fe200078e0068 */
[----:B--2---:R-:W-:-:S02]  /*3020*/  LEA.HI.X.SX32 R74, R146, R24, 0x1, P2 ;  /* 0x00000018924a7211 */ /* 0x004fc400010f0eff */
[----:B------:R1:W-:Y:S01]  /*3030*/  STL [R1+0xd8], R72 ;  /* 0x0000d84801007387 */ /* 0x0003e20000100800 */
[C---:B------:R-:W-:Y:S02]  /*3040*/  IMAD R107, R27.reuse, 0x2, R108 ;  /* 0x000000021b6b7824 */ /* 0x040fe400078e026c */
[----:B------:R-:W-:Y:S02]  /*3050*/  IMAD.MOV.U32 R200, RZ, RZ, R103 ;  /* 0x000000ffffc87224 */ /* 0x000fe400078e0067 */
[C---:B------:R-:W-:Y:S01]  /*3060*/  IMAD R106, R27.reuse, 0x2, R107 ;  /* 0x000000021b6a7824 */ /* 0x040fe200078e026b */
[----:B0-----:R-:W-:Y:S01]  /*3070*/  LEA.HI.X.SX32 R73, R138, R24, 0x1, P1 ;  /* 0x000000188a497211 */ /* 0x001fe200008f0eff */
[----:B------:R-:W-:Y:S02]  /*3080*/  IMAD.MOV.U32 R202, RZ, RZ, R102 ;  /* 0x000000ffffca7224 */ /* 0x000fe400078e0066 */
[----:B------:R-:W-:Y:S01]  /*3090*/  IMAD R105, R27, 0x2, R106 ;  /* 0x000000021b697824 */ /* 0x000fe200078e026a */
[----:B-1----:R-:W-:Y:S01]  /*30a0*/  LEA R72, P1, R121, R25, 0x1 ;  /* 0x0000001979487211 */ /* 0x002fe200078208ff */
[----:B------:R-:W-:Y:S01]  /*30b0*/  STL [R1+0xa4], R73 ;  /* 0x0000a44901007387 */ /* 0x000fe20000100800 */
[----:B------:R-:W-:-:S02]  /*30c0*/  IMAD.MOV.U32 R211, RZ, RZ, R101 ;  /* 0x000000ffffd37224 */ /* 0x000fc400078e0065 */
[C---:B------:R-:W-:Y:S01]  /*30d0*/  IMAD R104, R27.reuse, 0x2, R105 ;  /* 0x000000021b687824 */ /* 0x040fe200078e0269 */
[----:B------:R0:W-:Y:S01]  /*30e0*/  STL [R1+0xe0], R72 ;  /* 0x0000e04801007387 */ /* 0x0001e20000100800 */
[----:B------:R-:W-:Y:S02]  /*30f0*/  IMAD.MOV.U32 R213, RZ, RZ, R100 ;  /* 0x000000ffffd57224 */ /* 0x000fe400078e0064 */
[C---:B------:R-:W-:Y:S01]  /*3100*/  IMAD R103, R27.reuse, 0x2, R104 ;  /* 0x000000021b677824 */ /* 0x040fe200078e0268 */
[----:B------:R1:W-:Y:S01]  /*3110*/  STL [R1+0xac], R74 ;  /* 0x0000ac4a01007387 */ /* 0x0003e20000100800 */
[----:B------:R-:W-:Y:S02]  /*3120*/  IMAD.MOV.U32 R223, RZ, RZ, R99 ;  /* 0x000000ffffdf7224 */ /* 0x000fe400078e0063 */
[C---:B------:R-:W-:Y:S02]  /*3130*/  IMAD R102, R27.reuse, 0x2, R103 ;  /* 0x000000021b667824 */ /* 0x040fe400078e0267 */
[----:B------:R-:W-:Y:S01]  /*3140*/  IMAD.MOV.U32 R225, RZ, RZ, R98 ;  /* 0x000000ffffe17224 */ /* 0x000fe200078e0062 */
[----:B0-----:R-:W-:Y:S01]  /*3150*/  LEA R72, P2, R120, R25, 0x1 ;  /* 0x0000001978487211 */ /* 0x001fe200078408ff */
[----:B------:R-:W-:-:S02]  /*3160*/  IMAD R101, R27, 0x2, R102 ;  /* 0x000000021b657824 */ /* 0x000fc400078e0266 */
[----:B------:R-:W-:Y:S01]  /*3170*/  IMAD.MOV.U32 R236, RZ, RZ, R97 ;  /* 0x000000ffffec7224 */ /* 0x000fe200078e0061 */
[----:B-1----:R-:W-:Y:S01]  /*3180*/  LEA R74, P3, R117, R25, 0x1 ;  /* 0x00000019754a7211 */ /* 0x002fe200078608ff */
[----:B------:R-:W-:Y:S01]  /*3190*/  STL [R1+0xe8], R72 ;  /* 0x0000e84801007387 */ /* 0x000fe20000100800 */
[C---:B------:R-:W-:Y:S02]  /*31a0*/  IMAD R100, R27.reuse, 0x2, R101 ;  /* 0x000000021b647824 */ /* 0x040fe400078e0265 */
[----:B------:R-:W-:Y:S01]  /*31b0*/  IMAD.MOV.U32 R237, RZ, RZ, R96 ;  /* 0x000000ffffed7224 */ /* 0x000fe200078e0060 */
[----:B------:R0:W-:Y:S01]  /*31c0*/  STL [R1+0xb4], R75 ;  /* 0x0000b44b01007387 */ /* 0x0001e20000100800 */
[C---:B------:R-:W-:Y:S02]  /*31d0*/  IMAD R99, R27.reuse, 0x2, R100 ;  /* 0x000000021b637824 */ /* 0x040fe400078e0264 */
[----:B------:R-:W-:Y:S01]  /*31e0*/  IMAD.MOV.U32 R250, RZ, RZ, R80 ;  /* 0x000000fffffa7224 */ /* 0x000fe200078e0050 */
[----:B------:R1:W-:Y:S01]  /*31f0*/  STL [R1+0xf0], R74 ;  /* 0x0000f04a01007387 */ /* 0x0003e20000100800 */
[----:B------:R-:W-:-:S02]  /*3200*/  IMAD R98, R27, 0x2, R99 ;  /* 0x000000021b627824 */ /* 0x000fc400078e0263 */
[----:B------:R-:W-:Y:S01]  /*3210*/  IMAD.MOV.U32 R243, RZ, RZ, R95 ;  /* 0x000000fffff37224 */ /* 0x000fe200078e005f */
[----:B------:R2:W-:Y:S01]  /*3220*/  STL [R1+0xbc], R76 ;  /* 0x0000bc4c01007387 */ /* 0x0005e20000100800 */
[C---:B------:R-:W-:Y:S01]  /*3230*/  IMAD R97, R27.reuse, 0x2, R98 ;  /* 0x000000021b617824 */ /* 0x040fe200078e0262 */
[-C--:B0-----:R-:W-:Y:S01]  /*3240*/  LEA R75, P4, R116, R25.reuse, 0x1 ;  /* 0x00000019744b7211 */ /* 0x081fe200078808ff */
[----:B------:R-:W-:Y:S02]  /*3250*/  IMAD.MOV.U32 R245, RZ, RZ, R94 ;  /* 0x000000fffff57224 */ /* 0x000fe400078e005e */
        /* <DEDUP_REMOVED lines=19> */
[----:B------:R-:W-:Y:S01]  /*3390*/  IMAD.MOV.U32 R8, RZ, RZ, R19 ;  /* 0x000000ffff087224 */ /* 0x000fe200078e0013 */
[----:B------:R2:W-:Y:S01]  /*33a0*/  STL [R1+0xd4], R76 ;  /* 0x0000d44c01007387 */ /* 0x0005e20000100800 */
[----:B------:R-:W-:Y:S01]  /*33b0*/  IMAD R93, R27, 0x2, R81 ;  /* 0x000000021b5d7824 */ /* 0x000fe200078e0251 */
        /* <DEDUP_REMOVED lines=11> */
[C---:B------:R-:W-:Y:S01]  /*3470*/  IMAD R90, R27.reuse, 0x2, R82 ;  /* 0x000000021b5a7824 */ /* 0x040fe200078e0252 */
        /* <DEDUP_REMOVED lines=35> */
[C---:B------:R-:W-:Y:S01]  /*36b0*/  IMAD R79, R27.reuse, 0x2, R83 ;  /* 0x000000021b4f7824 */ /* 0x040fe200078e0253 */
[----:B0-----:R-:W-:Y:S01]  /*36c0*/  LEA R75, P6, R104, R25, 0x1 ;  /* 0x00000019684b7211 */ /* 0x001fe200078c08ff */
[----:B------:R-:W-:Y:S02]  /*36d0*/  IMAD.MOV.U32 R23, RZ, RZ, R167 ;  /* 0x000000ffff177224 */ /* 0x000fe400078e00a7 */
[----:B------:R-:W-:Y:S01]  /*36e0*/  IMAD R78, R27, 0x2, R79 ;  /* 0x000000021b4e7824 */ /* 0x000fe200078e024f */
[-C--:B-1----:R-:W-:Y:S01]  /*36f0*/  LEA.HI.X.SX32 R74, R29, R24.reuse, 0x1, P0 ;  /* 0x000000181d4a7211 */ /* 0x082fe200000f0eff */
        /* <DEDUP_REMOVED lines=32> */
[-C--:B0-----:R-:W-:Y:S01]  /*3900*/  LEA R75, P1, R102, R25.reuse, 0x1 ;  /* 0x00000019664b7211 */ /* 0x081fe200078208ff */
        /* <DEDUP_REMOVED lines=27> */
[----:B------:R-:W-:-:S02]  /*3ac0*/  IMAD.MOV.U32 R203, RZ, RZ, R141 ;  /* 0x000000ffffcb7224 */ /* 0x000fc400078e008d */
[----:B------:R-:W-:Y:S01]  /*3ad0*/  IMAD.MOV.U32 R210, RZ, RZ, R136 ;  /* 0x000000ffffd27224 */ /* 0x000fe200078e0088 */
[-C--:B--2---:R-:W-:Y:S01]  /*3ae0*/  LEA.HI.X.SX32 R76, R98, R24.reuse, 0x1, P2 ;  /* 0x00000018624c7211 */ /* 0x084fe200010f0eff */
[----:B------:R0:W-:Y:S01]  /*3af0*/  STL [R1+0x168], R74 ;  /* 0x0001684a01007387 */ /* 0x0001e20000100800 */
[----:B------:R-:W-:Y:S01]  /*3b00*/  LEA R98, P2, R80, R25, 0x1 ;  /* 0x0000001950627211 */ /* 0x000fe200078408ff */
[----:B------:R-:W-:Y:S02]  /*3b10*/  IMAD.MOV.U32 R208, RZ, RZ, R137 ;  /* 0x000000ffffd07224 */ /* 0x000fe400078e0089 */
[----:B------:R1:W-:Y:S01]  /*3b20*/  STL [R1+0x170], R75 ;  /* 0x0001704b01007387 */ /* 0x0003e20000100800 */
[----:B------:R-:W-:Y:S02]  /*3b30*/  IMAD.MOV.U32 R217, RZ, RZ, R130 ;  /* 0x000000ffffd97224 */ /* 0x000fe400078e0082 */
[----:B------:R-:W-:Y:S02]  /*3b40*/  IMAD.MOV.U32 R216, RZ, RZ, R131 ;  /* 0x000000ffffd87224 */ /* 0x000fe400078e0083 */
[----:B------:R-:W-:Y:S01]  /*3b50*/  IMAD.MOV.U32 R222, RZ, RZ, R126 ;  /* 0x000000ffffde7224 */ /* 0x000fe200078e007e */
[----:B0-----:R-:W-:Y:S01]  /*3b60*/  LEA.HI.X.SX32 R74, R100, R24, 0x1, P0 ;  /* 0x00000018644a7211 */ /* 0x001fe200000f0eff */
[----:B------:R-:W-:-:S02]  /*3b70*/  IMAD.MOV.U32 R218, RZ, RZ, R127 ;  /* 0x000000ffffda7224 */ /* 0x000fc400078e007f */
[----:B------:R-:W-:Y:S01]  /*3b80*/  IMAD.MOV.U32 R230, RZ, RZ, R122 ;  /* 0x000000ffffe67224 */ /* 0x000fe200078e007a */
[----:B-1----:R-:W-:Y:S01]  /*3b90*/  LEA.HI.X.SX32 R75, R99, R24, 0x1, P1 ;  /* 0x00000018634b7211 */ /* 0x002fe200008f0eff */
[----:B------:R0:W-:Y:S01]  /*3ba0*/  STL [R1+0x15c], R74 ;  /* 0x00015c4a01007387 */ /* 0x0001e20000100800 */
[----:B------:R-:W-:Y:S02]  /*3bb0*/  IMAD.MOV.U32 R228, RZ, RZ, R123 ;  /* 0x000000ffffe47224 */ /* 0x000fe400078e007b */
[----:B------:R-:W-:Y:S01]  /*3bc0*/  IMAD.MOV.U32 R233, RZ, RZ, R118 ;  /* 0x000000ffffe97224 */ /* 0x000fe200078e0076 */
[----:B------:R1:W-:Y:S01]  /*3bd0*/  STL [R1+0x164], R75 ;  /* 0x0001644b01007387 */ /* 0x0003e20000100800 */
[----:B------:R-:W-:Y:S02]  /*3be0*/  IMAD.MOV.U32 R231, RZ, RZ, R119 ;  /* 0x000000ffffe77224 */ /* 0x000fe400078e0077 */
[----:B------:R-:W-:Y:S01]  /*3bf0*/  IMAD.MOV.U32 R242, RZ, RZ, R112 ;  /* 0x000000fffff27224 */ /* 0x000fe200078e0070 */
[----:B------:R2:W-:Y:S01]  /*3c00*/  STL [R1+0x16c], R76 ;  /* 0x00016c4c01007387 */ /* 0x0005e20000100800 */
[----:B------:R-:W-:-:S02]  /*3c10*/  IMAD.MOV.U32 R238, RZ, RZ, R113 ;  /* 0x000000ffffee7224 */ /* 0x000fc400078e0071 */
[----:B0-----:R-:W-:Y:S01]  /*3c20*/  IMAD R74, R27, 0x2, R39 ;  /* 0x000000021b4a7824 */ /* 0x001fe200078e0227 */
[-C--:B-1----:R-:W-:Y:S02]  /*3c30*/  LEA R75, P0, R97, R25.reuse, 0x1 ;  /* 0x00000019614b7211 */ /* 0x082fe400078008ff */
[----:B--2---:R-:W-:-:S03]  /*3c40*/  LEA R76, P1, R96, R25, 0x1 ;  /* 0x00000019604c7211 */ /* 0x004fc600078208ff */
[----:B------:R0:W-:Y:S04]  /*3c50*/  STL [R1+0x178], R75 ;  /* 0x0001784b01007387 */ /* 0x0001e80000100800 */
[----:B------:R1:W-:Y:S04]  /*3c60*/  STL [R1+0x180], R76 ;  /* 0x0001804c01007387 */ /* 0x0003e80000100800 */
[----:B------:R-:W-:Y:S01]  /*3c70*/  STL [R1+0x188], R98 ;  /* 0x0001886201007387 */ /* 0x000fe20000100800 */
[----:B0-----:R-:W-:Y:S01]  /*3c80*/  IMAD R75, R27, 0x2, R74 ;  /* 0x000000021b4b7824 */ /* 0x001fe200078e024a */
[----:B-1----:R-:W-:-:S02]  /*3c90*/  LEA.HI.X.SX32 R76, R97, R24, 0x1, P0 ;  /* 0x00000018614c7211 */ /* 0x002fc400000f0eff */
[-C--:B------:R-:W-:Y:S02]  /*3ca0*/  LEA.HI.X.SX32 R97, R96, R24.reuse, 0x1, P1 ;  /* 0x0000001860617211 */ /* 0x080fe400008f0eff */
[----:B------:R-:W-:Y:S01]  /*3cb0*/  LEA.HI.X.SX32 R96, R80, R24, 0x1, P2 ;  /* 0x0000001850607211 */ /* 0x000fe200010f0eff */
[----:B------:R0:W-:Y:S01]  /*3cc0*/  STL [R1+0x174], R76 ;  /* 0x0001744c01007387 */ /* 0x0001e20000100800 */
[----:B------:R-:W-:-:S03]  /*3cd0*/  LEA R80, P0, R95, R25, 0x1 ;  /* 0x000000195f507211 */ /* 0x000fc600078008ff */
[----:B------:R1:W-:Y:S04]  /*3ce0*/  STL [R1+0x17c], R97 ;  /* 0x00017c6101007387 */ /* 0x0003e80000100800 */
[----:B------:R2:W-:Y:S01]  /*3cf0*/  STL [R1+0x184], R96 ;  /* 0x0001846001007387 */ /* 0x0005e20000100800 */
[----:B0-----:R-:W-:-:S03]  /*3d00*/  IMAD R76, R27, 0x2, R75 ;  /* 0x000000021b4c7824 */ /* 0x001fc600078e024b */
[----:B------:R0:W-:Y:S01]  /*3d10*/  STL [R1+0x190], R80 ;  /* 0x0001905001007387 */ /* 0x0001e20000100800 */
[-C--:B-1----:R-:W-:Y:S02]  /*3d20*/  LEA R97, P2, R81, R25.reuse, 0x1 ;  /* 0x0000001951617211 */ /* 0x082fe400078408ff */
[----:B--2---:R-:W-:-:S04]  /*3d30*/  LEA R96, P1, R94, R25, 0x1 ;  /* 0x000000195e607211 */ /* 0x004fc800078208ff */
[----:B------:R-:W-:Y:S01]  /*3d40*/  LEA.HI.X.SX32 R94, R94, R24, 0x1, P1 ;  /* 0x000000185e5e7211 */ /* 0x000fe200008f0eff */
[----:B------:R1:W-:Y:S01]  /*3d50*/  STL [R1+0x198], R96 ;  /* 0x0001986001007387 */ /* 0x0003e20000100800 */
[----:B0-----:R-:W-:-:S03]  /*3d60*/  IMAD R80, R27, 0x2, R76 ;  /* 0x000000021b507824 */ /* 0x001fc600078e024c */
[----:B------:R-:W-:Y:S01]  /*3d70*/  STL [R1+0x1a0], R97 ;  /* 0x0001a06101007387 */ /* 0x000fe20000100800 */
[-C--:B-1----:R-:W-:Y:S02]  /*3d80*/  LEA.HI.X.SX32 R96, R95, R24.reuse, 0x1, P0 ;  /* 0x000000185f607211 */ /* 0x082fe400000f0eff */
[----:B------:R-:W-:Y:S01]  /*3d90*/  LEA.HI.X.SX32 R95, R81, R24, 0x1, P2 ;  /* 0x00000018515f7211 */ /* 0x000fe200010f0eff */
[----:B------:R-:W-:Y:S02]  /*3da0*/  IMAD R81, R27, 0x2, R80 ;  /* 0x000000021b517824 */ /* 0x000fe400078e0250 */
[----:B------:R0:W-:Y:S04]  /*3db0*/  STL [R1+0x18c], R96 ;  /* 0x00018c6001007387 */ /* 0x0001e80000100800 */
[----:B------:R1:W-:Y:S04]  /*3dc0*/  STL [R1+0x194], R94 ;  /* 0x0001945e01007387 */ /* 0x0003e80000100800 */
[----:B------:R2:W-:Y:S01]  /*3dd0*/  STL [R1+0x19c], R95 ;  /* 0x00019c5f01007387 */ /* 0x0005e20000100800 */
[----:B0-----:R-:W-:-:S02]  /*3de0*/  LEA R96, P2, R82, R25, 0x1 ;  /* 0x0000001952607211 */ /* 0x001fc400078408ff */
[-C--:B-1----:R-:W-:Y:S02]  /*3df0*/  LEA R94, P0, R93, R25.reuse, 0x1 ;  /* 0x000000195d5e7211 */ /* 0x082fe400078008ff */
[----:B--2---:R-:W-:-:S03]  /*3e00*/  LEA R95, P1, R92, R25, 0x1 ;  /* 0x000000195c5f7211 */ /* 0x004fc600078208ff */
[----:B------:R0:W-:Y:S01]  /*3e10*/  STL [R1+0x1a8], R94 ;  /* 0x0001a85e01007387 */ /* 0x0001e20000100800 */
[----:B------:R-:W-:-:S03]  /*3e20*/  LEA.HI.X.SX32 R92, R92, R24, 0x1, P1 ;  /* 0x000000185c5c7211 */ /* 0x000fc600008f0eff */
[----:B------:R1:W-:Y:S04]  /*3e30*/  STL [R1+0x1b0], R95 ;  /* 0x0001b05f01007387 */ /* 0x0003e80000100800 */
[----:B------:R-:W-:Y:S01]  /*3e40*/  STL [R1+0x1b8], R96 ;  /* 0x0001b86001007387 */ /* 0x000fe20000100800 */
[----:B0-----:R-:W-:Y:S01]  /*3e50*/  IMAD R94, R27, 0x2, R81 ;  /* 0x000000021b5e7824 */ /* 0x001fe200078e0251 */
        /* <DEDUP_REMOVED lines=8> */
[-C--:B------:R-:W-:Y:S02]  /*3ee0*/  LEA.HI.X.SX32 R91, R91, R24.reuse, 0x1, P2 ;  /* 0x000000185b5b7211 */ /* 0x080fe400010f0eff */
[----:B--2---:R-:W-:Y:S01]  /*3ef0*/  LEA R93, P1, R86, R25, 0x1 ;  /* 0x00000019565d7211 */ /* 0x004fe200078208ff */
[----:B------:R0:W-:Y:S04]  /*3f00*/  STL [R1+0x1c0], R92 ;  /* 0x0001c05c01007387 */ /* 0x0001e80000100800 */
[----:B------:R1:W-:Y:S04]  /*3f10*/  STL [R1+0x1c8], R93 ;  /* 0x0001c85d01007387 */ /* 0x0003e80000100800 */
[----:B------:R-:W-:Y:S01]  /*3f20*/  STL [R1+0x1d0], R95 ;  /* 0x0001d05f01007387 */ /* 0x000fe20000100800 */
[----:B0-----:R-:W-:Y:S01]  /*3f30*/  IMAD R92, R27, 0x2, R82 ;  /* 0x000000021b5c7824 */ /* 0x001fe200078e0252 */
[----:B-1----:R-:W-:-:S02]  /*3f40*/  LEA.HI.X.SX32 R93, R90, R24, 0x1, P0 ;  /* 0x000000185a5d7211 */ /* 0x002fc400000f0eff */
        /* <DEDUP_REMOVED lines=67> */
[----:B------:R2:W-:Y:S01]  /*4380*/  STL [R1+0x248], R73 ;  /* 0x0002484901007387 */ /* 0x0005e20000100800 */
[----:B0-----:R-:W-:-:S03]  /*4390*/  IMAD R72, R27, 0x2, R71 ;  /* 0x000000021b487824 */ /* 0x001fc600078e0247 */
[----:B------:R0:W-:Y:S01]  /*43a0*/  STL [R1+0x234], R85 ;  /* 0x0002345501007387 */ /* 0x0001e20000100800 */
[-C--:B-1----:R-:W-:Y:S02]  /*43b0*/  LEA.HI.X.SX32 R79, R36, R24.reuse, 0x1, P1 ;  /* 0x00000018244f7211 */ /* 0x082fe400008f0eff */
[----:B--2---:R-:W-:-:S03]  /*43c0*/  LEA.HI.X.SX32 R73, R35, R24, 0x1, P2 ;  /* 0x0000001823497211 */ /* 0x004fc600010f0eff */
[----:B------:R1:W-:Y:S01]  /*43d0*/  STL [R1+0x23c], R79 ;  /* 0x00023c4f01007387 */ /* 0x0003e20000100800 */
[----:B------:R-:W-:Y:S01]  /*43e0*/  IMAD R35, R27, 0x2, R72 ;  /* 0x000000021b237824 */ /* 0x000fe200078e0248 */
[----:B0-----:R-:W-:Y:S02]  /*43f0*/  LEA R85, P0, R31, R25, 0x1 ;  /* 0x000000191f557211 */ /* 0x001fe400078008ff */
[----:B------:R0:W-:Y:S01]  /*4400*/  STL [R1+0x244], R73 ;  /* 0x0002444901007387 */ /* 0x0001e20000100800 */
[----:B------:R-:W-:-:S03]  /*4410*/  IMAD R36, R27, 0x2, R35 ;  /* 0x000000021b247824 */ /* 0x000fc600078e0223 */
[----:B------:R2:W-:Y:S01]  /*4420*/  STL [R1+0x250], R85 ;  /* 0x0002505501007387 */ /* 0x0005e20000100800 */
[-C--:B-1----:R-:W-:Y:S02]  /*4430*/  LEA R79, P1, R30, R25.reuse, 0x1 ;  /* 0x000000191e4f7211 */ /* 0x082fe400078208ff */
[----:B0-----:R-:W-:-:S03]  /*4440*/  LEA R73, P2, R29, R25, 0x1 ;  /* 0x000000191d497211 */ /* 0x001fc600078408ff */
[----:B------:R0:W-:Y:S01]  /*4450*/  STL [R1+0x258], R79 ;  /* 0x0002584f01007387 */ /* 0x0001e20000100800 */
[----:B--2---:R-:W-:-:S03]  /*4460*/  LEA.HI.X.SX32 R85, R31, R24, 0x1, P0 ;  /* 0x000000181f557211 */ /* 0x004fc600000f0eff */
[----:B------:R1:W-:Y:S04]  /*4470*/  STL [R1+0x260], R73 ;  /* 0x0002604901007387 */ /* 0x0003e80000100800 */
[----:B------:R2:W-:Y:S01]  /*4480*/  STL [R1+0x24c], R85 ;  /* 0x00024c5501007387 */ /* 0x0005e20000100800 */
[-C--:B0-----:R-:W-:Y:S02]  /*4490*/  LEA.HI.X.SX32 R79, R30, R24.reuse, 0x1, P1 ;  /* 0x000000181e4f7211 */ /* 0x081fe400008f0eff */
[----:B-1----:R-:W-:-:S03]  /*44a0*/  LEA.HI.X.SX32 R73, R29, R24, 0x1, P2 ;  /* 0x000000181d497211 */ /* 0x002fc600010f0eff */
[----:B------:R0:W-:Y:S01]  /*44b0*/  STL [R1+0x254], R79 ;  /* 0x0002544f01007387 */ /* 0x0001e20000100800 */
[C---:B------:R-:W-:Y:S01]  /*44c0*/  IMAD R29, R27.reuse, 0x2, R36 ;  /* 0x000000021b1d7824 */ /* 0x040fe200078e0224 */
[----:B--2---:R-:W-:Y:S02]  /*44d0*/  LEA R85, P0, R32, R25, 0x1 ;  /* 0x0000001920557211 */ /* 0x004fe400078008ff */
[----:B------:R1:W-:Y:S01]  /*44e0*/  STL [R1+0x25c], R73 ;  /* 0x00025c4901007387 */ /* 0x0003e20000100800 */
[----:B------:R-:W-:-:S03]  /*44f0*/  IMAD R31, R27, 0x2, R29 ;  /* 0x000000021b1f7824 */ /* 0x000fc600078e021d */
[----:B------:R2:W-:Y:S01]  /*4500*/  STL [R1+0x268], R85 ;  /* 0x0002685501007387 */ /* 0x0005e20000100800 */
[-C--:B0-----:R-:W-:Y:S02]  /*4510*/  LEA R79, P1, R33, R25.reuse, 0x1 ;  /* 0x00000019214f7211 */ /* 0x081fe400078208ff */
[----:B-1----:R-:W-:-:S03]  /*4520*/  LEA R73, P2, R34, R25, 0x1 ;  /* 0x0000001922497211 */ /* 0x002fc600078408ff */
[----:B------:R0:W-:Y:S01]  /*4530*/  STL [R1+0x270], R79 ;  /* 0x0002704f01007387 */ /* 0x0001e20000100800 */
[----:B--2---:R-:W-:-:S03]  /*4540*/  LEA.HI.X.SX32 R85, R32, R24, 0x1, P0 ;  /* 0x0000001820557211 */ /* 0x004fc600000f0eff */
[----:B------:R1:W-:Y:S01]  /*4550*/  STL [R1+0x278], R73 ;  /* 0x0002784901007387 */ /* 0x0003e20000100800 */
[----:B------:R-:W-:-:S03]  /*4560*/  IMAD R32, R27, 0x2, R31 ;  /* 0x000000021b207824 */ /* 0x000fc600078e021f */
        /* <DEDUP_REMOVED lines=12> */
[----:B------:R-:W-:-:S03]  /*4630*/  LEA.HI.X.SX32 R74, R74, R24, 0x1, P2 ;  /* 0x000000184a4a7211 */ /* 0x000fc600010f0eff */
[----:B------:R1:W-:Y:S01]  /*4640*/  STL [R1+0x2a4], R73 ;  /* 0x0002a44901007387 */ /* 0x0003e20000100800 */
[----:B--2---:R-:W-:Y:S02]  /*4650*/  LOP3.LUT R85, R147, 0x20, RZ, 0x3c, !PT ;  /* 0x0000002093557812 */ /* 0x004fe400078e3cff */
[----:B0-----:R-:W-:-:S03]  /*4660*/  LEA.HI.X.SX32 R79, R38, R24, 0x1, P0 ;  /* 0x00000018264f7211 */ /* 0x001fc600000f0eff */
[----:B------:R-:W-:Y:S01]  /*4670*/  IMAD.IADD R85, R161, 0x1, R85 ;  /* 0x00000001a1557824 */ /* 0x000fe200078e0255 */
[----:B-1----:R-:W-:Y:S01]  /*4680*/  LEA.HI.X.SX32 R73, R39, R24, 0x1, P1 ;  /* 0x0000001827497211 */ /* 0x002fe200008f0eff */
[----:B------:R0:W-:Y:S04]  /*4690*/  STL [R1+0x27c], R79 ;  /* 0x00027c4f01007387 */ /* 0x0001e80000100800 */
[----:B------:R1:W-:Y:S04]  /*46a0*/  STL [R1+0x298], R73 ;  /* 0x0002984901007387 */ /* 0x0003e80000100800 */
[----:B------:R2:W-:Y:S01]  /*46b0*/  STL [R1+0x2a0], R74 ;  /* 0x0002a04a01007387 */ /* 0x0005e20000100800 */
[----:B0-----:R-:W-:-:S02]  /*46c0*/  LEA R79, P1, R76, R25, 0x1 ;  /* 0x000000194c4f7211 */ /* 0x001fc400078208ff */
[-C--:B-1----:R-:W-:Y:S02]  /*46d0*/  LEA R73, P0, R75, R25.reuse, 0x1 ;  /* 0x000000194b497211 */ /* 0x082fe400078008ff */
[----:B--2---:R-:W-:-:S03]  /*46e0*/  LEA R74, P2, R80, R25, 0x1 ;  /* 0x00000019504a7211 */ /* 0x004fc600078408ff */
[----:B------:R0:W-:Y:S04]  /*46f0*/  STL [R1+0x2ac], R73 ;  /* 0x0002ac4901007387 */ /* 0x0001e80000100800 */
[----:B------:R1:W-:Y:S04]  /*4700*/  STL [R1+0x2b4], R79 ;  /* 0x0002b44f01007387 */ /* 0x0003e80000100800 */
[----:B------:R2:W-:Y:S01]  /*4710*/  STL [R1+0x2bc], R74 ;  /* 0x0002bc4a01007387 */ /* 0x0005e20000100800 */
[----:B0-----:R-:W-:Y:S01]  /*4720*/  IMAD R73, R27, 0x2, R30 ;  /* 0x000000021b497824 */ /* 0x001fe200078e021e */
[----:B-1----:R-:W-:-:S03]  /*4730*/  LEA.HI.X.SX32 R79, R75, R24, 0x1, P0 ;  /* 0x000000184b4f7211 */ /* 0x002fc600000f0eff */
[----:B------:R-:W-:Y:S01]  /*4740*/  IMAD R33, R27, 0x2, R73 ;  /* 0x000000021b217824 */ /* 0x000fe200078e0249 */
[-C--:B------:R-:W-:Y:S02]  /*4750*/  LEA.HI.X.SX32 R75, R76, R24.reuse, 0x1, P1 ;  /* 0x000000184c4b7211 */ /* 0x080fe400008f0eff */
[----:B--2---:R-:W-:Y:S01]  /*4760*/  LEA.HI.X.SX32 R74, R80, R24, 0x1, P2 ;  /* 0x00000018504a7211 */ /* 0x004fe200010f0eff */
[----:B------:R-:W-:Y:S01]  /*4770*/  STL [R1+0x2a8], R79 ;  /* 0x0002a84f01007387 */ /* 0x000fe20000100800 */
[----:B------:R-:W-:Y:S01]  /*4780*/  LEA R76, P0, R81, R25, 0x1 ;  /* 0x00000019514c7211 */ /* 0x000fe200078008ff */
[C---:B------:R-:W-:Y:S02]  /*4790*/  IMAD R38, R27.reuse, 0x2, R33 ;  /* 0x000000021b267824 */ /* 0x040fe400078e0221 */
[----:B------:R0:W-:Y:S02]  /*47a0*/  STL [R1+0x2b0], R75 ;  /* 0x0002b04b01007387 */ /* 0x0001e40000100800 */
[----:B------:R-:W-:-:S02]  /*47b0*/  IMAD R39, R27, 0x2, R38 ;  /* 0x000000021b277824 */ /* 0x000fc400078e0226 */
[----:B------:R1:W-:Y:S04]  /*47c0*/  STL [R1+0x2b8], R74 ;  /* 0x0002b84a01007387 */ /* 0x0003e80000100800 */
[----:B------:R2:W-:Y:S01]  /*47d0*/  STL [R1+0x2c4], R76 ;  /* 0x0002c44c01007387 */ /* 0x0005e20000100800 */
[-C--:B0-----:R-:W-:Y:S02]  /*47e0*/  LEA R75, P1, R94, R25.reuse, 0x1 ;  /* 0x000000195e4b7211 */ /* 0x081fe400078208ff */
[----:B-1----:R-:W-:-:S03]  /*47f0*/  LEA R74, P2, R82, R25, 0x1 ;  /* 0x00000019524a7211 */ /* 0x002fc600078408ff */
[----:B------:R0:W-:Y:S01]  /*4800*/  STL [R1+0x2cc], R75 ;  /* 0x0002cc4b01007387 */ /* 0x0001e20000100800 */
[----:B--2---:R-:W-:-:S03]  /*4810*/  LEA.HI.X.SX32 R76, R81, R24, 0x1, P0 ;  /* 0x00000018514c7211 */ /* 0x004fc600000f0eff */
[----:B------:R1:W-:Y:S04]  /*4820*/  STL [R1+0x2d4], R74 ;  /* 0x0002d44a01007387 */ /* 0x0003e80000100800 */
[----:B------:R2:W-:Y:S01]  /*4830*/  STL [R1+0x2c0], R76 ;  /* 0x0002c04c01007387 */ /* 0x0005e20000100800 */
[-C--:B0-----:R-:W-:Y:S02]  /*4840*/  LEA.HI.X.SX32 R75, R94, R24.reuse, 0x1, P1 ;  /* 0x000000185e4b7211 */ /* 0x081fe400008f0eff */
[----:B-1----:R-:W-:-:S03]  /*4850*/  LEA.HI.X.SX32 R74, R82, R24, 0x1, P2 ;  /* 0x00000018524a7211 */ /* 0x002fc600010f0eff */
[----:B------:R0:W-:Y:S01]  /*4860*/  STL [R1+0x2c8], R75 ;  /* 0x0002c84b01007387 */ /* 0x0001e20000100800 */
[----:B--2---:R-:W-:-:S03]  /*4870*/  LEA R76, P1, R86, R25, 0x1 ;  /* 0x00000019564c7211 */ /* 0x004fc600078208ff */
[----:B------:R1:W-:Y:S01]  /*4880*/  STL [R1+0x2d0], R74 ;  /* 0x0002d04a01007387 */ /* 0x0003e20000100800 */
[-C--:B0-----:R-:W-:Y:S02]  /*4890*/  LEA R75, P0, R92, R25.reuse, 0x1 ;  /* 0x000000195c4b7211 */ /* 0x081fe400078008ff */
[----:B-1----:R-:W-:-:S03]  /*48a0*/  LEA R74, P2, R90, R25, 0x1 ;  /* 0x000000195a4a7211 */ /* 0x002fc600078408ff */
[----:B------:R0:W-:Y:S01]  /*48b0*/  STL [R1+0x2dc], R75 ;  /* 0x0002dc4b01007387 */ /* 0x0001e20000100800 */
[----:B------:R-:W-:-:S03]  /*48c0*/  LEA.HI.X.SX32 R79, R92, R24, 0x1, P0 ;  /* 0x000000185c4f7211 */ /* 0x000fc600000f0eff */
[----:B------:R1:W-:Y:S04]  /*48d0*/  STL [R1+0x2e4], R76 ;  /* 0x0002e44c01007387 */ /* 0x0003e80000100800 */
[----:B------:R2:W-:Y:S01]  /*48e0*/  STL [R1+0x2ec], R74 ;  /* 0x0002ec4a01007387 */ /* 0x0005e20000100800 */
[----:B0-----:R-:W-:-:S03]  /*48f0*/  IMAD R75, R27, 0x2, R39 ;  /* 0x000000021b4b7824 */ /* 0x001fc600078e0227 */
[----:B------:R0:W-:Y:S01]  /*4900*/  STL [R1+0x2d8], R79 ;  /* 0x0002d84f01007387 */ /* 0x0001e20000100800 */
[-C--:B-1----:R-:W-:Y:S01]  /*4910*/  LEA.HI.X.SX32 R76, R86, R24.reuse, 0x1, P1 ;  /* 0x00000018564c7211 */ /* 0x082fe200008f0eff */
[----:B------:R-:W-:Y:S01]  /*4920*/  IMAD R37, R27, 0x2, R75 ;  /* 0x000000021b257824 */ /* 0x000fe200078e024b */
[----:B------:R-:W-:Y:S02]  /*4930*/  LOP3.LUT R86, R147, 0x40, RZ, 0x3c, !PT ;  /* 0x0000004093567812 */ /* 0x000fe400078e3cff */
[----:B--2---:R-:W-:Y:S01]  /*4940*/  LEA.HI.X.SX32 R74, R90, R24, 0x1, P2 ;  /* 0x000000185a4a7211 */ /* 0x004fe200010f0eff */
[----:B------:R1:W-:Y:S02]  /*4950*/  STL [R1+0x2e0], R76 ;  /* 0x0002e04c01007387 */ /* 0x0003e40000100800 */
[----:B------:R-:W-:Y:S01]  /*4960*/  IMAD.IADD R86, R161, 0x1, R86 ;  /* 0x00000001a1567824 */ /* 0x000fe200078e0256 */
[-C--:B0-----:R-:W-:Y:S01]  /*4970*/  LEA R79, P0, R87, R25.reuse, 0x1 ;  /* 0x00000019574f7211 */ /* 0x081fe200078008ff */
[----:B------:R0:W-:Y:S04]  /*4980*/  STL [R1+0x2e8], R74 ;  /* 0x0002e84a01007387 */ /* 0x0001e80000100800 */
[----:B------:R2:W-:Y:S01]  /*4990*/  STL [R1+0x2f4], R79 ;  /* 0x0002f44f01007387 */ /* 0x0005e20000100800 */
[----:B-1----:R-:W-:-:S02]  /*49a0*/  LEA R76, P2, R83, R25, 0x1 ;  /* 0x00000019534c7211 */ /* 0x002fc400078408ff */
[----:B0-----:R-:W-:Y:S02]  /*49b0*/  LEA R74, P1, R88, R25, 0x1 ;  /* 0x00000019584a7211 */ /* 0x001fe400078208ff */
[----:B------:R-:W-:Y:S01]  /*49c0*/  LEA.HI.X.SX32 R80, R83, R24, 0x1, P2 ;  /* 0x0000001853507211 */ /* 0x000fe200010f0eff */
[----:B--2---:R-:W-:Y:S02]  /*49d0*/  IMAD R79, R27, 0x2, R37 ;  /* 0x000000021b4f7824 */ /* 0x004fe400078e0225 */
[----:B------:R0:W-:Y:S01]  /*49e0*/  STL [R1+0x2fc], R74 ;  /* 0x0002fc4a01007387 */ /* 0x0001e20000100800 */
[----:B------:R-:W-:-:S03]  /*49f0*/  LOP3.LUT R83, R28, 0x70, RZ, 0x3c, !PT ;  /* 0x000000701c537812 */ /* 0x000fc600078e3cff */
[----:B------:R1:W-:Y:S02]  /*4a00*/  STL [R1+0x304], R76 ;  /* 0x0003044c01007387 */ /* 0x0003e40000100800 */
[----:B------:R-:W-:Y:S01]  /*4a10*/  IMAD.IADD R83, R161, 0x1, R83 ;  /* 0x00000001a1537824 */ /* 0x000fe200078e0253 */
[-C--:B0-----:R-:W-:Y:S02]  /*4a20*/  LEA.HI.X.SX32 R74, R87, R24.reuse, 0x1, P0 ;  /* 0x00000018574a7211 */ /* 0x081fe400000f0eff */
[----:B------:R-:W-:Y:S02]  /*4a30*/  LOP3.LUT R87, R147, 0x60, RZ, 0x3c, !PT ;  /* 0x0000006093577812 */ /* 0x000fe400078e3cff */
[----:B-1----:R-:W-:Y:S01]  /*4a40*/  LEA.HI.X.SX32 R76, R88, R24, 0x1, P1 ;  /* 0x00000018584c7211 */ /* 0x002fe200008f0eff */
[----:B------:R0:W-:Y:S01]  /*4a50*/  STL [R1+0x2f0], R74 ;  /* 0x0002f04a01007387 */ /* 0x0001e20000100800 */
[----:B------:R-:W-:Y:S01]  /*4a60*/  LEA R81, P1, R77, R25, 0x1 ;  /* 0x000000194d517211 */ /* 0x000fe200078208ff */
[----:B------:R-:W-:-:S02]  /*4a70*/  IMAD.IADD R87, R161, 0x1, R87 ;  /* 0x00000001a1577824 */ /* 0x000fc400078e0257 */
[----:B------:R1:W-:Y:S04]  /*4a80*/  STL [R1+0x2f8], R76 ;  /* 0x0002f84c01007387 */ /* 0x0003e80000100800 */
[----:B------:R2:W-:Y:S01]  /*4a90*/  STL [R1+0x300], R80 ;  /* 0x0003005001007387 */ /* 0x0005e20000100800 */
[----:B0-----:R-:W-:Y:S01]  /*4aa0*/  IMAD R74, R27, 0x2, R79 ;  /* 0x000000021b4a7824 */ /* 0x001fe200078e024f */
[-C--:B-1----:R-:W-:Y:S02]  /*4ab0*/  LEA R76, P0, R84, R25.reuse, 0x1 ;  /* 0x00000019544c7211 */ /* 0x082fe400078008ff */
[----:B--2---:R-:W-:-:S03]  /*4ac0*/  LEA R80, P2, R78, R25, 0x1 ;  /* 0x000000194e507211 */ /* 0x004fc600078408ff */
[----:B------:R0:W-:Y:S01]  /*4ad0*/  STL [R1+0x30c], R76 ;  /* 0x00030c4c01007387 */ /* 0x0001e20000100800 */
[----:B------:R-:W-:Y:S01]  /*4ae0*/  LEA.HI.X.SX32 R82, R84, R24, 0x1, P0 ;  /* 0x0000001854527211 */ /* 0x000fe200000f0eff */
[----:B------:R-:W-:Y:S02]  /*4af0*/  IMAD.IADD R84, R161, 0x1, R147 ;  /* 0x00000001a1547824 */ /* 0x000fe400078e0293 */
[----:B------:R1:W-:Y:S04]  /*4b00*/  STL [R1+0x314], R81 ;  /* 0x0003145101007387 */ /* 0x0003e80000100800 */
[----:B------:R2:W-:Y:S01]  /*4b10*/  STL [R1+0x31c], R80 ;  /* 0x00031c5001007387 */ /* 0x0005e20000100800 */
[----:B0-----:R-:W-:-:S03]  /*4b20*/  IMAD R76, R27, 0x2, R74 ;  /* 0x000000021b4c7824 */ /* 0x001fc600078e024a */
[----:B------:R0:W-:Y:S01]  /*4b30*/  STL [R1+0x308], R82 ;  /* 0x0003085201007387 */ /* 0x0001e20000100800 */
[-C--:B-1----:R-:W-:Y:S01]  /*4b40*/  LEA.HI.X.SX32 R81, R77, R24.reuse, 0x1, P1 ;  /* 0x000000184d517211 */ /* 0x082fe200008f0eff */
[----:B------:R-:W-:Y:S01]  /*4b50*/  IMAD R77, R27, 0x2, R76 ;  /* 0x000000021b4d7824 */ /* 0x000fe200078e024c */
[----:B--2---:R-:W-:-:S03]  /*4b60*/  LEA.HI.X.SX32 R80, R78, R24, 0x1, P2 ;  /* 0x000000184e507211 */ /* 0x004fc600010f0eff */
[----:B------:R1:W-:Y:S01]  /*4b70*/  STL [R1+0x310], R81 ;  /* 0x0003105101007387 */ /* 0x0003e20000100800 */
[-C--:B------:R-:W-:Y:S02]  /*4b80*/  LEA R78, P0, R71, R25.reuse, 0x1 ;  /* 0x00000019474e7211 */ /* 0x080fe400078008ff */
[----:B0-----:R-:W-:Y:S01]  /*4b90*/  LOP3.LUT R82, R28, 0x60, RZ, 0x3c, !PT ;  /* 0x000000601c527812 */ /* 0x001fe200078e3cff */
[----:B------:R0:W-:Y:S04]  /*4ba0*/  STL [R1+0x318], R80 ;  /* 0x0003185001007387 */ /* 0x0001e80000100800 */
[----:B------:R2:W-:Y:S01]  /*4bb0*/  STL [R1+0x324], R78 ;  /* 0x0003244e01007387 */ /* 0x0005e20000100800 */
[----:B------:R-:W-:Y:S01]  /*4bc0*/  IMAD.IADD R82, R161, 0x1, R82 ;  /* 0x00000001a1527824 */ /* 0x000fe200078e0252 */
[----:B-1----:R-:W-:-:S02]  /*4bd0*/  LEA R81, P2, R35, R25, 0x1 ;  /* 0x0000001923517211 */ /* 0x002fc400078408ff */
[----:B0-----:R-:W-:Y:S01]  /*4be0*/  LEA R80, P1, R72, R25, 0x1 ;  /* 0x0000001948507211 */ /* 0x001fe200078208ff */
[----:B--2---:R-:W-:-:S04]  /*4bf0*/  IMAD R78, R27, 0x2, R77 ;  /* 0x000000021b4e7824 */ /* 0x004fc800078e024d */
[----:B------:R0:W-:Y:S04]  /*4c00*/  STL [R1+0x32c], R80 ;  /* 0x00032c5001007387 */ /* 0x0001e80000100800 */
[----:B------:R-:W-:Y:S01]  /*4c10*/  STL [R1+0x334], R81 ;  /* 0x0003345101007387 */ /* 0x000fe20000100800 */
[-C--:B0-----:R-:W-:Y:S02]  /*4c20*/  LEA.HI.X.SX32 R80, R71, R24.reuse, 0x1, P0 ;  /* 0x0000001847507211 */ /* 0x081fe400000f0eff */
[-C--:B------:R-:W-:Y:S02]  /*4c30*/  LEA.HI.X.SX32 R71, R72, R24.reuse, 0x1, P1 ;  /* 0x0000001848477211 */ /* 0x080fe400008f0eff */
[----:B------:R-:W-:Y:S01]  /*4c40*/  LEA.HI.X.SX32 R72, R35, R24, 0x1, P2 ;  /* 0x0000001823487211 */ /* 0x000fe200010f0eff */
[----:B------:R0:W-:Y:S01]  /*4c50*/  STL [R1+0x320], R80 ;  /* 0x0003205001007387 */ /* 0x0001e20000100800 */
[----:B------:R-:W-:-:S03]  /*4c60*/  IMAD R35, R27, 0x2, R78 ;  /* 0x000000021b237824 */ /* 0x000fc600078e024e */
[----:B------:R1:W-:Y:S04]  /*4c70*/  STL [R1+0x328], R71 ;  /* 0x0003284701007387 */ /* 0x0003e80000100800 */
[----:B------:R2:W-:Y:S01]  /*4c80*/  STL [R1+0x330], R72 ;  /* 0x0003304801007387 */ /* 0x0005e20000100800 */
[-C--:B0-----:R-:W-:Y:S02]  /*4c90*/  LEA R80, P1, R29, R25.reuse, 0x1 ;  /* 0x000000191d507211 */ /* 0x081fe400078208ff */
        /* <DEDUP_REMOVED lines=12> */
[----:B------:R-:W-:Y:S01]  /*4d60*/  IMAD R31, R27, 0x2, R29 ;  /* 0x000000021b1f7824 */ /* 0x000fe200078e021d */
[-C--:B0-----:R-:W-:Y:S02]  /*4d70*/  LEA R81, P0, R32, R25.reuse, 0x1 ;  /* 0x0000001920517211 */ /* 0x081fe400078008ff */
[----:B------:R0:W-:Y:S04]  /*4d80*/  STL [R1+0x348], R72 ;  /* 0x0003484801007387 */ /* 0x0001e80000100800 */
[----:B------:R2:W-:Y:S01]  /*4d90*/  STL [R1+0x354], R81 ;  /* 0x0003545101007387 */ /* 0x0005e20000100800 */
[-C--:B-1----:R-:W-:Y:S02]  /*4da0*/  LEA R80, P1, R34, R25.reuse, 0x1 ;  /* 0x0000001922507211 */ /* 0x082fe400078208ff */
[----:B0-----:R-:W-:-:S03]  /*4db0*/  LEA R72, P2, R30, R25, 0x1 ;  /* 0x000000191e487211 */ /* 0x001fc600078408ff */
[----:B------:R0:W-:Y:S01]  /*4dc0*/  STL [R1+0x35c], R80 ;  /* 0x00035c5001007387 */ /* 0x0001e20000100800 */
[----:B--2---:R-:W-:-:S03]  /*4dd0*/  LEA.HI.X.SX32 R81, R32, R24, 0x1, P0 ;  /* 0x0000001820517211 */ /* 0x004fc600000f0eff */
[----:B------:R1:W-:Y:S01]  /*4de0*/  STL [R1+0x364], R72 ;  /* 0x0003644801007387 */ /* 0x0003e20000100800 */
[----:B------:R-:W-:-:S03]  /*4df0*/  IMAD R32, R27, 0x2, R31 ;  /* 0x000000021b207824 */ /* 0x000fc600078e021f */
[----:B------:R2:W-:Y:S01]  /*4e00*/  STL [R1+0x350], R81 ;  /* 0x0003505101007387 */ /* 0x0005e20000100800 */
[-C--:B0-----:R-:W-:Y:S01]  /*4e10*/  LEA.HI.X.SX32 R80, R34, R24.reuse, 0x1, P1 ;  /* 0x0000001822507211 */ /* 0x081fe200008f0eff */
[----:B------:R-:W-:Y:S01]  /*4e20*/  IMAD R34, R27, 0x2, R32 ;  /* 0x000000021b227824 */ /* 0x000fe200078e0220 */
[----:B-1----:R-:W-:-:S03]  /*4e30*/  LEA.HI.X.SX32 R72, R30, R24, 0x1, P2 ;  /* 0x000000181e487211 */ /* 0x002fc600010f0eff */
[----:B------:R0:W-:Y:S01]  /*4e40*/  STL [R1+0x358], R80 ;  /* 0x0003585001007387 */ /* 0x0001e20000100800 */
[----:B------:R-:W-:Y:S01]  /*4e50*/  IMAD R30, R27, 0x2, R34 ;  /* 0x000000021b1e7824 */ /* 0x000fe200078e0222 */
[-C--:B--2---:R-:W-:Y:S02]  /*4e60*/  LEA R81, P0, R73, R25.reuse, 0x1 ;  /* 0x0000001949517211 */ /* 0x084fe400078008ff */
[----:B------:R1:W-:Y:S04]  /*4e70*/  STL [R1+0x360], R72 ;  /* 0x0003604801007387 */ /* 0x0003e80000100800 */
[----:B------:R2:W-:Y:S01]  /*4e80*/  STL [R1+0x36c], R81 ;  /* 0x00036c5101007387 */ /* 0x0005e20000100800 */
[-C--:B0-----:R-:W-:Y:S02]  /*4e90*/  LEA R80, P1, R33, R25.reuse, 0x1 ;  /* 0x0000001921507211 */ /* 0x081fe400078208ff */
[----:B-1----:R-:W-:-:S03]  /*4ea0*/  LEA R72, P2, R38, R25, 0x1 ;  /* 0x0000001926487211 */ /* 0x002fc600078408ff */
[----:B------:R0:W-:Y:S01]  /*4eb0*/  STL [R1+0x374], R80 ;  /* 0x0003745001007387 */ /* 0x0001e20000100800 */
[----:B--2---:R-:W-:-:S03]  /*4ec0*/  LOP3.LUT R81, R28, 0x50, RZ, 0x3c, !PT ;  /* 0x000000501c517812 */ /* 0x004fc600078e3cff */
[----:B------:R1:W-:Y:S02]  /*4ed0*/  STL [R1+0x37c], R72 ;  /* 0x00037c4801007387 */ /* 0x0003e40000100800 */
[----:B------:R-:W-:Y:S01]  /*4ee0*/  IMAD.IADD R81, R161, 0x1, R81 ;  /* 0x00000001a1517824 */ /* 0x000fe200078e0251 */
[-C--:B0-----:R-:W-:Y:S02]  /*4ef0*/  LEA.HI.X.SX32 R80, R73, R24.reuse, 0x1, P0 ;  /* 0x0000001849507211 */ /* 0x081fe400000f0eff */
[-C--:B------:R-:W-:Y:S02]  /*4f00*/  LEA.HI.X.SX32 R73, R33, R24.reuse, 0x1, P1 ;  /* 0x0000001821497211 */ /* 0x080fe400008f0eff */
[----:B-1----:R-:W-:Y:S01]  /*4f10*/  LEA.HI.X.SX32 R72, R38, R24, 0x1, P2 ;  /* 0x0000001826487211 */ /* 0x002fe200010f0eff */
[----:B------:R0:W-:Y:S01]  /*4f20*/  STL [R1+0x368], R80 ;  /* 0x0003685001007387 */ /* 0x0001e20000100800 */
[----:B------:R-:W-:-:S03]  /*4f30*/  IMAD R38, R27, 0x2, R30 ;  /* 0x000000021b267824 */ /* 0x000fc600078e021e */
[----:B------:R1:W-:Y:S01]  /*4f40*/  STL [R1+0x370], R73 ;  /* 0x0003704901007387 */ /* 0x0003e20000100800 */
[----:B------:R-:W-:-:S03]  /*4f50*/  IMAD R33, R27, 0x2, R38 ;  /* 0x000000021b217824 */ /* 0x000fc600078e0226 */
[----:B------:R2:W-:Y:S01]  /*4f60*/  STL [R1+0x378], R72 ;  /* 0x0003784801007387 */ /* 0x0005e20000100800 */
[----:B------:R-:W-:Y:S01]  /*4f70*/  IMAD R36, R27, 0x2, R33 ;  /* 0x000000021b247824 */ /* 0x000fe200078e0221 */
[-C--:B0-----:R-:W-:Y:S02]  /*4f80*/  LEA R80, P0, R39, R25.reuse, 0x1 ;  /* 0x0000001927507211 */ /* 0x081fe400078008ff */
[----:B-1----:R-:W-:-:S03]  /*4f90*/  LEA R73, P1, R75, R25, 0x1 ;  /* 0x000000194b497211 */ /* 0x002fc600078208ff */
[----:B------:R0:W-:Y:S01]  /*4fa0*/  STL [R1+0x384], R80 ;  /* 0x0003845001007387 */ /* 0x0001e20000100800 */
[----:B--2---:R-:W-:-:S03]  /*4fb0*/  LEA R72, P2, R37, R25, 0x1 ;  /* 0x0000001925487211 */ /* 0x004fc600078408ff */
[----:B------:R1:W-:Y:S04]  /*4fc0*/  STL [R1+0x38c], R73 ;  /* 0x00038c4901007387 */ /* 0x0003e80000100800 */
[----:B------:R2:W-:Y:S01]  /*4fd0*/  STL [R1+0x394], R72 ;  /* 0x0003944801007387 */ /* 0x0005e20000100800 */
[-C--:B0-----:R-:W-:Y:S02]  /*4fe0*/  LEA.HI.X.SX32 R80, R39, R24.reuse, 0x1, P0 ;  /* 0x0000001827507211 */ /* 0x081fe400000f0eff */
[----:B-1----:R-:W-:-:S03]  /*4ff0*/  LEA.HI.X.SX32 R73, R75, R24, 0x1, P1 ;  /* 0x000000184b497211 */ /* 0x002fc600008f0eff */
[----:B------:R0:W-:Y:S01]  /*5000*/  STL [R1+0x380], R80 ;  /* 0x0003805001007387 */ /* 0x0001e20000100800 */
[----:B------:R-:W-:Y:S02]  /*5010*/  LEA R75, P0, R79, R25, 0x1 ;  /* 0x000000194f4b7211 */ /* 0x000fe400078008ff */
[----:B--2---:R-:W-:Y:S01]  /*5020*/  LEA.HI.X.SX32 R72, R37, R24, 0x1, P2 ;  /* 0x0000001825487211 */ /* 0x004fe200010f0eff */
[----:B------:R1:W-:Y:S01]  /*5030*/  STL [R1+0x388], R73 ;  /* 0x0003884901007387 */ /* 0x0003e20000100800 */
[----:B------:R-:W-:-:S03]  /*5040*/  IMAD R37, R27, 0x2, R36 ;  /* 0x000000021b257824 */ /* 0x000fc600078e0224 */
[----:B------:R2:W-:Y:S01]  /*5050*/  STL [R1+0x390], R72 ;  /* 0x0003904801007387 */ /* 0x0005e20000100800 */
[----:B------:R-:W-:Y:S01]  /*5060*/  IMAD R39, R27, 0x2, R37 ;  /* 0x000000021b277824 */ /* 0x000fe200078e0225 */
[----:B0-----:R-:W-:Y:S02]  /*5070*/  LOP3.LUT R80, R28, 0x40, RZ, 0x3c, !PT ;  /* 0x000000401c507812 */ /* 0x001fe400078e3cff */
[----:B------:R0:W-:Y:S01]  /*5080*/  STL [R1+0x39c], R75 ;  /* 0x00039c4b01007387 */ /* 0x0001e20000100800 */
[-C--:B-1----:R-:W-:Y:S02]  /*5090*/  LEA R73, P1, R74, R25.reuse, 0x1 ;  /* 0x000000194a497211 */ /* 0x082fe400078208ff */
[----:B------:R-:W-:Y:S01]  /*50a0*/  IMAD.IADD R80, R161, 0x1, R80 ;  /* 0x00000001a1507824 */ /* 0x000fe200078e0250 */
[----:B--2---:R-:W-:Y:S02]  /*50b0*/  LEA R72, P2, R76, R25, 0x1 ;  /* 0x000000194c487211 */ /* 0x004fe400078408ff */
[----:B------:R1:W-:Y:S01]  /*50c0*/  STL [R1+0x3a4], R73 ;  /* 0x0003a44901007387 */ /* 0x0003e20000100800 */
[----:B0-----:R-:W-:-:S03]  /*50d0*/  LEA.HI.X.SX32 R75, R79, R24, 0x1, P0 ;  /* 0x000000184f4b7211 */ /* 0x001fc600000f0eff */
[----:B------:R0:W-:Y:S01]  /*50e0*/  STL [R1+0x3ac], R72 ;  /* 0x0003ac4801007387 */ /* 0x0001e20000100800 */
[----:B------:R-:W-:-:S03]  /*50f0*/  LOP3.LUT R79, R28, 0x30, RZ, 0x3c, !PT ;  /* 0x000000301c4f7812 */ /* 0x000fc600078e3cff */
[----:B------:R2:W-:Y:S01]  /*5100*/  STL [R1+0x398], R75 ;  /* 0x0003984b01007387 */ /* 0x0005e20000100800 */
[-C--:B-1----:R-:W-:Y:S01]  /*5110*/  LEA.HI.X.SX32 R73, R74, R24.reuse, 0x1, P1 ;  /* 0x000000184a497211 */ /* 0x082fe200008f0eff */
[----:B------:R-:W-:Y:S01]  /*5120*/  IMAD.IADD R79, R161, 0x1, R79 ;  /* 0x00000001a14f7824 */ /* 0x000fe200078e024f */
[----:B------:R-:W-:Y:S02]  /*5130*/  LEA R74, P0, R77, R25, 0x1 ;  /* 0x000000194d4a7211 */ /* 0x000fe400078008ff */
[----:B0-----:R-:W-:Y:S01]  /*5140*/  LEA.HI.X.SX32 R72, R76, R24, 0x1, P2 ;  /* 0x000000184c487211 */ /* 0x001fe200010f0eff */
[----:B------:R0:W-:Y:S01]  /*5150*/  STL [R1+0x3a0], R73 ;  /* 0x0003a04901007387 */ /* 0x0001e20000100800 */
[----:B------:R-:W-:-:S03]  /*5160*/  IMAD.SHL.U32 R76, R160, 0x100, RZ ;  /* 0x00000100a04c7824 */ /* 0x000fc600078e00ff */
[----:B------:R1:W-:Y:S02]  /*5170*/  STL [R1+0x3a8], R72 ;  /* 0x0003a84801007387 */ /* 0x0003e40000100800 */
[----:B--2---:R-:W-:Y:S02]  /*5180*/  SHF.R.S32.HI R75, RZ, 0x1f, R76 ;  /* 0x0000001fff4b7819 */ /* 0x004fe4000001144c */
[----:B------:R2:W-:Y:S01]  /*5190*/  STL [R1+0x3b4], R74 ;  /* 0x0003b44a01007387 */ /* 0x0005e20000100800 */
[-C--:B0-----:R-:W-:Y:S02]  /*51a0*/  LEA R73, P1, R78, R25.reuse, 0x1 ;  /* 0x000000194e497211 */ /* 0x081fe400078208ff */
[C---:B------:R-:W-:Y:S01]  /*51b0*/  SHF.L.U64.HI R75, R76.reuse, 0x1, R75 ;  /* 0x000000014c4b7819 */ /* 0x040fe2000001024b */
[----:B------:R-:W-:Y:S01]  /*51c0*/  IMAD.SHL.U32 R76, R76, 0x2, RZ ;  /* 0x000000024c4c7824 */ /* 0x000fe200078e00ff */
[----:B-1----:R-:W-:Y:S01]  /*51d0*/  LEA R72, P2, R35, R25, 0x1 ;  /* 0x0000001923487211 */ /* 0x002fe200078408ff */
[----:B------:R0:W-:Y:S01]  /*51e0*/  STL [R1+0x3bc], R73 ;  /* 0x0003bc4901007387 */ /* 0x0001e20000100800 */
[----:B--2---:R-:W-:-:S03]  /*51f0*/  LEA.HI.X.SX32 R74, R77, R24, 0x1, P0 ;  /* 0x000000184d4a7211 */ /* 0x004fc600000f0eff */
[----:B------:R1:W-:Y:S01]  /*5200*/  STL [R1+0x3c4], R72 ;  /* 0x0003c44801007387 */ /* 0x0003e20000100800 */
[----:B------:R-:W-:-:S03]  /*5210*/  LOP3.LUT R77, R28, 0x10, RZ, 0x3c, !PT ;  /* 0x000000101c4d7812 */ /* 0x000fc600078e3cff */
[----:B------:R2:W-:Y:S01]  /*5220*/  STL [R1+0x3b0], R74 ;  /* 0x0003b04a01007387 */ /* 0x0005e20000100800 */
[-C--:B0-----:R-:W-:Y:S01]  /*5230*/  LEA.HI.X.SX32 R73, R35, R24.reuse, 0x1, P2 ;  /* 0x0000001823497211 */ /* 0x081fe200010f0eff */
[----:B------:R-:W-:Y:S02]  /*5240*/  IMAD R35, R27, 0x2, R39 ;  /* 0x000000021b237824 */ /* 0x000fe400078e0227 */
[----:B------:R-:W-:Y:S01]  /*5250*/  IMAD.IADD R77, R161, 0x1, R77 ;  /* 0x00000001a14d7824 */ /* 0x000fe200078e024d */
[----:B-1----:R-:W-:Y:S02]  /*5260*/  LEA.HI.X.SX32 R72, R78, R24, 0x1, P1 ;  /* 0x000000184e487211 */ /* 0x002fe400008f0eff */
[----:B------:R-:W-:Y:S02]  /*5270*/  LOP3.LUT R78, R28, 0x20, RZ, 0x3c, !PT ;  /* 0x000000201c4e7812 */ /* 0x000fe400078e3cff */
[----:B--2---:R-:W-:Y:S01]  /*5280*/  LEA R74, P1, R29, R25, 0x1 ;  /* 0x000000191d4a7211 */ /* 0x004fe200078208ff */
[----:B------:R0:W-:Y:S02]  /*5290*/  STL [R1+0x3b8], R72 ;  /* 0x0003b84801007387 */ /* 0x0001e40000100800 */
[----:B------:R-:W-:-:S02]  /*52a0*/  IMAD.IADD R78, R161, 0x1, R78 ;  /* 0x00000001a14e7824 */ /* 0x000fc400078e024e */
[----:B------:R1:W-:Y:S01]  /*52b0*/  STL [R1+0x3c0], R73 ;  /* 0x0003c04901007387 */ /* 0x0003e20000100800 */
[-C--:B0-----:R-:W-:Y:S02]  /*52c0*/  LEA R72, P0, R71, R25.reuse, 0x1 ;  /* 0x0000001947487211 */ /* 0x081fe400078008ff */
[----:B-1----:R-:W-:-:S03]  /*52d0*/  LEA R73, P2, R31, R25, 0x1 ;  /* 0x000000191f497211 */ /* 0x002fc600078408ff */
[----:B------:R0:W-:Y:S04]  /*52e0*/  STL [R1+0x3cc], R72 ;  /* 0x0003cc4801007387 */ /* 0x0001e80000100800 */
[----:B------:R1:W-:Y:S04]  /*52f0*/  STL [R1+0x3d4], R74 ;  /* 0x0003d44a01007387 */ /* 0x0003e80000100800 */
[----:B------:R2:W-:Y:S01]  /*5300*/  STL [R1+0x3dc], R73 ;  /* 0x0003dc4901007387 */ /* 0x0005e20000100800 */
[----:B0-----:R-:W-:Y:S01]  /*5310*/  IMAD R72, R27, 0x2, R35 ;  /* 0x000000021b487824 */ /* 0x001fe200078e0223 */
[----:B-1----:R-:W-:-:S02]  /*5320*/  LEA.HI.X.SX32 R74, R71, R24, 0x1, P0 ;  /* 0x00000018474a7211 */ /* 0x002fc400000f0eff */
[-C--:B------:R-:W-:Y:S02]  /*5330*/  LEA.HI.X.SX32 R71, R31, R24.reuse, 0x1, P2 ;  /* 0x000000181f477211 */ /* 0x080fe400010f0eff */
[----:B--2---:R-:W-:Y:S01]  /*5340*/  LEA.HI.X.SX32 R73, R29, R24, 0x1, P1 ;  /* 0x000000181d497211 */ /* 0x004fe200008f0eff */
[----:B------:R0:W-:Y:S01]  /*5350*/  STL [R1+0x3c8], R74 ;  /* 0x0003c84a01007387 */ /* 0x0001e20000100800 */
[----:B------:R-:W-:-:S03]  /*5360*/  IMAD R29, R27, 0x2, R72 ;  /* 0x000000021b1d7824 */ /* 0x000fc600078e0248 */
[----:B------:R1:W-:Y:S01]  /*5370*/  STL [R1+0x3d0], R73 ;  /* 0x0003d04901007387 */ /* 0x0003e20000100800 */
[----:B------:R-:W-:-:S03]  /*5380*/  IMAD R31, R27, 0x2, R29 ;  /* 0x000000021b1f7824 */ /* 0x000fc600078e021d */
[----:B------:R2:W-:Y:S01]  /*5390*/  STL [R1+0x3d8], R71 ;  /* 0x0003d84701007387 */ /* 0x0005e20000100800 */
[-C--:B0-----:R-:W-:Y:S02]  /*53a0*/  LEA R74, P0, R32, R25.reuse, 0x1 ;  /* 0x00000019204a7211 */ /* 0x081fe400078008ff */
[----:B-1----:R-:W-:-:S03]  /*53b0*/  LEA R73, P1, R34, R25, 0x1 ;  /* 0x0000001922497211 */ /* 0x002fc600078208ff */
[----:B------:R0:W-:Y:S01]  /*53c0*/  STL [R1+0x3e4], R74 ;  /* 0x0003e44a01007387 */ /* 0x0001e20000100800 */
[----:B--2---:R-:W-:-:S03]  /*53d0*/  LEA R71, P2, R30, R25, 0x1 ;  /* 0x000000191e477211 */ /* 0x004fc600078408ff */
[----:B------:R1:W-:Y:S04]  /*53e0*/  STL [R1+0x3f0], R73 ;  /* 0x0003f04901007387 */ /* 0x0003e80000100800 */
[----:B------:R2:W-:Y:S01]  /*53f0*/  STL [R1+0x3f8], R71 ;  /* 0x0003f84701007387 */ /* 0x0005e20000100800 */
[-C--:B0-----:R-:W-:Y:S01]  /*5400*/  LEA.HI.X.SX32 R74, R32, R24.reuse, 0x1, P0 ;  /* 0x00000018204a7211 */ /* 0x081fe200000f0eff */
[----:B------:R-:W-:Y:S01]  /*5410*/  IMAD R32, R27, 0x2, R31 ;  /* 0x000000021b207824 */ /* 0x000fe200078e021f */
[----:B-1----:R-:W-:-:S03]  /*5420*/  LEA.HI.X.SX32 R73, R34, R24, 0x1, P1 ;  /* 0x0000001822497211 */ /* 0x002fc600008f0eff */
[----:B------:R0:W-:Y:S01]  /*5430*/  STL [R1+0x3e0], R74 ;  /* 0x0003e04a01007387 */ /* 0x0001e20000100800 */
[C---:B------:R-:W-:Y:S01]  /*5440*/  IMAD R34, R27.reuse, 0x2, R32 ;  /* 0x000000021b227824 */ /* 0x040fe200078e0220 */
[----:B--2---:R-:W-:Y:S02]  /*5450*/  LEA.HI.X.SX32 R71, R30, R24, 0x1, P2 ;  /* 0x000000181e477211 */ /* 0x004fe400010f0eff */
        /* <DEDUP_REMOVED lines=12> */
[----:B--2---:R-:W-:-:S03]  /*5520*/  LEA.HI.X.SX32 R71, R36, R24, 0x1, P2 ;  /* 0x0000001824477211 */ /* 0x004fc600010f0eff */
        /* <DEDUP_REMOVED lines=13> */
[----:B------:R-:W-:Y:S02]  /*5600*/  CS2R R38, SRZ ;  /* 0x0000000000267805 */ /* 0x000fe4000001ff00 */
[----:B--2---:R-:W-:Y:S01]  /*5610*/  LEA.HI.X.SX32 R71, R35, R24, 0x1, P2 ;  /* 0x0000001823477211 */ /* 0x004fe200010f0eff */
        /* <DEDUP_REMOVED lines=9> */
[----:B0-----:R-:W-:Y:S01]  /*56b0*/  IMAD.SHL.U32 R74, R153, 0x100, RZ ;  /* 0x00000100994a7824 */ /* 0x001fe200078e00ff */
[-C--:B-1----:R-:W-:Y:S02]  /*56c0*/  LEA.HI.X.SX32 R73, R72, R24.reuse, 0x1, P0 ;  /* 0x0000001848497211 */ /* 0x082fe400000f0eff */
[-C--:B------:R-:W-:Y:S02]  /*56d0*/  LEA.HI.X.SX32 R72, R29, R24.reuse, 0x1, P1 ;  /* 0x000000181d487211 */ /* 0x080fe400008f0eff */
[----:B--2---:R-:W-:Y:S01]  /*56e0*/  LEA.HI.X.SX32 R71, R31, R24, 0x1, P2 ;  /* 0x000000181f477211 */ /* 0x004fe200010f0eff */
        /* <DEDUP_REMOVED lines=15> */
[C---:B------:R-:W-:Y:S01]  /*57e0*/  IMAD R34, R27.reuse, 0x2, R29 ;  /* 0x000000021b227824 */ /* 0x040fe200078e021d */
[----:B--2---:R-:W-:Y:S02]  /*57f0*/  LEA.HI.X.SX32 R71, R30, R24, 0x1, P2 ;  /* 0x000000181e477211 */ /* 0x004fe400010f0eff */
[----:B------:R1:W-:Y:S01]  /*5800*/  STL [R1+0x44c], R72 ;  /* 0x00044c4801007387 */ /* 0x0003e20000100800 */
[----:B------:R-:W-:-:S03]  /*5810*/  IMAD R30, R27, 0x2, R34 ;  /* 0x000000021b1e7824 */ /* 0x000fc600078e0222 */
[----:B------:R2:W-:Y:S01]  /*5820*/  STL [R1+0x454], R71 ;  /* 0x0004544701007387 */ /* 0x0005e20000100800 */
[----:B------:R-:W-:Y:S01]  /*5830*/  IMAD R32, R27, 0x2, R30 ;  /* 0x000000021b207824 */ /* 0x000fe200078e021e */
[----:B0-----:R-:W-:-:S03]  /*5840*/  LEA R73, P0, R36, R25, 0x1 ;  /* 0x0000001924497211 */ /* 0x001fc600078008ff */
[----:B------:R-:W-:Y:S01]  /*5850*/  IMAD R27, R27, 0x2, R32 ;  /* 0x000000021b1b7824 */ /* 0x000fe200078e0220 */
[-C--:B-1----:R-:W-:Y:S01]  /*5860*/  LEA R72, P1, R33, R25.reuse, 0x1 ;  /* 0x0000001921487211 */ /* 0x082fe200078208ff */
        /* <DEDUP_REMOVED lines=8> */
[----:B------:R1:W-:Y:S04]  /*58f0*/  STL [R1+0x464], R72 ;  /* 0x0004644801007387 */ /* 0x0003e80000100800 */
        /* <DEDUP_REMOVED lines=10> */
[----:B--2---:R-:W-:Y:S02]  /*59a0*/  LEA.HI.X.SX32 R71, R37, R24, 0x1, P1 ;  /* 0x0000001825477211 */ /* 0x004fe400008f0eff */
[----:B------:R-:W-:-:S03]  /*59b0*/  CS2R R36, SRZ ;  /* 0x0000000000247805 */ /* 0x000fc6000001ff00 */
[----:B------:R1:W-:Y:S01]  /*59c0*/  STL [R1+0x47c], R71 ;  /* 0x00047c4701007387 */ /* 0x0003e20000100800 */
[----:B0-----:R-:W-:-:S03]  /*59d0*/  LEA R73, P1, R30, R25, 0x1 ;  /* 0x000000191e497211 */ /* 0x001fc600078208ff */
[----:B------:R0:W-:Y:S01]  /*59e0*/  STL [R1+0x484], R72 ;  /* 0x0004844801007387 */ /* 0x0001e20000100800 */
[-C--:B-1----:R-:W-:Y:S02]  /*59f0*/  LEA R71, P0, R34, R25.reuse, 0x1 ;  /* 0x0000001922477211 */ /* 0x082fe400078008ff */
[----:B0-----:R-:W-:-:S03]  /*5a00*/  LEA R72, P2, R32, R25, 0x1 ;  /* 0x0000001920487211 */ /* 0x001fc600078408ff */
[----:B------:R0:W-:Y:S04]  /*5a10*/  STL [R1+0x48c], R71 ;  /* 0x00048c4701007387 */ /* 0x0001e80000100800 */
[----:B------:R1:W-:Y:S04]  /*5a20*/  STL [R1+0x490], R73 ;  /* 0x0004904901007387 */ /* 0x0003e80000100800 */
[----:B------:R2:W-:Y:S01]  /*5a30*/  STL [R1+0x494], R72 ;  /* 0x0004944801007387 */ /* 0x0005e20000100800 */
[----:B0-----:R-:W-:Y:S02]  /*5a40*/  LEA R71, P3, R27, R25, 0x1 ;  /* 0x000000191b477211 */ /* 0x001fe400078608ff */
[----:B-1----:R-:W-:-:S03]  /*5a50*/  LEA.HI.X.SX32 R73, R34, R24, 0x1, P0 ;  /* 0x0000001822497211 */ /* 0x002fc600000f0eff */
[----:B------:R0:W-:Y:S01]  /*5a60*/  STL [R1+0x290], R71 ;  /* 0x0002904701007387 */ /* 0x0001e20000100800 */
[----:B------:R-:W-:Y:S02]  /*5a70*/  CS2R R34, SRZ ;  /* 0x0000000000227805 */ /* 0x000fe4000001ff00 */
[----:B--2---:R-:W-:Y:S01]  /*5a80*/  LEA.HI.X.SX32 R72, R30, R24, 0x1, P1 ;  /* 0x000000181e487211 */ /* 0x004fe200008f0eff */
[----:B------:R1:W-:Y:S01]  /*5a90*/  STL [R1+0x280], R73 ;  /* 0x0002804901007387 */ /* 0x0003e20000100800 */
[----:B------:R-:W-:-:S03]  /*5aa0*/  CS2R R30, SRZ ;  /* 0x00000000001e7805 */ /* 0x000fc6000001ff00 */
[----:B------:R2:W-:Y:S01]  /*5ab0*/  STL [R1+0x288], R72 ;  /* 0x0002884801007387 */ /* 0x0005e20000100800 */
[-C--:B0-----:R-:W-:Y:S02]  /*5ac0*/  LEA.HI.X.SX32 R71, R32, R24.reuse, 0x1, P2 ;  /* 0x0000001820477211 */ /* 0x081fe400010f0eff */
[----:B------:R-:W-:Y:S02]  /*5ad0*/  CS2R R32, SRZ ;  /* 0x0000000000207805 */ /* 0x000fe4000001ff00 */
[----:B-1----:R-:W-:Y:S01]  /*5ae0*/  LEA.HI.X.SX32 R73, R27, R24, 0x1, P3 ;  /* 0x000000181b497211 */ /* 0x002fe200018f0eff */
[----:B------:R0:W-:Y:S01]  /*5af0*/  STL [R1+0x28c], R71 ;  /* 0x00028c4701007387 */ /* 0x0001e20000100800 */
[----:B------:R-:W-:Y:S02]  /*5b00*/  CS2R R24, SRZ ;  /* 0x0000000000187805 */ /* 0x000fe4000001ff00 */
[C---:B--2---:R-:W-:Y:S01]  /*5b10*/  LOP3.LUT R72, R26.reuse, 0x2, RZ, 0xfc, !PT ;  /* 0x000000021a487812 */ /* 0x044fe200078efcff */
[----:B------:R1:W-:Y:S01]  /*5b20*/  STL [R1+0x284], R73 ;  /* 0x0002844901007387 */ /* 0x0003e20000100800 */
[----:B------:R-:W-:-:S02]  /*5b30*/  LOP3.LUT R72, R26, 0x8, RZ, 0xfc, !PT ;  /* 0x000000081a487812 */ /* 0x000fc400078efcff */
[C---:B------:R-:W-:Y:S02]  /*5b40*/  LOP3.LUT R72, R26.reuse, 0xe, RZ, 0xfc, !PT ;  /* 0x0000000e1a487812 */ /* 0x040fe400078efcff */
[C---:B------:R-:W-:Y:S02]  /*5b50*/  LOP3.LUT R72, R26.reuse, 0x14, RZ, 0xfc, !PT ;  /* 0x000000141a487812 */ /* 0x040fe400078efcff */
[C---:B0-----:R-:W-:Y:S02]  /*5b60*/  LOP3.LUT R71, R26.reuse, 0x4, RZ, 0xfc, !PT ;  /* 0x000000041a477812 */ /* 0x041fe400078efcff */
[C---:B------:R-:W-:Y:S02]  /*5b70*/  LOP3.LUT R71, R26.reuse, 0xa, RZ, 0xfc, !PT ;  /* 0x0000000a1a477812 */ /* 0x040fe400078efcff */
[C---:B------:R-:W-:Y:S02]  /*5b80*/  LOP3.LUT R71, R26.reuse, 0x10, RZ, 0xfc, !PT ;  /* 0x000000101a477812 */ /* 0x040fe400078efcff */
[----:B------:R-:W-:-:S02]  /*5b90*/  LOP3.LUT R71, R26, 0x16, RZ, 0xfc, !PT ;  /* 0x000000161a477812 */ /* 0x000fc400078efcff */
[C---:B-1----:R-:W-:Y:S02]  /*5ba0*/  LOP3.LUT R73, R26.reuse, 0x6, RZ, 0xfc, !PT ;  /* 0x000000061a497812 */ /* 0x042fe400078efcff */
[C---:B------:R-:W-:Y:S02]  /*5bb0*/  LOP3.LUT R71, R26.reuse, 0x1c, RZ, 0xfc, !PT ;  /* 0x0000001c1a477812 */ /* 0x040fe400078efcff */
[C---:B------:R-:W-:Y:S02]  /*5bc0*/  LOP3.LUT R73, R26.reuse, 0xc, RZ, 0xfc, !PT ;  /* 0x0000000c1a497812 */ /* 0x040fe400078efcff */
[C---:B------:R-:W-:Y:S02]  /*5bd0*/  LOP3.LUT R71, R26.reuse, 0x22, RZ, 0xfc, !PT ;  /* 0x000000221a477812 */ /* 0x040fe400078efcff */
[C---:B------:R-:W-:Y:S02]  /*5be0*/  LOP3.LUT R73, R26.reuse, 0x12, RZ, 0xfc, !PT ;  /* 0x000000121a497812 */ /* 0x040fe400078efcff */
[----:B------:R-:W-:-:S02]  /*5bf0*/  LOP3.LUT R71, R26, 0x28, RZ, 0xfc, !PT ;  /* 0x000000281a477812 */ /* 0x000fc400078efcff */
[C---:B------:R-:W-:Y:S02]  /*5c00*/  LOP3.LUT R73, R26.reuse, 0x18, RZ, 0xfc, !PT ;  /* 0x000000181a497812 */ /* 0x040fe400078efcff */
        /* <DEDUP_REMOVED lines=107> */
[----:B------:R-:W-:Y:S02]  /*62c0*/  SHF.R.S32.HI R71, RZ, 0x8, R152 ;  /* 0x00000008ff477819 */ /* 0x000fe40000011498 */
[C---:B------:R-:W-:Y:S02]  /*62d0*/  LOP3.LUT R72, R26.reuse, 0xea, RZ, 0xfc, !PT ;  /* 0x000000ea1a487812 */ /* 0x040fe400078efcff */
[----:B------:R-:W-:Y:S01]  /*62e0*/  SHF.R.S32.HI R73, RZ, 0x1f, R74 ;  /* 0x0000001fff497819 */ /* 0x000fe2000001144a */
[----:B------:R0:W-:Y:S01]  /*62f0*/  STL [R1+0x4cc], R71 ;  /* 0x0004cc4701007387 */ /* 0x0001e20000100800 */
[C---:B------:R-:W-:Y:S02]  /*6300*/  LOP3.LUT R72, R26.reuse, 0xee, RZ, 0xfc, !PT ;  /* 0x000000ee1a487812 */ /* 0x040fe400078efcff */
[C---:B------:R-:W-:Y:S02]  /*6310*/  LOP3.LUT R72, R26.reuse, 0xf4, RZ, 0xfc, !PT ;  /* 0x000000f41a487812 */ /* 0x040fe400078efcff */
[----:B------:R-:W-:Y:S01]  /*6320*/  LOP3.LUT R72, R26, 0xfa, RZ, 0xfc, !PT ;  /* 0x000000fa1a487812 */ /* 0x000fe200078efcff */
[----:B------:R-:W-:Y:S01]  /*6330*/  IMAD.IADD R72, R161, 0x1, R28 ;  /* 0x00000001a1487824 */ /* 0x000fe200078e021c */
[C---:B------:R-:W-:Y:S01]  /*6340*/  SHF.L.U64.HI R73, R74.reuse, 0x1, R73 ;  /* 0x000000014a497819 */ /* 0x040fe20000010249 */
[----:B------:R-:W-:Y:S01]  /*6350*/  IMAD.SHL.U32 R74, R74, 0x2, RZ ;  /* 0x000000024a4a7824 */ /* 0x000fe200078e00ff */
[----:B------:R-:W-:Y:S01]  /*6360*/  CS2R R26, SRZ ;  /* 0x00000000001a7805 */ /* 0x000fe2000001ff00 */
[----:B0-----:R-:W-:Y:S01]  /*6370*/  IMAD.MOV.U32 R71, RZ, RZ, RZ ;  /* 0x000000ffff477224 */ /* 0x001fe200078e00ff */
[----:B------:R-:W-:-:S07]  /*6380*/  CS2R R28, SRZ ;  /* 0x00000000001c7805 */ /* 0x000fce000001ff00 */
.L_x_1:
[----:B------:R-:W2:Y:S01]  /*6390*/  LDL R74, [R1+0x49c] ;  /* 0x00049c00014a7983 */ /* 0x000ea20000100800 */
[----:B------:R-:W0:Y:S03]  /*63a0*/  LDC R166, c[0x0][0x230] ;  /* 0x00008c00ffa67b82 */ /* 0x000e260000000800 */
[----:B------:R-:W-:Y:S04]  /*63b0*/  STL [R1+0x760], R6 ;  /* 0x0007600601007387 */ /* 0x000fe80000100800 */
        /* <DEDUP_REMOVED lines=11> */
[----:B------:R1:W-:Y:S04]  /*6470*/  STL [R1+0x71c], R73 ;  /* 0x00071c4901007387 */ /* 0x0003e80000100800 */
[----:B-----5:R3:W-:Y:S04]  /*6480*/  STL [R1+0x6d4], R0 ;  /* 0x0006d40001007387 */ /* 0x0207e80000100800 */
[----:B-1----:R-:W4:Y:S01]  /*6490*/  LDL R73, [R1+0x498] ;  /* 0x0004980001497983 */ /* 0x002f220000100800 */
[----:B---3--:R-:W-:-:S02]  /*64a0*/  MOV R0, UR55 ;  /* 0x0000003700007c02 */ /* 0x008fc40008000f00 */
[----:B------:R-:W-:-:S03]  /*64b0*/  MOV R6, UR54 ;  /* 0x0000003600067c02 */ /* 0x000fc60008000f00 */
[----:B------:R1:W-:Y:S04]  /*64c0*/  STL [R1+0x4c0], R0 ;  /* 0x0004c00001007387 */ /* 0x0003e80000100800 */
[----:B------:R-:W3:Y:S01]  /*64d0*/  LDL R90, [R1+0x284] ;  /* 0x00028400015a7983 */ /* 0x000ee20000100800 */
[----:B-1----:R-:W-:-:S03]  /*64e0*/  MOV R0, UR53 ;  /* 0x0000003500007c02 */ /* 0x002fc60008000f00 */
[----:B------:R1:W-:Y:S01]  /*64f0*/  STL [R1+0x4bc], R6 ;  /* 0x0004bc0601007387 */ /* 0x0003e20000100800 */
[----:B------:R-:W0:Y:S03]  /*6500*/  S2R R89, SR_TID.X ;  /* 0x0000000000597919 */ /* 0x000e260000002100 */
[----:B-1----:R-:W3:Y:S04]  /*6510*/  LDL R6, [R1+0x290] ;  /* 0x0002900001067983 */ /* 0x002ee80000100800 */
[----:B------:R1:W-:Y:S02]  /*6520*/  STL [R1+0x4b8], R0 ;  /* 0x0004b80001007387 */ /* 0x0003e40000100800 */
[----:B-1----:R-:W1:Y:S01]  /*6530*/  S2R R0, SR_TID.X ;  /* 0x0000000000007919 */ /* 0x002e620000002100 */
[----:B0-----:R-:W-:Y:S01]  /*6540*/  IMAD R166, R71, -0x100, R166 ;  /* 0xffffff0047a67824 */ /* 0x001fe200078e02a6 */
[----:B------:R-:W-:-:S02]  /*6550*/  MOV R76, UR52 ;  /* 0x00000034004c7c02 */ /* 0x000fc40008000f00 */
[--C-:B------:R-:W-:Y:S02]  /*6560*/  SHF.R.U32.HI R86, RZ, 0x6, R89.reuse ;  /* 0x00000006ff567819 */ /* 0x100fe40000011659 */
[----:B------:R-:W-:Y:S02]  /*6570*/  SHF.R.U32.HI R89, RZ, 0x6, R89 ;  /* 0x00000006ff597819 */ /* 0x000fe40000011659 */
[----:B------:R-:W-:Y:S02]  /*6580*/  SGXT.U32 R86, R86, 0x1 ;  /* 0x000000015656781a */ /* 0x000fe40000000000 */
[----:B------:R-:W-:Y:S02]  /*6590*/  SGXT.U32 R89, R89, 0x1 ;  /* 0x000000015959781a */ /* 0x000fe40000000000 */
[----:B------:R-:W-:Y:S02]  /*65a0*/  LOP3.LUT R86, R86, 0x2, RZ, 0xfc, !PT ;  /* 0x0000000256567812 */ /* 0x000fe400078efcff */
[----:B-1----:R-:W-:-:S04]  /*65b0*/  SHF.R.U32.HI R88, RZ, 0x6, R0 ;  /* 0x00000006ff587819 */ /* 0x002fc80000011600 */
[----:B------:R-:W-:-:S04]  /*65c0*/  SGXT.U32 R88, R88, 0x1 ;  /* 0x000000015858781a */ /* 0x000fc80000000000 */
[-C--:B------:R-:W-:Y:S01]  /*65d0*/  ISETP.GE.AND P0, PT, R88, R166.reuse, PT ;  /* 0x000000a65800720c */ /* 0x080fe20003f06270 */
[----:B------:R0:W-:Y:S01]  /*65e0*/  STL [R1+0x758], R76 ;  /* 0x0007584c01007387 */ /* 0x0001e20000100800 */
[-C--:B------:R-:W-:Y:S02]  /*65f0*/  ISETP.GE.AND P1, PT, R86, R166.reuse, PT ;  /* 0x000000a65600720c */ /* 0x080fe40003f26270 */
[----:B------:R-:W-:Y:S01]  /*6600*/  LOP3.LUT R89, R89, 0x4, RZ, 0xfc, !PT ;  /* 0x0000000459597812 */ /* 0x000fe200078efcff */
[----:B------:R-:W3:Y:S04]  /*6610*/  LDL.LU R75, [R1+0x494] ;  /* 0x00049400014b7983 */ /* 0x000ee80000300800 */
[----:B------:R-:W3:Y:S01]  /*6620*/  LDL R86, [R1+0x28c] ;  /* 0x00028c0001567983 */ /* 0x000ee20000100800 */
[----:B------:R-:W-:-:S03]  /*6630*/  ISETP.GE.AND P2, PT, R89, R166, PT ;  /* 0x000000a65900720c */ /* 0x000fc60003f46270 */
[----:B--2---:R-:W-:Y:S02]  /*6640*/  @!P0 IMAD.MOV.U32 R88, RZ, RZ, R74 ;  /* 0x000000ffff588224 */ /* 0x004fe400078e004a */
[----:B------:R-:W2:Y:S01]  /*6650*/  LDL R74, [R1+0x288] ;  /* 0x00028800014a7983 */ /* 0x000ea20000100800 */
[----:B----4-:R-:W-:-:S03]  /*6660*/  @!P0 IMAD.MOV.U32 R89, RZ, RZ, R73 ;  /* 0x000000ffff598224 */ /* 0x010fc600078e0049 */
[----:B------:R-:W4:Y:S01]  /*6670*/  LDL R73, [R1+0x490] ;  /* 0x0004900001497983 */ /* 0x000f220000100800 */
[----:B------:R-:W1:Y:S01]  /*6680*/  S2R R125, SR_TID.X ;  /* 0x00000000007d7919 */ /* 0x000e620000002100 */
[----:B------:R-:W-:Y:S02]  /*6690*/  PRMT R127, RZ, 0x7610, R127 ;  /* 0x00007610ff7f7816 */ /* 0x000fe4000000007f */
[----:B------:R-:W-:-:S04]  /*66a0*/  PRMT R157, RZ, 0x7610, R157 ;  /* 0x00007610ff9d7816 */ /* 0x000fc8000000009d */
[----:B------:R3:W4:Y:S01]  /*66b0*/  @!P0 LDG.E.U16 R127, desc[UR60][R88.64] ;  /* 0x0000003c587f8981 */ /* 0x000722000c1e1500 */
[----:B0-----:R-:W-:Y:S01]  /*66c0*/  PRMT R76, RZ, 0x7610, R76 ;  /* 0x00007610ff4c7816 */ /* 0x001fe2000000004c */
[----:B---3--:R-:W-:Y:S01]  /*66d0*/  @!P1 IMAD.MOV.U32 R89, RZ, RZ, R90 ;  /* 0x000000ffff599224 */ /* 0x008fe200078e005a */
[--C-:B-1----:R-:W-:Y:S02]  /*66e0*/  SHF.R.U32.HI R91, RZ, 0x6, R125.reuse ;  /* 0x00000006ff5b7819 */ /* 0x102fe4000001167d */
[--C-:B------:R-:W-:Y:S02]  /*66f0*/  SHF.R.U32.HI R124, RZ, 0x6, R125.reuse ;  /* 0x00000006ff7c7819 */ /* 0x100fe4000001167d */
[----:B------:R-:W-:-:S04]  /*6700*/  SHF.R.U32.HI R125, RZ, 0x6, R125 ;  /* 0x00000006ff7d7819 */ /* 0x000fc8000001167d */
[----:B------:R-:W-:-:S04]  /*6710*/  SGXT.U32 R125, R125, 0x1 ;  /* 0x000000017d7d781a */ /* 0x000fc80000000000 */
[----:B------:R-:W-:Y:S01]  /*6720*/  LOP3.LUT R125, R125, 0x6, RZ, 0xfc, !PT ;  /* 0x000000067d7d7812 */ /* 0x000fe200078efcff */
[----:B------:R-:W-:Y:S01]  /*6730*/  @!P1 IMAD.MOV.U32 R88, RZ, RZ, R6 ;  /* 0x000000ffff589224 */ /* 0x000fe200078e0006 */
[----:B------:R-:W-:Y:S02]  /*6740*/  SGXT.U32 R124, R124, 0x1 ;  /* 0x000000017c7c781a */ /* 0x000fe40000000000 */
[----:B------:R-:W-:Y:S01]  /*6750*/  PRMT R79, RZ, 0x7610, R79 ;  /* 0x00007610ff4f7816 */ /* 0x000fe2000000004f */
[----:B------:R-:W0:Y:S01]  /*6760*/  S2R R90, SR_TID.X ;  /* 0x00000000005a7919 */ /* 0x000e220000002100 */
[----:B------:R-:W-:Y:S01]  /*6770*/  ISETP.GE.AND P3, PT, R125, R166, PT ;  /* 0x000000a67d00720c */ /* 0x000fe20003f66270 */
[----:B------:R1:W3:Y:S01]  /*6780*/  @!P1 LDG.E.U16 R157, desc[UR60][R88.64] ;  /* 0x0000003c589d9981 */ /* 0x0002e2000c1e1500 */
[----:B------:R-:W-:-:S03]  /*6790*/  LOP3.LUT R124, R124, 0x8, RZ, 0xfc, !PT ;  /* 0x000000087c7c7812 */ /* 0x000fc600078efcff */
[----:B------:R-:W3:Y:S01]  /*67a0*/  LDL R125, [R1+0x48c] ;  /* 0x00048c00017d7983 */ /* 0x000ee20000100800 */
[----:B------:R-:W-:-:S03]  /*67b0*/  ISETP.GE.AND P4, PT, R124, R166, PT ;  /* 0x000000a67c00720c */ /* 0x000fc60003f86270 */
[----:B------:R-:W3:Y:S01]  /*67c0*/  LDL R124, [R1+0x484] ;  /* 0x00048400017c7983 */ /* 0x000ee20000100800 */
[----:B------:R-:W-:-:S03]  /*67d0*/  SGXT.U32 R91, R91, 0x1 ;  /* 0x000000015b5b781a */ /* 0x000fc60000000000 */
[----:B------:R-:W3:Y:S01]  /*67e0*/  LDL R6, [R1+0x488] ;  /* 0x0004880001067983 */ /* 0x000ee20000100800 */
[----:B-1----:R-:W-:Y:S02]  /*67f0*/  @!P2 IMAD.MOV.U32 R88, RZ, RZ, R75 ;  /* 0x000000ffff58a224 */ /* 0x002fe400078e004b */
[----:B------:R-:W-:-:S05]  /*6800*/  @!P2 IMAD.MOV.U32 R89, RZ, RZ, R86 ;  /* 0x000000ffff59a224 */ /* 0x000fca00078e0056 */
[----:B------:R2:W3:Y:S01]  /*6810*/  @!P2 LDG.E.U16 R76, desc[UR60][R88.64] ;  /* 0x0000003c584ca981 */ /* 0x0004e2000c1e1500 */
[----:B------:R-:W-:-:S04]  /*6820*/  LOP3.LUT R91, R91, 0xa, RZ, 0xfc, !PT ;  /* 0x0000000a5b5b7812 */ /* 0x000fc800078efcff */
[----:B------:R-:W-:Y:S02]  /*6830*/  ISETP.GE.AND P5, PT, R91, R166, PT ;  /* 0x000000a65b00720c */ /* 0x000fe40003fa6270 */
[----:B------:R-:W3:Y:S01]  /*6840*/  LDL R91, [R1+0x47c] ;  /* 0x00047c00015b7983 */ /* 0x000ee20000100800 */
[----:B0-----:R-:W-:-:S04]  /*6850*/  SHF.R.U32.HI R86, RZ, 0x6, R90 ;  /* 0x00000006ff567819 */ /* 0x001fc8000001165a */
[----:B------:R-:W-:-:S04]  /*6860*/  SGXT.U32 R86, R86, 0x1 ;  /* 0x000000015656781a */ /* 0x000fc80000000000 */
[----:B------:R-:W-:-:S04]  /*6870*/  LOP3.LUT R86, R86, 0xe, RZ, 0xfc, !PT ;  /* 0x0000000e56567812 */ /* 0x000fc800078efcff */
[----:B------:R-:W-:Y:S02]  /*6880*/  ISETP.GE.AND P0, PT, R86, R166, PT ;  /* 0x000000a65600720c */ /* 0x000fe40003f06270 */
[----:B------:R-:W3:Y:S01]  /*6890*/  LDL R86, [R1+0x480] ;  /* 0x0004800001567983 */ /* 0x000ee20000100800 */
[----:B--2---:R-:W-:-:S03]  /*68a0*/  @!P3 IMAD.MOV.U32 R89, RZ, RZ, R74 ;  /* 0x000000ffff59b224 */ /* 0x004fc600078e004a */
[----:B------:R-:W2:Y:S01]  /*68b0*/  LDL R74, [R1+0x474] ;  /* 0x00047400014a7983 */ /* 0x000ea20000100800 */
[----:B----4-:R-:W-:-:S03]  /*68c0*/  @!P3 IMAD.MOV.U32 R88, RZ, RZ, R73 ;  /* 0x000000ffff58b224 */ /* 0x010fc600078e0049 */
[----:B------:R-:W4:Y:S04]  /*68d0*/  LDL R73, [R1+0x478] ;  /* 0x0004780001497983 */ /* 0x000f280000100800 */
[----:B------:R3:W2:Y:S04]  /*68e0*/  @!P3 LDG.E.U16 R79, desc[UR60][R88.64] ;  /* 0x0000003c584fb981 */ /* 0x0006a8000c1e1500 */
[----:B------:R-:W4:Y:S01]  /*68f0*/  LDL R89, [R1+0x280] ;  /* 0x0002800001597983 */ /* 0x000f220000100800 */
[----:B------:R-:W-:-:S04]  /*6900*/  SHF.R.U32.HI R90, RZ, 0x6, R90 ;  /* 0x00000006ff5a7819 */ /* 0x000fc8000001165a */
[----:B------:R-:W-:-:S04]  /*6910*/  SGXT.U32 R90, R90, 0x1 ;  /* 0x000000015a5a781a */ /* 0x000fc80000000000 */
[----:B------:R-:W-:Y:S02]  /*6920*/  LOP3.LUT R90, R90, 0xc, RZ, 0xfc, !PT ;  /* 0x0000000c5a5a7812 */ /* 0x000fe400078efcff */
[----:B------:R-:W-:Y:S02]  /*6930*/  PRMT R99, RZ, 0x7610, R99 ;  /* 0x00007610ff637816 */ /* 0x000fe40000000063 */
[----:B------:R-:W-:Y:S02]  /*6940*/  ISETP.GE.AND P1, PT, R90, R166, PT ;  /* 0x000000a65a00720c */ /* 0x000fe40003f26270 */
[----:B------:R-:W0:Y:S01]  /*6950*/  S2R R90, SR_TID.X ;  /* 0x00000000005a7919 */ /* 0x000e220000002100 */
[----:B------:R-:W-:Y:S01]  /*6960*/  PRMT R156, RZ, 0x7610, R156 ;  /* 0x00007610ff9c7816 */ /* 0x000fe2000000009c */
[----:B---3--:R-:W-:Y:S02]  /*6970*/  @!P4 IMAD.MOV.U32 R88, RZ, RZ, R125 ;  /* 0x000000ffff58c224 */ /* 0x008fe400078e007d */
[----:B------:R-:W3:Y:S01]  /*6980*/  LDL R125, [R1+0x46c] ;  /* 0x00046c00017d7983 */ /* 0x000ee20000100800 */
[----:B------:R-:W-:-:S02]  /*6990*/  PRMT R87, RZ, 0x7610, R87 ;  /* 0x00007610ff577816 */ /* 0x000fc40000000057 */
[----:B------:R-:W-:Y:S01]  /*69a0*/  PRMT R80, RZ, 0x7610, R80 ;  /* 0x00007610ff507816 */ /* 0x000fe20000000050 */
[----:B----4-:R1:W4:Y:S02]  /*69b0*/  @!P4 LDG.E.U16 R99, desc[UR60][R88.64] ;  /* 0x0000003c5863c981 */ /* 0x010324000c1e1500 */
[----:B-1----:R-:W-:Y:S02]  /*69c0*/  @!P5 IMAD.MOV.U32 R89, RZ, RZ, R124 ;  /* 0x000000ffff59d224 */ /* 0x002fe400078e007c */
[----:B------:R-:W1:Y:S01]  /*69d0*/  S2R R124, SR_TID.X ;  /* 0x00000000007c7919 */ /* 0x000e620000002100 */
[----:B------:R-:W-:-:S05]  /*69e0*/  @!P5 IMAD.MOV.U32 R88, RZ, RZ, R6 ;  /* 0x000000ffff58d224 */ /* 0x000fca00078e0006 */
[----:B------:R2:W4:Y:S01]  /*69f0*/  @!P5 LDG.E.U16 R156, desc[UR60][R88.64] ;  /* 0x0000003c589cd981 */ /* 0x000522000c1e1500 */
[----:B0-----:R-:W-:Y:S01]  /*6a00*/  SHF.R.U32.HI R6, RZ, 0x6, R90 ;  /* 0x00000006ff067819 */ /* 0x001fe2000001165a */
[----:B--2---:R-:W-:Y:S02]  /*6a10*/  @!P1 IMAD.MOV.U32 R89, RZ, RZ, R91 ;  /* 0x000000ffff599224 */ /* 0x004fe400078e005b */
[----:B------:R-:W0:Y:S01]  /*6a20*/  S2R R91, SR_TID.X ;  /* 0x00000000005b7919 */ /* 0x000e220000002100 */
[----:B------:R-:W-:-:S04]  /*6a30*/  SGXT.U32 R6, R6, 0x1 ;  /* 0x000000010606781a */ /* 0x000fc80000000000 */
[----:B------:R-:W-:-:S04]  /*6a40*/  LOP3.LUT R6, R6, 0x10, RZ, 0xfc, !PT ;  /* 0x0000001006067812 */ /* 0x000fc800078efcff */
[----:B------:R-:W-:Y:S02]  /*6a50*/  ISETP.GE.AND P2, PT, R6, R166, PT ;  /* 0x000000a60600720c */ /* 0x000fe40003f46270 */
[--C-:B-1----:R-:W-:Y:S02]  /*6a60*/  SHF.R.U32.HI R90, RZ, 0x6, R124.reuse ;  /* 0x00000006ff5a7819 */ /* 0x102fe4000001167c */
[----:B------:R-:W-:Y:S02]  /*6a70*/  SHF.R.U32.HI R6, RZ, 0x6, R124 ;  /* 0x00000006ff067819 */ /* 0x000fe4000001167c */
[----:B------:R-:W-:Y:S01]  /*6a80*/  SGXT.U32 R90, R90, 0x1 ;  /* 0x000000015a5a781a */ /* 0x000fe20000000000 */
[----:B------:R-:W-:Y:S01]  /*6a90*/  @!P1 IMAD.MOV.U32 R88, RZ, RZ, R86 ;  /* 0x000000ffff589224 */ /* 0x000fe200078e0056 */
[----:B------:R-:W-:Y:S01]  /*6aa0*/  SGXT.U32 R6, R6, 0x1 ;  /* 0x000000010606781a */ /* 0x000fe20000000000 */
[----:B------:R-:W2:Y:S01]  /*6ab0*/  LDL R124, [R1+0x464] ;  /* 0x00046400017c7983 */ /* 0x000ea20000100800 */
[----:B------:R-:W-:-:S02]  /*6ac0*/  LOP3.LUT R90, R90, 0x12, RZ, 0xfc, !PT ;  /* 0x000000125a5a7812 */ /* 0x000fc400078efcff */
[----:B------:R-:W-:Y:S01]  /*6ad0*/  LOP3.LUT R6, R6, 0x14, RZ, 0xfc, !PT ;  /* 0x0000001406067812 */ /* 0x000fe200078efcff */
[----:B------:R1:W4:Y:S01]  /*6ae0*/  @!P1 LDG.E.U16 R87, desc[UR60][R88.64] ;  /* 0x0000003c58579981 */ /* 0x000322000c1e1500 */
[----:B------:R-:W-:-:S03]  /*6af0*/  ISETP.GE.AND P3, PT, R90, R166, PT ;  /* 0x000000a65a00720c */ /* 0x000fc60003f66270 */
[----:B------:R-:W2:Y:S01]  /*6b00*/  LDL R90, [R1+0x470] ;  /* 0x00047000015a7983 */ /* 0x000ea20000100800 */
[----:B------:R-:W-:Y:S02]  /*6b10*/  ISETP.GE.AND P4, PT, R6, R166, PT ;  /* 0x000000a60600720c */ /* 0x000fe40003f86270 */
[--C-:B0-----:R-:W-:Y:S01]  /*6b20*/  SHF.R.U32.HI R86, RZ, 0x6, R91.reuse ;  /* 0x00000006ff567819 */ /* 0x101fe2000001165b */
[----:B------:R-:W4:Y:S01]  /*6b30*/  LDL R6, [R1+0x468] ;  /* 0x0004680001067983 */ /* 0x000f220000100800 */
[----:B------:R-:W-:Y:S02]  /*6b40*/  SHF.R.U32.HI R91, RZ, 0x6, R91 ;  /* 0x00000006ff5b7819 */ /* 0x000fe4000001165b */
[----:B------:R-:W-:Y:S02]  /*6b50*/  SGXT.U32 R86, R86, 0x1 ;  /* 0x000000015656781a */ /* 0x000fe40000000000 */
[----:B------:R-:W-:Y:S01]  /*6b60*/  SGXT.U32 R91, R91, 0x1 ;  /* 0x000000015b5b781a */ /* 0x000fe20000000000 */
[----:B-1----:R-:W-:Y:S01]  /*6b70*/  @!P0 IMAD.MOV.U32 R88, RZ, RZ, R73 ;  /* 0x000000ffff588224 */ /* 0x002fe200078e0049 */
[----:B------:R-:W-:Y:S01]  /*6b80*/  LOP3.LUT R86, R86, 0x18, RZ, 0xfc, !PT ;  /* 0x0000001856567812 */ /* 0x000fe200078efcff */
[----:B------:R-:W-:Y:S01]  /*6b90*/  @!P0 IMAD.MOV.U32 R89, RZ, RZ, R74 ;  /* 0x000000ffff598224 */ /* 0x000fe200078e004a */
[----:B------:R-:W4:Y:S01]  /*6ba0*/  LDL R73, [R1+0x460] ;  /* 0x0004600001497983 */ /* 0x000f220000100800 */
[----:B------:R-:W-:-:S03]  /*6bb0*/  LOP3.LUT R91, R91, 0x16, RZ, 0xfc, !PT ;  /* 0x000000165b5b7812 */ /* 0x000fc600078efcff */
[----:B------:R-:W4:Y:S01]  /*6bc0*/  LDL R74, [R1+0x45c] ;  /* 0x00045c00014a7983 */ /* 0x000f220000100800 */
[----:B------:R-:W-:-:S03]  /*6bd0*/  ISETP.GE.AND P1, PT, R91, R166, PT ;  /* 0x000000a65b00720c */ /* 0x000fc60003f26270 */
[----:B------:R3:W4:Y:S01]  /*6be0*/  @!P0 LDG.E.U16 R80, desc[UR60][R88.64] ;  /* 0x0000003c58508981 */ /* 0x000722000c1e1500 */
[----:B------:R-:W-:-:S03]  /*6bf0*/  ISETP.GE.AND P0, PT, R86, R166, PT ;  /* 0x000000a65600720c */ /* 0x000fc60003f06270 */
[----:B------:R-:W4:Y:S04]  /*6c00*/  LDL R91, [R1+0x454] ;  /* 0x00045400015b7983 */ /* 0x000f280000100800 */
[----:B------:R-:W4:Y:S01]  /*6c10*/  LDL R86, [R1+0x458] ;  /* 0x0004580001567983 */ /* 0x000f220000100800 */
[----:B------:R-:W-:Y:S01]  /*6c20*/  PRMT R97, RZ, 0x7610, R97 ;  /* 0x00007610ff617816 */ /* 0x000fe20000000061 */
[----:B---3--:R-:W-:Y:S01]  /*6c30*/  @!P2 IMAD.MOV.U32 R89, RZ, RZ, R125 ;  /* 0x000000ffff59a224 */ /* 0x008fe200078e007d */
[----:B------:R-:W-:Y:S02]  /*6c40*/  PRMT R155, RZ, 0x7610, R155 ;  /* 0x00007610ff9b7816 */ /* 0x000fe4000000009b */
[----:B------:R-:W-:Y:S02]  /*6c50*/  PRMT R72, RZ, 0x7610, R72 ;  /* 0x00007610ff487816 */ /* 0x000fe40000000048 */
[----:B------:R-:W-:Y:S01]  /*6c60*/  PRMT R81, RZ, 0x7610, R81 ;  /* 0x00007610ff517816 */ /* 0x000fe20000000051 */
[----:B--2---:R-:W-:-:S05]  /*6c70*/  @!P2 IMAD.MOV.U32 R88, RZ, RZ, R90 ;  /* 0x000000ffff58a224 */ /* 0x004fca00078e005a */
[----:B------:R4:W2:Y:S02]  /*6c80*/  @!P2 LDG.E.U16 R97, desc[UR60][R88.64] ;  /* 0x0000003c5861a981 */ /* 0x0008a4000c1e1500 */
[----:B----4-:R-:W-:Y:S02]  /*6c90*/  @!P3 IMAD.MOV.U32 R88, RZ, RZ, R6 ;  /* 0x000000ffff58b224 */ /* 0x010fe400078e0006 */
[----:B------:R-:W-:Y:S02]  /*6ca0*/  @!P3 IMAD.MOV.U32 R89, RZ, RZ, R124 ;  /* 0x000000ffff59b224 */ /* 0x000fe400078e007c */
[----:B------:R-:W3:Y:S04]  /*6cb0*/  LDL R124, [R1+0x450] ;  /* 0x00045000017c7983 */ /* 0x000ee80000100800 */
[----:B------:R0:W4:Y:S02]  /*6cc0*/  @!P3 LDG.E.U16 R155, desc[UR60][R88.64] ;  /* 0x0000003c589bb981 */ /* 0x000124000c1e1500 */
[----:B0-----:R-:W-:-:S02]  /*6cd0*/  @!P4 IMAD.MOV.U32 R88, RZ, RZ, R73 ;  /* 0x000000ffff58c224 */ /* 0x001fc400078e0049 */
[----:B------:R-:W-:Y:S01]  /*6ce0*/  @!P4 IMAD.MOV.U32 R89, RZ, RZ, R74 ;  /* 0x000000ffff59c224 */ /* 0x000fe200078e004a */
[----:B------:R-:W2:Y:S04]  /*6cf0*/  LDL R73, [R1+0x448] ;  /* 0x0004480001497983 */ /* 0x000ea80000100800 */
[----:B------:R0:W4:Y:S04]  /*6d00*/  @!P4 LDG.E.U16 R72, desc[UR60][R88.64] ;  /* 0x0000003c5848c981 */ /* 0x000128000c1e1500 */
[----:B------:R-:W4:Y:S01]  /*6d10*/  LDL R74, [R1+0x444] ;  /* 0x00044400014a7983 */ /* 0x000f220000100800 */
[----:B0-----:R-:W-:-:S02]  /*6d20*/  @!P1 IMAD.MOV.U32 R88, RZ, RZ, R86 ;  /* 0x000000ffff589224 */ /* 0x001fc400078e0056 */
[----:B------:R-:W-:Y:S01]  /*6d30*/  @!P1 IMAD.MOV.U32 R89, RZ, RZ, R91 ;  /* 0x000000ffff599224 */ /* 0x000fe200078e005b */
[----:B------:R-:W0:Y:S04]  /*6d40*/  S2R R90, SR_TID.X ;  /* 0x00000000005a7919 */ /* 0x000e280000002100 */
[----:B------:R3:W4:Y:S04]  /*6d50*/  @!P1 LDG.E.U16 R81, desc[UR60][R88.64] ;  /* 0x0000003c58519981 */ /* 0x000728000c1e1500 */
[----:B------:R-:W4:Y:S04]  /*6d60*/  LDL R91, [R1+0x434] ;  /* 0x00043400015b7983 */ /* 0x000f280000100800 */
[----:B------:R-:W4:Y:S04]  /*6d70*/  LDL R86, [R1+0x438] ;  /* 0x0004380001567983 */ /* 0x000f280000100800 */
[----:B------:R-:W2:Y:S01]  /*6d80*/  LDL R89, [R1+0x44c] ;  /* 0x00044c0001597983 */ /* 0x000ea20000100800 */
[----:B0-----:R-:W-:-:S04]  /*6d90*/  SHF.R.U32.HI R6, RZ, 0x6, R90 ;  /* 0x00000006ff067819 */ /* 0x001fc8000001165a */
[----:B------:R-:W-:-:S04]  /*6da0*/  SGXT.U32 R6, R6, 0x1 ;  /* 0x000000010606781a */ /* 0x000fc80000000000 */
[----:B------:R-:W-:-:S04]  /*6db0*/  LOP3.LUT R6, R6, 0x1a, RZ, 0xfc, !PT ;  /* 0x0000001a06067812 */ /* 0x000fc800078efcff */
[----:B------:R-:W-:Y:S02]  /*6dc0*/  ISETP.GE.AND P2, PT, R6, R166, PT ;  /* 0x000000a60600720c */ /* 0x000fe40003f46270 */
[----:B------:R-:W-:-:S04]  /*6dd0*/  SHF.R.U32.HI R6, RZ, 0x6, R90 ;  /* 0x00000006ff067819 */ /* 0x000fc8000001165a */
[----:B------:R-:W-:-:S04]  /*6de0*/  SGXT.U32 R6, R6, 0x1 ;  /* 0x000000010606781a */ /* 0x000fc80000000000 */
[----:B------:R-:W-:Y:S02]  /*6df0*/  LOP3.LUT R6, R6, 0x1c, RZ, 0xfc, !PT ;  /* 0x0000001c06067812 */ /* 0x000fe400078efcff */
[----:B------:R-:W-:Y:S02]  /*6e00*/  SHF.R.U32.HI R125, RZ, 0x6, R90 ;  /* 0x00000006ff7d7819 */ /* 0x000fe4000001165a */
[----:B------:R-:W-:Y:S01]  /*6e10*/  ISETP.GE.AND P3, PT, R6, R166, PT ;  /* 0x000000a60600720c */ /* 0x000fe20003f66270 */
[----:B------:R-:W4:Y:S04]  /*6e20*/  LDL R90, [R1+0x43c] ;  /* 0x00043c00015a7983 */ /* 0x000f280000100800 */
[----:B------:R-:W4:Y:S01]  /*6e30*/  LDL R6, [R1+0x440] ;  /* 0x0004400001067983 */ /* 0x000f220000100800 */
[----:B------:R-:W-:-:S02]  /*6e40*/  PRMT R95, RZ, 0x7610, R95 ;  /* 0x00007610ff5f7816 */ /* 0x000fc4000000005f */
[----:B------:R-:W-:-:S04]  /*6e50*/  SGXT.U32 R125, R125, 0x1 ;  /* 0x000000017d7d781a */ /* 0x000fc80000000000 */
[----:B------:R-:W-:-:S04]  /*6e60*/  LOP3.LUT R125, R125, 0x1e, RZ, 0xfc, !PT ;  /* 0x0000001e7d7d7812 */ /* 0x000fc800078efcff */
[----:B------:R-:W-:Y:S02]  /*6e70*/  ISETP.GE.AND P4, PT, R125, R166, PT ;  /* 0x000000a67d00720c */ /* 0x000fe40003f86270 */
[----:B------:R-:W0:Y:S01]  /*6e80*/  S2R R125, SR_TID.X ;  /* 0x00000000007d7919 */ /* 0x000e220000002100 */
[----:B---3--:R-:W-:-:S05]  /*6e90*/  @!P0 IMAD.MOV.U32 R88, RZ, RZ, R124 ;  /* 0x000000ffff588224 */ /* 0x008fca00078e007c */
[----:B--2---:R1:W2:Y:S02]  /*6ea0*/  @!P0 LDG.E.U16 R95, desc[UR60][R88.64] ;  /* 0x0000003c585f8981 */ /* 0x0042a4000c1e1500 */
[----:B-1----:R-:W-:Y:S02]  /*6eb0*/  @!P2 IMAD.MOV.U32 R88, RZ, RZ, R73 ;  /* 0x000000ffff58a224 */ /* 0x002fe400078e0049 */
[----:B----4-:R-:W-:Y:S01]  /*6ec0*/  @!P2 IMAD.MOV.U32 R89, RZ, RZ, R74 ;  /* 0x000000ffff59a224 */ /* 0x010fe200078e004a */
[----:B------:R-:W3:Y:S04]  /*6ed0*/  LDL R73, [R1+0x430] ;  /* 0x0004300001497983 */ /* 0x000ee80000100800 */
[----:B------:R-:W4:Y:S01]  /*6ee0*/  LDL R74, [R1+0x42c] ;  /* 0x00042c00014a7983 */ /* 0x000f220000100800 */
[----:B0-----:R-:W-:-:S04]  /*6ef0*/  SHF.R.U32.HI R124, RZ, 0x6, R125 ;  /* 0x00000006ff7c7819 */ /* 0x001fc8000001167d */
[----:B------:R-:W-:-:S04]  /*6f00*/  SGXT.U32 R124, R124, 0x1 ;  /* 0x000000017c7c781a */ /* 0x000fc80000000000 */
[----:B------:R-:W-:-:S04]  /*6f10*/  LOP3.LUT R124, R124, 0x22, RZ, 0xfc, !PT ;  /* 0x000000227c7c7812 */ /* 0x000fc800078efcff */
[----:B------:R-:W-:Y:S02]  /*6f20*/  ISETP.GE.AND P0, PT, R124, R166, PT ;  /* 0x000000a67c00720c */ /* 0x000fe40003f06270 */
[----:B------:R-:W0:Y:S01]  /*6f30*/  S2R R124, SR_TID.X ;  /* 0x00000000007c7919 */ /* 0x000e220000002100 */
[----:B------:R-:W-:Y:S02]  /*6f40*/  PRMT R154, RZ, 0x7610, R154 ;  /* 0x00007610ff9a7816 */ /* 0x000fe4000000009a */
[----:B------:R-:W-:-:S04]  /*6f50*/  PRMT R77, RZ, 0x7610, R77 ;  /* 0x00007610ff4d7816 */ /* 0x000fc8000000004d */
[----:B------:R1:W2:Y:S02]  /*6f60*/  @!P2 LDG.E.U16 R154, desc[UR60][R88.64] ;  /* 0x0000003c589aa981 */ /* 0x0002a4000c1e1500 */
[----:B-1----:R-:W-:Y:S02]  /*6f70*/  @!P3 IMAD.MOV.U32 R88, RZ, RZ, R6 ;  /* 0x000000ffff58b224 */ /* 0x002fe400078e0006 */
[----:B------:R-:W-:Y:S01]  /*6f80*/  @!P3 IMAD.MOV.U32 R89, RZ, RZ, R90 ;  /* 0x000000ffff59b224 */ /* 0x000fe200078e005a */
[----:B------:R-:W2:Y:S04]  /*6f90*/  LDL R6, [R1+0x428] ;  /* 0x0004280001067983 */ /* 0x000ea80000100800 */
[----:B------:R1:W2:Y:S04]  /*6fa0*/  @!P3 LDG.E.U16 R77, desc[UR60][R88.64] ;  /* 0x0000003c584db981 */ /* 0x0002a8000c1e1500 */
[----:B------:R-:W2:Y:S01]  /*6fb0*/  LDL R90, [R1+0x424] ;  /* 0x00042400015a7983 */ /* 0x000ea20000100800 */
[----:B-1----:R-:W-:Y:S01]  /*6fc0*/  @!P4 IMAD.MOV.U32 R89, RZ, RZ, R91 ;  /* 0x000000ffff59c224 */ /* 0x002fe200078e005b */
[----:B0-----:R-:W-:-:S04]  /*6fd0*/  SHF.R.U32.HI R91, RZ, 0x6, R124 ;  /* 0x00000006ff5b7819 */ /* 0x001fc8000001167c */
[----:B------:R-:W-:-:S04]  /*6fe0*/  SGXT.U32 R91, R91, 0x1 ;  /* 0x000000015b5b781a */ /* 0x000fc80000000000 */
[----:B------:R-:W-:-:S04]  /*6ff0*/  LOP3.LUT R91, R91, 0x24, RZ, 0xfc, !PT ;  /* 0x000000245b5b7812 */ /* 0x000fc800078efcff */
[----:B------:R-:W-:Y:S02]  /*7000*/  ISETP.GE.AND P2, PT, R91, R166, PT ;  /* 0x000000a65b00720c */ /* 0x000fe40003f46270 */
[----:B------:R-:W0:Y:S01]  /*7010*/  S2R R91, SR_TID.X ;  /* 0x00000000005b7919 */ /* 0x000e220000002100 */
[----:B------:R-:W-:Y:S01]  /*7020*/  SHF.R.U32.HI R125, RZ, 0x6, R125 ;  /* 0x00000006ff7d7819 */ /* 0x000fe2000001167d */
[----:B------:R-:W-:Y:S01]  /*7030*/  @!P4 IMAD.MOV.U32 R88, RZ, RZ, R86 ;  /* 0x000000ffff58c224 */ /* 0x000fe200078e0056 */
[----:B------:R-:W-:Y:S02]  /*7040*/  PRMT R82, RZ, 0x7610, R82 ;  /* 0x00007610ff527816 */ /* 0x000fe40000000052 */
[----:B------:R-:W-:Y:S02]  /*7050*/  SGXT.U32 R125, R125, 0x1 ;  /* 0x000000017d7d781a */ /* 0x000fe40000000000 */
[----:B------:R-:W-:Y:S02]  /*7060*/  SHF.R.U32.HI R86, RZ, 0x6, R124 ;  /* 0x00000006ff567819 */ /* 0x000fe4000001167c */
[----:B------:R-:W-:Y:S01]  /*7070*/  LOP3.LUT R125, R125, 0x20, RZ, 0xfc, !PT ;  /* 0x000000207d7d7812 */ /* 0x000fe200078efcff */
[----:B------:R0:W2:Y:S01]  /*7080*/  @!P4 LDG.E.U16 R82, desc[UR60][R88.64] ;  /* 0x0000003c5852c981 */ /* 0x0000a2000c1e1500 */
[----:B------:R-:W-:-:S02]  /*7090*/  SGXT.U32 R86, R86, 0x1 ;  /* 0x000000015656781a */ /* 0x000fc40000000000 */
[----:B------:R-:W-:Y:S01]  /*70a0*/  ISETP.GE.AND P1, PT, R125, R166, PT ;  /* 0x000000a67d00720c */ /* 0x000fe20003f26270 */
[----:B------:R-:W2:Y:S01]  /*70b0*/  LDL R124, [R1+0x420] ;  /* 0x00042000017c7983 */ /* 0x000ea20000100800 */
[----:B------:R-:W-:-:S03]  /*70c0*/  LOP3.LUT R86, R86, 0x26, RZ, 0xfc, !PT ;  /* 0x0000002656567812 */ /* 0x000fc600078efcff */
[----:B------:R-:W2:Y:S01]  /*70d0*/  LDL R125, [R1+0x41c] ;  /* 0x00041c00017d7983 */ /* 0x000ea20000100800 */
[----:B------:R-:W-:-:S03]  /*70e0*/  ISETP.GE.AND P3, PT, R86, R166, PT ;  /* 0x000000a65600720c */ /* 0x000fc60003f66270 */
[----:B------:R-:W2:Y:S01]  /*70f0*/  LDL R86, [R1+0x418] ;  /* 0x0004180001567983 */ /* 0x000ea20000100800 */
[----:B0-----:R-:W-:-:S03]  /*7100*/  SHF.R.U32.HI R89, RZ, 0x6, R91 ;  /* 0x00000006ff597819 */ /* 0x001fc6000001165b */
[----:B------:R-:W2:Y:S01]  /*7110*/  LDL R91, [R1+0x414] ;  /* 0x00041400015b7983 */ /* 0x000ea20000100800 */
[----:B------:R-:W-:-:S04]  /*7120*/  SGXT.U32 R89, R89, 0x1 ;  /* 0x000000015959781a */ /* 0x000fc80000000000 */
[----:B------:R-:W-:-:S04]  /*7130*/  LOP3.LUT R89, R89, 0x28, RZ, 0xfc, !PT ;  /* 0x0000002859597812 */ /* 0x000fc800078efcff */
[----:B------:R-:W-:Y:S01]  /*7140*/  ISETP.GE.AND P4, PT, R89, R166, PT ;  /* 0x000000a65900720c */ /* 0x000fe20003f86270 */
[----:B---3--:R-:W-:Y:S02]  /*7150*/  @!P1 IMAD.MOV.U32 R88, RZ, RZ, R73 ;  /* 0x000000ffff589224 */ /* 0x008fe400078e0049 */
[----:B------:R-:W3:Y:S01]  /*7160*/  LDL R73, [R1+0x410] ;  /* 0x0004100001497983 */ /* 0x000ee20000100800 */
[----:B----4-:R-:W-:-:S03]  /*7170*/  @!P1 IMAD.MOV.U32 R89, RZ, RZ, R74 ;  /* 0x000000ffff599224 */ /* 0x010fc600078e004a */
[----:B------:R-:W4:Y:S01]  /*7180*/  LDL R74, [R1+0x40c] ;  /* 0x00040c00014a7983 */ /* 0x000f220000100800 */
[----:B------:R-:W-:-:S06]  /*7190*/  PRMT R123, RZ, 0x7610, R123 ;  /* 0x00007610ff7b7816 */ /* 0x000fcc000000007b */
[----:B------:R2:W4:Y:S01]  /*71a0*/  @!P1 LDG.E.U16 R123, desc[UR60][R88.64] ;  /* 0x0000003c587b9981 */ /* 0x000522000c1e1500 */
[----:B------:R-:W-:Y:S01]  /*71b0*/  PRMT R153, RZ, 0x7610, R153 ;  /* 0x00007610ff997816 */ /* 0x000fe20000000099 */
[----:B--2---:R-:W-:Y:S02]  /*71c0*/  @!P0 IMAD.MOV.U32 R89, RZ, RZ, R90 ;  /* 0x000000ffff598224 */ /* 0x004fe400078e005a */
[----:B------:R-:W0:Y:S01]  /*71d0*/  S2R R90, SR_TID.X ;  /* 0x00000000005a7919 */ /* 0x000e220000002100 */
[----:B------:R-:W-:-:S05]  /*71e0*/  @!P0 IMAD.MOV.U32 R88, RZ, RZ, R6 ;  /* 0x000000ffff588224 */ /* 0x000fca00078e0006 */
[----:B------:R1:W2:Y:S01]  /*71f0*/  @!P0 LDG.E.U16 R153, desc[UR60][R88.64] ;  /* 0x0000003c58998981 */ /* 0x0002a2000c1e1500 */
[----:B------:R-:W-:Y:S02]  /*7200*/  PRMT R78, RZ, 0x7610, R78 ;  /* 0x00007610ff4e7816 */ /* 0x000fe4000000004e */
[----:B------:R-:W-:Y:S02]  /*7210*/  PRMT R83, RZ, 0x7610, R83 ;  /* 0x00007610ff537816 */ /* 0x000fe40000000053 */
[--C-:B0-----:R-:W-:Y:S02]  /*7220*/  SHF.R.U32.HI R6, RZ, 0x6, R90.reuse ;  /* 0x00000006ff067819 */ /* 0x101fe4000001165a */
[----:B-1----:R-:W-:Y:S02]  /*7230*/  SHF.R.U32.HI R89, RZ, 0x6, R90 ;  /* 0x00000006ff597819 */ /* 0x002fe4000001165a */
[----:B------:R-:W-:Y:S01]  /*7240*/  SGXT.U32 R6, R6, 0x1 ;  /* 0x000000010606781a */ /* 0x000fe20000000000 */
[----:B------:R-:W-:Y:S01]  /*7250*/  @!P2 IMAD.MOV.U32 R88, RZ, RZ, R124 ;  /* 0x000000ffff58a224 */ /* 0x000fe200078e007c */
[----:B------:R-:W-:Y:S01]  /*7260*/  SGXT.U32 R89, R89, 0x1 ;  /* 0x000000015959781a */ /* 0x000fe20000000000 */
[----:B------:R-:W2:Y:S01]  /*7270*/  LDL R90, [R1+0x404] ;  /* 0x00040400015a7983 */ /* 0x000ea20000100800 */
[----:B------:R-:W-:-:S02]  /*7280*/  LOP3.LUT R6, R6, 0x2a, RZ, 0xfc, !PT ;  /* 0x0000002a06067812 */ /* 0x000fc400078efcff */
[----:B------:R-:W-:Y:S02]  /*7290*/  LOP3.LUT R89, R89, 0x2c, RZ, 0xfc, !PT ;  /* 0x0000002c59597812 */ /* 0x000fe400078efcff */
[-C--:B------:R-:W-:Y:S02]  /*72a0*/  ISETP.GE.AND P1, PT, R6, R166.reuse, PT ;  /* 0x000000a60600720c */ /* 0x080fe40003f26270 */
[----:B------:R-:W-:Y:S01]  /*72b0*/  ISETP.GE.AND P0, PT, R89, R166, PT ;  /* 0x000000a65900720c */ /* 0x000fe20003f06270 */
[----:B------:R-:W-:Y:S01]  /*72c0*/  @!P2 IMAD.MOV.U32 R89, RZ, RZ, R125 ;  /* 0x000000ffff59a224 */ /* 0x000fe200078e007d */
[----:B------:R-:W2:Y:S04]  /*72d0*/  LDL R6, [R1+0x408] ;  /* 0x0004080001067983 */ /* 0x000ea80000100800 */
[----:B------:R0:W2:Y:S02]  /*72e0*/  @!P2 LDG.E.U16 R78, desc[UR60][R88.64] ;  /* 0x0000003c584ea981 */ /* 0x0000a4000c1e1500 */
[----:B0-----:R-:W-:-:S02]  /*72f0*/  @!P3 IMAD.MOV.U32 R88, RZ, RZ, R86 ;  /* 0x000000ffff58b224 */ /* 0x001fc400078e0056 */
[----:B------:R-:W-:Y:S01]  /*7300*/  @!P3 IMAD.MOV.U32 R89, RZ, RZ, R91 ;  /* 0x000000ffff59b224 */ /* 0x000fe200078e005b */
[----:B------:R-:W2:Y:S04]  /*7310*/  LDL R86, [R1+0x400] ;  /* 0x0004000001567983 */ /* 0x000ea80000100800 */
[----:B------:R-:W2:Y:S04]  /*7320*/  LDL R91, [R1+0x3fc] ;  /* 0x0003fc00015b7983 */ /* 0x000ea80000100800 */
[----:B------:R3:W2:Y:S02]  /*7330*/  @!P3 LDG.E.U16 R83, desc[UR60][R88.64] ;  /* 0x0000003c5853b981 */ /* 0x0006a4000c1e1500 */
[----:B---3--:R-:W-:-:S02]  /*7340*/  @!P4 IMAD.MOV.U32 R88, RZ, RZ, R73 ;  /* 0x000000ffff58c224 */ /* 0x008fc400078e0049 */
[----:B------:R-:W3:Y:S01]  /*7350*/  LDL R73, [R1+0x3f8] ;  /* 0x0003f80001497983 */ /* 0x000ee20000100800 */
[----:B----4-:R-:W-:-:S03]  /*7360*/  @!P4 IMAD.MOV.U32 R89, RZ, RZ, R74 ;  /* 0x000000ffff59c224 */ /* 0x010fc600078e004a */
[----:B------:R-:W4:Y:S01]  /*7370*/  LDL R74, [R1+0x3f4] ;  /* 0x0003f400014a7983 */ /* 0x000f220000100800 */
[----:B------:R-:W-:-:S06]  /*7380*/  PRMT R126, RZ, 0x7610, R126 ;  /* 0x00007610ff7e7816 */ /* 0x000fcc000000007e */
[----:B------:R0:W4:Y:S02]  /*7390*/  @!P4 LDG.E.U16 R126, desc[UR60][R88.64] ;  /* 0x0000003c587ec981 */ /* 0x000124000c1e1500 */
[----:B0-----:R-:W0:Y:S01]  /*73a0*/  S2R R89, SR_TID.X ;  /* 0x0000000000597919 */ /* 0x001e220000002100 */
[----:B------:R-:W-:Y:S02]  /*73b0*/  PRMT R152, RZ, 0x7610, R152 ;  /* 0x00007610ff987816 */ /* 0x000fe40000000098 */
[----:B------:R-:W-:Y:S02]  /*73c0*/  PRMT R252, RZ, 0x7610, R252 ;  /* 0x00007610fffc7816 */ /* 0x000fe400000000fc */
[----:B------:R-:W-:Y:S02]  /*73d0*/  PRMT R249, RZ, 0x7610, R249 ;  /* 0x00007610fff97816 */ /* 0x000fe400000000f9 */
[--C-:B0-----:R-:W-:Y:S02]  /*73e0*/  SHF.R.U32.HI R124, RZ, 0x6, R89.reuse ;  /* 0x00000006ff7c7819 */ /* 0x101fe40000011659 */
[----:B------:R-:W-:-:S02]  /*73f0*/  SHF.R.U32.HI R125, RZ, 0x6, R89 ;  /* 0x00000006ff7d7819 */ /* 0x000fc40000011659 */
[----:B------:R-:W-:-:S04]  /*7400*/  SHF.R.U32.HI R89, RZ, 0x6, R89 ;  /* 0x00000006ff597819 */ /* 0x000fc80000011659 */
[----:B------:R-:W-:-:S04]  /*7410*/  SGXT.U32 R89, R89, 0x1 ;  /* 0x000000015959781a */ /* 0x000fc80000000000 */
[----:B------:R-:W-:-:S04]  /*7420*/  LOP3.LUT R89, R89, 0x2e, RZ, 0xfc, !PT ;  /* 0x0000002e59597812 */ /* 0x000fc800078efcff */
[-C--:B------:R-:W-:Y:S02]  /*7430*/  ISETP.GE.AND P2, PT, R89, R166.reuse, PT ;  /* 0x000000a65900720c */ /* 0x080fe40003f46270 */
[----:B------:R-:W-:Y:S02]  /*7440*/  SGXT.U32 R125, R125, 0x1 ;  /* 0x000000017d7d781a */ /* 0x000fe40000000000 */
[----:B------:R-:W-:Y:S02]  /*7450*/  SGXT.U32 R124, R124, 0x1 ;  /* 0x000000017c7c781a */ /* 0x000fe40000000000 */
[----:B------:R-:W-:Y:S01]  /*7460*/  LOP3.LUT R125, R125, 0x30, RZ, 0xfc, !PT ;  /* 0x000000307d7d7812 */ /* 0x000fe200078efcff */
[----:B--2---:R-:W-:Y:S02]  /*7470*/  @!P1 IMAD.MOV.U32 R89, RZ, RZ, R90 ;  /* 0x000000ffff599224 */ /* 0x004fe400078e005a */
[----:B------:R-:W-:Y:S01]  /*7480*/  @!P1 IMAD.MOV.U32 R88, RZ, RZ, R6 ;  /* 0x000000ffff589224 */ /* 0x000fe200078e0006 */
[----:B------:R-:W-:-:S02]  /*7490*/  ISETP.GE.AND P3, PT, R125, R166, PT ;  /* 0x000000a67d00720c */ /* 0x000fc40003f66270 */
[----:B------:R-:W-:Y:S01]  /*74a0*/  LOP3.LUT R124, R124, 0x32, RZ, 0xfc, !PT ;  /* 0x000000327c7c7812 */ /* 0x000fe200078efcff */
[----:B------:R-:W2:Y:S04]  /*74b0*/  LDL R125, [R1+0x3f0] ;  /* 0x0003f000017d7983 */ /* 0x000ea80000100800 */
[----:B------:R0:W2:Y:S01]  /*74c0*/  @!P1 LDG.E.U16 R152, desc[UR60][R88.64] ;  /* 0x0000003c58989981 */ /* 0x0000a2000c1e1500 */
[----:B------:R-:W1:Y:S03]  /*74d0*/  S2R R90, SR_TID.X ;  /* 0x00000000005a7919 */ /* 0x000e660000002100 */
[----:B------:R-:W2:Y:S01]  /*74e0*/  LDL R6, [R1+0x3e4] ;  /* 0x0003e40001067983 */ /* 0x000ea20000100800 */
[----:B0-----:R-:W-:-:S02]  /*74f0*/  @!P0 IMAD.MOV.U32 R88, RZ, RZ, R86 ;  /* 0x000000ffff588224 */ /* 0x001fc400078e0056 */
[----:B------:R-:W-:Y:S01]  /*7500*/  @!P0 IMAD.MOV.U32 R89, RZ, RZ, R91 ;  /* 0x000000ffff598224 */ /* 0x000fe200078e005b */
[----:B------:R-:W-:Y:S01]  /*7510*/  ISETP.GE.AND P4, PT, R124, R166, PT ;  /* 0x000000a67c00720c */ /* 0x000fe20003f86270 */
[----:B------:R-:W2:Y:S04]  /*7520*/  LDL R91, [R1+0x3d8] ;  /* 0x0003d800015b7983 */ /* 0x000ea80000100800 */
[----:B------:R3:W2:Y:S04]  /*7530*/  @!P0 LDG.E.U16 R252, desc[UR60][R88.64] ;  /* 0x0000003c58fc8981 */ /* 0x0006a8000c1e1500 */
[----:B------:R-:W2:Y:S01]  /*7540*/  LDL R124, [R1+0x3e0] ;  /* 0x0003e000017c7983 */ /* 0x000ea20000100800 */
[----:B-1----:R-:W-:-:S04]  /*7550*/  SHF.R.U32.HI R86, RZ, 0x6, R90 ;  /* 0x00000006ff567819 */ /* 0x002fc8000001165a */
[----:B------:R-:W-:-:S04]  /*7560*/  SGXT.U32 R86, R86, 0x1 ;  /* 0x000000015656781a */ /* 0x000fc80000000000 */
[----:B------:R-:W-:-:S04]  /*7570*/  LOP3.LUT R86, R86, 0x36, RZ, 0xfc, !PT ;  /* 0x0000003656567812 */ /* 0x000fc800078efcff */
[----:B------:R-:W-:Y:S02]  /*7580*/  ISETP.GE.AND P0, PT, R86, R166, PT ;  /* 0x000000a65600720c */ /* 0x000fe40003f06270 */
[----:B------:R-:W2:Y:S01]  /*7590*/  LDL R86, [R1+0x3dc] ;  /* 0x0003dc0001567983 */ /* 0x000ea20000100800 */
[----:B---3--:R-:W-:-:S03]  /*75a0*/  @!P2 IMAD.MOV.U32 R88, RZ, RZ, R73 ;  /* 0x000000ffff58a224 */ /* 0x008fc600078e0049 */
[----:B------:R-:W3:Y:S01]  /*75b0*/  LDL R73, [R1+0x3d4] ;  /* 0x0003d40001497983 */ /* 0x000ee20000100800 */
[----:B----4-:R-:W-:-:S03]  /*75c0*/  @!P2 IMAD.MOV.U32 R89, RZ, RZ, R74 ;  /* 0x000000ffff59a224 */ /* 0x010fc600078e004a */
[----:B------:R-:W4:Y:S04]  /*75d0*/  LDL R74, [R1+0x3d0] ;  /* 0x0003d000014a7983 */ /* 0x000f280000100800 */
[----:B------:R2:W4:Y:S04]  /*75e0*/  @!P2 LDG.E.U16 R249, desc[UR60][R88.64] ;  /* 0x0000003c58f9a981 */ /* 0x000528000c1e1500 */
[----:B------:R-:W3:Y:S01]  /*75f0*/  LDL R89, [R1+0x3e8] ;  /* 0x0003e80001597983 */ /* 0x000ee20000100800 */
[----:B------:R-:W-:-:S04]  /*7600*/  SHF.R.U32.HI R90, RZ, 0x6, R90 ;  /* 0x00000006ff5a7819 */ /* 0x000fc8000001165a */
[----:B------:R-:W-:-:S04]  /*7610*/  SGXT.U32 R90, R90, 0x1 ;  /* 0x000000015a5a781a */ /* 0x000fc80000000000 */
[----:B------:R-:W-:Y:S02]  /*7620*/  LOP3.LUT R90, R90, 0x34, RZ, 0xfc, !PT ;  /* 0x000000345a5a7812 */ /* 0x000fe400078efcff */
[----:B------:R-:W-:Y:S02]  /*7630*/  PRMT R129, RZ, 0x7610, R129 ;  /* 0x00007610ff817816 */ /* 0x000fe40000000081 */
[----:B------:R-:W-:Y:S02]  /*7640*/  ISETP.GE.AND P1, PT, R90, R166, PT ;  /* 0x000000a65a00720c */ /* 0x000fe40003f26270 */
[----:B------:R-:W0:Y:S01]  /*7650*/  S2R R90, SR_TID.X ;  /* 0x00000000005a7919 */ /* 0x000e220000002100 */
[----:B------:R-:W-:Y:S02]  /*7660*/  PRMT R151, RZ, 0x7610, R151 ;  /* 0x00007610ff977816 */ /* 0x000fe40000000097 */
[----:B------:R-:W-:Y:S01]  /*7670*/  PRMT R247, RZ, 0x7610, R247 ;  /* 0x00007610fff77816 */ /* 0x000fe200000000f7 */
[----:B--2---:R-:W-:-:S02]  /*7680*/  @!P3 IMAD.MOV.U32 R88, RZ, RZ, R125 ;  /* 0x000000ffff58b224 */ /* 0x004fc400078e007d */
[----:B------:R-:W2:Y:S01]  /*7690*/  LDL R125, [R1+0x3c8] ;  /* 0x0003c800017d7983 */ /* 0x000ea20000100800 */
[----:B------:R-:W-:-:S03]  /*76a0*/  PRMT R246, RZ, 0x7610, R246 ;  /* 0x00007610fff67816 */ /* 0x000fc600000000f6 */
[----:B---3--:R1:W3:Y:S02]  /*76b0*/  @!P3 LDG.E.U16 R129, desc[UR60][R88.64] ;  /* 0x0000003c5881b981 */ /* 0x0082e4000c1e1500 */
[----:B-1----:R-:W-:Y:S02]  /*76c0*/  @!P4 IMAD.MOV.U32 R89, RZ, RZ, R124 ;  /* 0x000000ffff59c224 */ /* 0x002fe400078e007c */
[----:B------:R-:W1:Y:S01]  /*76d0*/  S2R R124, SR_TID.X ;  /* 0x00000000007c7919 */ /* 0x000e620000002100 */
[----:B------:R-:W-:-:S05]  /*76e0*/  @!P4 IMAD.MOV.U32 R88, RZ, RZ, R6 ;  /* 0x000000ffff58c224 */ /* 0x000fca00078e0006 */
[----:B------:R4:W3:Y:S01]  /*76f0*/  @!P4 LDG.E.U16 R151, desc[UR60][R88.64] ;  /* 0x0000003c5897c981 */ /* 0x0008e2000c1e1500 */
[----:B0-----:R-:W-:Y:S01]  /*7700*/  SHF.R.U32.HI R6, RZ, 0x6, R90 ;  /* 0x00000006ff067819 */ /* 0x001fe2000001165a */
[----:B----4-:R-:W-:Y:S02]  /*7710*/  @!P1 IMAD.MOV.U32 R89, RZ, RZ, R91 ;  /* 0x000000ffff599224 */ /* 0x010fe400078e005b */
        /* <DEDUP_REMOVED lines=9> */
[----:B------:R-:W4:Y:S01]  /*77b0*/  LDL R124, [R1+0x3c0] ;  /* 0x0003c000017c7983 */ /* 0x000f220000100800 */
[----:B------:R-:W-:-:S02]  /*77c0*/  LOP3.LUT R90, R90, 0x3a, RZ, 0xfc, !PT ;  /* 0x0000003a5a5a7812 */ /* 0x000fc400078efcff */
[----:B------:R-:W-:Y:S01]  /*77d0*/  LOP3.LUT R6, R6, 0x3c, RZ, 0xfc, !PT ;  /* 0x0000003c06067812 */ /* 0x000fe200078efcff */
[----:B------:R1:W3:Y:S01]  /*77e0*/  @!P1 LDG.E.U16 R247, desc[UR60][R88.64] ;  /* 0x0000003c58f79981 */ /* 0x0002e2000c1e1500 */
[----:B------:R-:W-:-:S03]  /*77f0*/  ISETP.GE.AND P3, PT, R90, R166, PT ;  /* 0x000000a65a00720c */ /* 0x000fc60003f66270 */
[----:B------:R-:W4:Y:S01]  /*7800*/  LDL R90, [R1+0x3cc] ;  /* 0x0003cc00015a7983 */ /* 0x000f220000100800 */
[----:B------:R-:W-:Y:S02]  /*7810*/  ISETP.GE.AND P4, PT, R6, R166, PT ;  /* 0x000000a60600720c */ /* 0x000fe40003f86270 */
[--C-:B0-----:R-:W-:Y:S01]  /*7820*/  SHF.R.U32.HI R86, RZ, 0x6, R91.reuse ;  /* 0x00000006ff567819 */ /* 0x101fe2000001165b */
[----:B------:R-:W3:Y:S01]  /*7830*/  LDL R6, [R1+0x3c4] ;  /* 0x0003c40001067983 */ /* 0x000ee20000100800 */
[----:B------:R-:W-:Y:S02]  /*7840*/  SHF.R.U32.HI R91, RZ, 0x6, R91 ;  /* 0x00000006ff5b7819 */ /* 0x000fe4000001165b */
[----:B------:R-:W-:Y:S02]  /*7850*/  SGXT.U32 R86, R86, 0x1 ;  /* 0x000000015656781a */ /* 0x000fe40000000000 */
[----:B------:R-:W-:Y:S01]  /*7860*/  SGXT.U32 R91, R91, 0x1 ;  /* 0x000000015b5b781a */ /* 0x000fe20000000000 */
[----:B-1----:R-:W-:Y:S01]  /*7870*/  @!P0 IMAD.MOV.U32 R88, RZ, RZ, R73 ;  /* 0x000000ffff588224 */ /* 0x002fe200078e0049 */
[----:B------:R-:W-:Y:S01]  /*7880*/  LOP3.LUT R86, R86, 0x40, RZ, 0xfc, !PT ;  /* 0x0000004056567812 */ /* 0x000fe200078efcff */
[----:B------:R-:W-:Y:S01]  /*7890*/  @!P0 IMAD.MOV.U32 R89, RZ, RZ, R74 ;  /* 0x000000ffff598224 */ /* 0x000fe200078e004a */
[----:B------:R-:W3:Y:S01]  /*78a0*/  LDL R73, [R1+0x3bc] ;  /* 0x0003bc0001497983 */ /* 0x000ee20000100800 */
[----:B------:R-:W-:-:S03]  /*78b0*/  LOP3.LUT R91, R91, 0x3e, RZ, 0xfc, !PT ;  /* 0x0000003e5b5b7812 */ /* 0x000fc600078efcff */
[----:B------:R-:W3:Y:S01]  /*78c0*/  LDL R74, [R1+0x3b8] ;  /* 0x0003b800014a7983 */ /* 0x000ee20000100800 */
[----:B------:R-:W-:-:S03]  /*78d0*/  ISETP.GE.AND P1, PT, R91, R166, PT ;  /* 0x000000a65b00720c */ /* 0x000fc60003f26270 */
[----:B------:R2:W3:Y:S01]  /*78e0*/  @!P0 LDG.E.U16 R246, desc[UR60][R88.64] ;  /* 0x0000003c58f68981 */ /* 0x0004e2000c1e1500 */
[----:B------:R-:W-:-:S03]  /*78f0*/  ISETP.GE.AND P0, PT, R86, R166, PT ;  /* 0x000000a65600720c */ /* 0x000fc60003f06270 */
[----:B------:R-:W3:Y:S04]  /*7900*/  LDL R91, [R1+0x3b0] ;  /* 0x0003b000015b7983 */ /* 0x000ee80000100800 */
[----:B------:R-:W3:Y:S01]  /*7910*/  LDL R86, [R1+0x3b4] ;  /* 0x0003b40001567983 */ /* 0x000ee20000100800 */
[----:B------:R-:W-:Y:S01]  /*7920*/  PRMT R128, RZ, 0x7610, R128 ;  /* 0x00007610ff807816 */ /* 0x000fe20000000080 */
[----:B--2---:R-:W-:Y:S01]  /*7930*/  @!P2 IMAD.MOV.U32 R89, RZ, RZ, R125 ;  /* 0x000000ffff59a224 */ /* 0x004fe200078e007d */
[----:B------:R-:W-:Y:S02]  /*7940*/  PRMT R150, RZ, 0x7610, R150 ;  /* 0x00007610ff967816 */ /* 0x000fe40000000096 */
[----:B------:R-:W-:Y:S02]  /*7950*/  PRMT R244, RZ, 0x7610, R244 ;  /* 0x00007610fff47816 */ /* 0x000fe400000000f4 */
[----:B------:R-:W-:Y:S01]  /*7960*/  PRMT R241, RZ, 0x7610, R241 ;  /* 0x00007610fff17816 */ /* 0x000fe200000000f1 */
[----:B----4-:R-:W-:-:S05]  /*7970*/  @!P2 IMAD.MOV.U32 R88, RZ, RZ, R90 ;  /* 0x000000ffff58a224 */ /* 0x010fca00078e005a */
[----:B------:R3:W2:Y:S02]  /*7980*/  @!P2 LDG.E.U16 R128, desc[UR60][R88.64] ;  /* 0x0000003c5880a981 */ /* 0x0006a4000c1e1500 */
[----:B---3--:R-:W-:Y:S02]  /*7990*/  @!P3 IMAD.MOV.U32 R88, RZ, RZ, R6 ;  /* 0x000000ffff58b224 */ /* 0x008fe400078e0006 */
        /* <DEDUP_REMOVED lines=303> */
[----:B------:R-:W-:Y:S01]  /*8c90*/  LOP3.LUT R89, R89, 0x7c, RZ, 0xfc, !PT ;  /* 0x0000007c59597812 */ /* 0x000fe200078efcff */
[----:B------:R-:W2:Y:S01]  /*8ca0*/  LDL R124, [R1+0x2b8] ;  /* 0x0002b800017c7983 */ /* 0x000ea20000100800 */
        /* <DEDUP_REMOVED lines=8> */
[----:B------:R3:W2:Y:S02]  /*8d30*/  @!P3 LDG.E.U16 R214, desc[UR60][R88.64] ;  /* 0x0000003c58d6b981 */ /* 0x0006a4000c1e1500 */
[----:B---3--:R-:W-:Y:S02]  /*8d40*/  @!P4 IMAD.MOV.U32 R88, RZ, RZ, R73 ;  /* 0x000000ffff58c224 */ /* 0x008fe400078e0049 */
        /* <DEDUP_REMOVED lines=41> */
[----:B------:R2:W3:Y:S04]  /*8fe0*/  @!P2 LDG.E.U16 R209, desc[UR60][R88.64] ;  /* 0x0000003c58d1a981 */ /* 0x0004e8000c1e1500 */
[----:B------:R-:W4:Y:S01]  /*8ff0*/  LDL R89, [R1+0x2a8] ;  /* 0x0002a80001597983 */ /* 0x000f220000100800 */
[----:B------:R-:W-:-:S04]  /*9000*/  SHF.R.U32.HI R90, RZ, 0x6, R90 ;  /* 0x00000006ff5a7819 */ /* 0x000fc8000001165a */
[----:B------:R-:W-:Y:S02]  /*9010*/  SGXT.U32 R90, R90, 0x1 ;  /* 0x000000015a5a781a */ /* 0x000fe40000000000 */
[----:B------:R-:W-:Y:S02]  /*9020*/  PRMT R137, RZ, 0x7610, R137 ;  /* 0x00007610ff897816 */ /* 0x000fe40000000089 */
[----:B------:R-:W-:-:S04]  /*9030*/  LOP3.LUT R90, R90, 0x84, RZ, 0xfc, !PT ;  /* 0x000000845a5a7812 */ /* 0x000fc800078efcff */
[----:B------:R-:W-:Y:S02]  /*9040*/  ISETP.GE.AND P1, PT, R90, R166, PT ;  /* 0x000000a65a00720c */ /* 0x000fe40003f26270 */
[----:B------:R-:W0:Y:S01]  /*9050*/  S2R R90, SR_TID.X ;  /* 0x00000000005a7919 */ /* 0x000e220000002100 */
[----:B------:R-:W-:Y:S01]  /*9060*/  PRMT R141, RZ, 0x7610, R141 ;  /* 0x00007610ff8d7816 */ /* 0x000fe2000000008d */
[----:B--2---:R-:W-:Y:S01]  /*9070*/  @!P3 IMAD.MOV.U32 R88, RZ, RZ, R125 ;  /* 0x000000ffff58b224 */ /* 0x004fe200078e007d */
[----:B------:R-:W-:Y:S01]  /*9080*/  PRMT R207, RZ, 0x7610, R207 ;  /* 0x00007610ffcf7816 */ /* 0x000fe200000000cf */
[----:B------:R-:W2:Y:S01]  /*9090*/  LDL R125, [R1+0x274] ;  /* 0x00027400017d7983 */ /* 0x000ea20000100800 */
[----:B------:R-:W-:-:S03]  /*90a0*/  PRMT R206, RZ, 0x7610, R206 ;  /* 0x00007610ffce7816 */ /* 0x000fc600000000ce */
[----:B----4-:R1:W4:Y:S02]  /*90b0*/  @!P3 LDG.E.U16 R137, desc[UR60][R88.64] ;  /* 0x0000003c5889b981 */ /* 0x010324000c1e1500 */
[----:B-1----:R-:W-:Y:S02]  /*90c0*/  @!P4 IMAD.MOV.U32 R89, RZ, RZ, R91 ;  /* 0x000000ffff59c224 */ /* 0x002fe400078e005b */
[----:B------:R-:W1:Y:S01]  /*90d0*/  S2R R91, SR_TID.X ;  /* 0x00000000005b7919 */ /* 0x000e620000002100 */
[----:B------:R-:W-:Y:S01]  /*90e0*/  @!P4 IMAD.MOV.U32 R88, RZ, RZ, R6 ;  /* 0x000000ffff58c224 */ /* 0x000fe200078e0006 */
[----:B0-----:R-:W-:-:S04]  /*90f0*/  SHF.R.U32.HI R6, RZ, 0x6, R90 ;  /* 0x00000006ff067819 */ /* 0x001fc8000001165a */
[----:B------:R0:W4:Y:S02]  /*9100*/  @!P4 LDG.E.U16 R141, desc[UR60][R88.64] ;  /* 0x0000003c588dc981 */ /* 0x000124000c1e1500 */
[----:B0-----:R-:W-:Y:S02]  /*9110*/  @!P1 IMAD.MOV.U32 R89, RZ, RZ, R124 ;  /* 0x000000ffff599224 */ /* 0x001fe400078e007c */
[----:B------:R-:W0:Y:S01]  /*9120*/  S2R R124, SR_TID.X ;  /* 0x00000000007c7919 */ /* 0x000e220000002100 */
[----:B-1----:R-:W-:-:S04]  /*9130*/  SHF.R.U32.HI R90, RZ, 0x6, R91 ;  /* 0x00000006ff5a7819 */ /* 0x002fc8000001165b */
[----:B------:R-:W-:-:S04]  /*9140*/  SGXT.U32 R90, R90, 0x1 ;  /* 0x000000015a5a781a */ /* 0x000fc80000000000 */
[----:B------:R-:W-:-:S04]  /*9150*/  LOP3.LUT R90, R90, 0x8a, RZ, 0xfc, !PT ;  /* 0x0000008a5a5a7812 */ /* 0x000fc800078efcff */
[----:B------:R-:W-:Y:S02]  /*9160*/  ISETP.GE.AND P3, PT, R90, R166, PT ;  /* 0x000000a65a00720c */ /* 0x000fe40003f66270 */
[----:B------:R-:W4:Y:S01]  /*9170*/  LDL R90, [R1+0x278] ;  /* 0x00027800015a7983 */ /* 0x000f220000100800 */
[----:B------:R-:W-:-:S04]  /*9180*/  SGXT.U32 R6, R6, 0x1 ;  /* 0x000000010606781a */ /* 0x000fc80000000000 */
[----:B------:R-:W-:-:S04]  /*9190*/  LOP3.LUT R6, R6, 0x88, RZ, 0xfc, !PT ;  /* 0x0000008806067812 */ /* 0x000fc800078efcff */
[----:B------:R-:W-:Y:S02]  /*91a0*/  ISETP.GE.AND P2, PT, R6, R166, PT ;  /* 0x000000a60600720c */ /* 0x000fe40003f46270 */
[----:B------:R-:W-:Y:S01]  /*91b0*/  SHF.R.U32.HI R6, RZ, 0x6, R91 ;  /* 0x00000006ff067819 */ /* 0x000fe2000001165b */
[----:B------:R-:W-:Y:S01]  /*91c0*/  @!P1 IMAD.MOV.U32 R88, RZ, RZ, R86 ;  /* 0x000000ffff589224 */ /* 0x000fe200078e0056 */
[----:B------:R-:W4:Y:S02]  /*91d0*/  LDL R91, [R1+0x26c] ;  /* 0x00026c00015b7983 */ /* 0x000f240000100800 */
[----:B------:R-:W-:Y:S02]  /*91e0*/  SGXT.U32 R6, R6, 0x1 ;  /* 0x000000010606781a */ /* 0x000fe40000000000 */
[----:B------:R1:W4:Y:S02]  /*91f0*/  @!P1 LDG.E.U16 R207, desc[UR60][R88.64] ;  /* 0x0000003c58cf9981 */ /* 0x000324000c1e1500 */
[----:B------:R-:W-:-:S02]  /*9200*/  LOP3.LUT R6, R6, 0x8c, RZ, 0xfc, !PT ;  /* 0x0000008c06067812 */ /* 0x000fc400078efcff */
[----:B------:R-:W4:Y:S02]  /*9210*/  LDL R86, [R1+0x264] ;  /* 0x0002640001567983 */ /* 0x000f240000100800 */
[----:B------:R-:W-:Y:S02]  /*9220*/  ISETP.GE.AND P4, PT, R6, R166, PT ;  /* 0x000000a60600720c */ /* 0x000fe40003f86270 */
[----:B------:R-:W4:Y:S01]  /*9230*/  LDL R6, [R1+0x270] ;  /* 0x0002700001067983 */ /* 0x000f220000100800 */
[----:B-1----:R-:W-:Y:S01]  /*9240*/  @!P0 IMAD.MOV.U32 R89, RZ, RZ, R74 ;  /* 0x000000ffff598224 */ /* 0x002fe200078e004a */
[--C-:B0-----:R-:W-:Y:S02]  /*9250*/  SHF.R.U32.HI R74, RZ, 0x6, R124.reuse ;  /* 0x00000006ff4a7819 */ /* 0x101fe4000001167c */
[----:B------:R-:W-:Y:S02]  /*9260*/  SHF.R.U32.HI R124, RZ, 0x6, R124 ;  /* 0x00000006ff7c7819 */ /* 0x000fe4000001167c */
[----:B------:R-:W-:-:S02]  /*9270*/  SGXT.U32 R74, R74, 0x1 ;  /* 0x000000014a4a781a */ /* 0x000fc40000000000 */
[----:B------:R-:W-:Y:S01]  /*9280*/  SGXT.U32 R124, R124, 0x1 ;  /* 0x000000017c7c781a */ /* 0x000fe20000000000 */
[----:B---3--:R-:W-:Y:S01]  /*9290*/  @!P0 IMAD.MOV.U32 R88, RZ, RZ, R73 ;  /* 0x000000ffff588224 */ /* 0x008fe200078e0049 */
[----:B------:R-:W-:Y:S01]  /*92a0*/  LOP3.LUT R74, R74, 0x90, RZ, 0xfc, !PT ;  /* 0x000000904a4a7812 */ /* 0x000fe200078efcff */
[----:B------:R-:W3:Y:S01]  /*92b0*/  LDL R73, [R1+0x268] ;  /* 0x0002680001497983 */ /* 0x000ee20000100800 */
[----:B------:R-:W-:-:S03]  /*92c0*/  LOP3.LUT R124, R124, 0x8e, RZ, 0xfc, !PT ;  /* 0x0000008e7c7c7812 */ /* 0x000fc600078efcff */
[----:B------:R2:W3:Y:S01]  /*92d0*/  @!P0 LDG.E.U16 R206, desc[UR60][R88.64] ;  /* 0x0000003c58ce8981 */ /* 0x0004e2000c1e1500 */
[-C--:B------:R-:W-:Y:S02]  /*92e0*/  ISETP.GE.AND P1, PT, R124, R166.reuse, PT ;  /* 0x000000a67c00720c */ /* 0x080fe40003f26270 */
[----:B------:R-:W-:Y:S01]  /*92f0*/  ISETP.GE.AND P0, PT, R74, R166, PT ;  /* 0x000000a64a00720c */ /* 0x000fe20003f06270 */
[----:B------:R-:W3:Y:S04]  /*9300*/  LDL R124, [R1+0x25c] ;  /* 0x00025c00017c7983 */ /* 0x000ee80000100800 */
[----:B------:R-:W3:Y:S01]  /*9310*/  LDL R74, [R1+0x260] ;  /* 0x00026000014a7983 */ /* 0x000ee20000100800 */
[----:B------:R-:W-:Y:S01]  /*9320*/  PRMT R173, RZ, 0x7610, R173 ;  /* 0x00007610ffad7816 */ /* 0x000fe200000000ad */
[----:B--2---:R-:W-:Y:S01]  /*9330*/  @!P2 IMAD.MOV.U32 R89, RZ, RZ, R125 ;  /* 0x000000ffff59a224 */ /* 0x004fe200078e007d */
[----:B------:R-:W-:-:S02]  /*9340*/  PRMT R140, RZ, 0x7610, R140 ;  /* 0x00007610ff8c7816 */ /* 0x000fc4000000008c */
[----:B------:R-:W-:Y:S02]  /*9350*/  PRMT R204, RZ, 0x7610, R204 ;  /* 0x00007610ffcc7816 */ /* 0x000fe400000000cc */
[----:B------:R-:W-:Y:S01]  /*9360*/  PRMT R201, RZ, 0x7610, R201 ;  /* 0x00007610ffc97816 */ /* 0x000fe200000000c9 */
[----:B----4-:R-:W-:Y:S02]  /*9370*/  @!P2 IMAD.MOV.U32 R88, RZ, RZ, R90 ;  /* 0x000000ffff58a224 */ /* 0x010fe400078e005a */
[----:B------:R-:W0:Y:S03]  /*9380*/  S2R R90, SR_TID.X ;  /* 0x00000000005a7919 */ /* 0x000e260000002100 */
[----:B------:R1:W2:Y:S02]  /*9390*/  @!P2 LDG.E.U16 R173, desc[UR60][R88.64] ;  /* 0x0000003c58ada981 */ /* 0x0002a4000c1e1500 */
[----:B-1----:R-:W-:-:S02]  /*93a0*/  @!P3 IMAD.MOV.U32 R89, RZ, RZ, R91 ;  /* 0x000000ffff59b224 */ /* 0x002fc400078e005b */
[----:B------:R-:W4:Y:S01]  /*93b0*/  LDL R91, [R1+0x258] ;  /* 0x00025800015b7983 */ /* 0x000f220000100800 */
[----:B------:R-:W-:-:S05]  /*93c0*/  @!P3 IMAD.MOV.U32 R88, RZ, RZ, R6 ;  /* 0x000000ffff58b224 */ /* 0x000fca00078e0006 */
[----:B------:R3:W2:Y:S01]  /*93d0*/  @!P3 LDG.E.U16 R140, desc[UR60][R88.64] ;  /* 0x0000003c588cb981 */ /* 0x0006a2000c1e1500 */
[----:B0-----:R-:W-:Y:S01]  /*93e0*/  SHF.R.U32.HI R6, RZ, 0x6, R90 ;  /* 0x00000006ff067819 */ /* 0x001fe2000001165a */
[----:B---3--:R-:W-:Y:S02]  /*93f0*/  @!P4 IMAD.MOV.U32 R88, RZ, RZ, R73 ;  /* 0x000000ffff58c224 */ /* 0x008fe400078e0049 */
[----:B------:R-:W-:Y:S01]  /*9400*/  @!P4 IMAD.MOV.U32 R89, RZ, RZ, R86 ;  /* 0x000000ffff59c224 */ /* 0x000fe200078e0056 */
[----:B------:R-:W-:Y:S01]  /*9410*/  SGXT.U32 R6, R6, 0x1 ;  /* 0x000000010606781a */ /* 0x000fe20000000000 */
[----:B------:R-:W3:Y:S04]  /*9420*/  LDL R73, [R1+0x24c] ;  /* 0x00024c0001497983 */ /* 0x000ee80000100800 */
[----:B------:R0:W2:Y:S01]  /*9430*/  @!P4 LDG.E.U16 R204, desc[UR60][R88.64] ;  /* 0x0000003c58ccc981 */ /* 0x0000a2000c1e1500 */
[----:B------:R-:W-:Y:S01]  /*9440*/  LOP3.LUT R6, R6, 0x92, RZ, 0xfc, !PT ;  /* 0x0000009206067812 */ /* 0x000fe200078efcff */
[----:B0-----:R-:W-:-:S02]  /*9450*/  @!P1 IMAD.MOV.U32 R88, RZ, RZ, R74 ;  /* 0x000000ffff589224 */ /* 0x001fc400078e004a */
[----:B------:R-:W-:Y:S01]  /*9460*/  @!P1 IMAD.MOV.U32 R89, RZ, RZ, R124 ;  /* 0x000000ffff599224 */ /* 0x000fe200078e007c */
[----:B------:R-:W-:Y:S01]  /*9470*/  ISETP.GE.AND P2, PT, R6, R166, PT ;  /* 0x000000a60600720c */ /* 0x000fe20003f46270 */
[----:B------:R-:W2:Y:S04]  /*9480*/  LDL R74, [R1+0x240] ;  /* 0x00024000014a7983 */ /* 0x000ea80000100800 */
[----:B------:R4:W2:Y:S04]  /*9490*/  @!P1 LDG.E.U16 R201, desc[UR60][R88.64] ;  /* 0x0000003c58c99981 */ /* 0x0008a8000c1e1500 */
[----:B------:R-:W3:Y:S01]  /*94a0*/  LDL R6, [R1+0x250] ;  /* 0x0002500001067983 */ /* 0x000ee20000100800 */
[----:B------:R-:W-:-:S02]  /*94b0*/  SHF.R.U32.HI R86, RZ, 0x6, R90 ;  /* 0x00000006ff567819 */ /* 0x000fc4000001165a */
[----:B------:R-:W-:Y:S01]  /*94c0*/  SHF.R.U32.HI R125, RZ, 0x6, R90 ;  /* 0x00000006ff7d7819 */ /* 0x000fe2000001165a */
[----:B------:R-:W2:Y:S04]  /*94d0*/  LDL R124, [R1+0x23c] ;  /* 0x00023c00017c7983 */ /* 0x000ea80000100800 */
[----:B------:R-:W3:Y:S01]  /*94e0*/  LDL R89, [R1+0x254] ;  /* 0x0002540001597983 */ /* 0x000ee20000100800 */
[----:B------:R-:W-:-:S03]  /*94f0*/  SGXT.U32 R86, R86, 0x1 ;  /* 0x000000015656781a */ /* 0x000fc60000000000 */
[----:B------:R-:W2:Y:S01]  /*9500*/  LDL R90, [R1+0x244] ;  /* 0x00024400015a7983 */ /* 0x000ea20000100800 */
[----:B------:R-:W-:-:S04]  /*9510*/  LOP3.LUT R86, R86, 0x94, RZ, 0xfc, !PT ;  /* 0x0000009456567812 */ /* 0x000fc800078efcff */
[----:B------:R-:W-:Y:S02]  /*9520*/  ISETP.GE.AND P3, PT, R86, R166, PT ;  /* 0x000000a65600720c */ /* 0x000fe40003f66270 */
[----:B------:R-:W2:Y:S01]  /*9530*/  LDL R86, [R1+0x248] ;  /* 0x0002480001567983 */ /* 0x000ea20000100800 */
[----:B------:R-:W-:Y:S02]  /*9540*/  PRMT R172, RZ, 0x7610, R172 ;  /* 0x00007610ffac7816 */ /* 0x000fe400000000ac */
[----:B------:R-:W-:-:S04]  /*9550*/  SGXT.U32 R125, R125, 0x1 ;  /* 0x000000017d7d781a */ /* 0x000fc80000000000 */
[----:B------:R-:W-:-:S04]  /*9560*/  LOP3.LUT R125, R125, 0x96, RZ, 0xfc, !PT ;  /* 0x000000967d7d7812 */ /* 0x000fc800078efcff */
[----:B------:R-:W-:Y:S02]  /*9570*/  ISETP.GE.AND P4, PT, R125, R166, PT ;  /* 0x000000a67d00720c */ /* 0x000fe40003f86270 */
[----:B------:R-:W0:Y:S01]  /*9580*/  S2R R125, SR_TID.X ;  /* 0x00000000007d7919 */ /* 0x000e220000002100 */
[----:B----4-:R-:W-:-:S05]  /*9590*/  @!P0 IMAD.MOV.U32 R88, RZ, RZ, R91 ;  /* 0x000000ffff588224 */ /* 0x010fca00078e005b */
[----:B---3--:R1:W3:Y:S02]  /*95a0*/  @!P0 LDG.E.U16 R172, desc[UR60][R88.64] ;  /* 0x0000003c58ac8981 */ /* 0x0082e4000c1e1500 */
[----:B-1----:R-:W-:Y:S02]  /*95b0*/  @!P2 IMAD.MOV.U32 R88, RZ, RZ, R6 ;  /* 0x000000ffff58a224 */ /* 0x002fe400078e0006 */
[----:B------:R-:W-:Y:S01]  /*95c0*/  @!P2 IMAD.MOV.U32 R89, RZ, RZ, R73 ;  /* 0x000000ffff59a224 */ /* 0x000fe200078e0049 */
[----:B------:R-:W4:Y:S04]  /*95d0*/  LDL R6, [R1+0x238] ;  /* 0x0002380001067983 */ /* 0x000f280000100800 */
[----:B------:R-:W3:Y:S01]  /*95e0*/  LDL R73, [R1+0x234] ;  /* 0x0002340001497983 */ /* 0x000ee20000100800 */
[----:B0-----:R-:W-:-:S04]  /*95f0*/  SHF.R.U32.HI R91, RZ, 0x6, R125 ;  /* 0x00000006ff5b7819 */ /* 0x001fc8000001167d */
[----:B------:R-:W-:-:S04]  /*9600*/  SGXT.U32 R91, R91, 0x1 ;  /* 0x000000015b5b781a */ /* 0x000fc80000000000 */
[----:B------:R-:W-:-:S04]  /*9610*/  LOP3.LUT R91, R91, 0x9a, RZ, 0xfc, !PT ;  /* 0x0000009a5b5b7812 */ /* 0x000fc800078efcff */
[----:B------:R-:W-:Y:S02]  /*9620*/  ISETP.GE.AND P0, PT, R91, R166, PT ;  /* 0x000000a65b00720c */ /* 0x000fe40003f06270 */
[----:B------:R-:W0:Y:S01]  /*9630*/  S2R R91, SR_TID.X ;  /* 0x00000000005b7919 */ /* 0x000e220000002100 */
[----:B------:R-:W-:Y:S02]  /*9640*/  PRMT R139, RZ, 0x7610, R139 ;  /* 0x00007610ff8b7816 */ /* 0x000fe4000000008b */
[----:B------:R-:W-:-:S04]  /*9650*/  PRMT R198, RZ, 0x7610, R198 ;  /* 0x00007610ffc67816 */ /* 0x000fc800000000c6 */
[----:B------:R2:W3:Y:S02]  /*9660*/  @!P2 LDG.E.U16 R139, desc[UR60][R88.64] ;  /* 0x0000003c588ba981 */ /* 0x0004e4000c1e1500 */
[----:B--2---:R-:W-:Y:S02]  /*9670*/  @!P3 IMAD.MOV.U32 R88, RZ, RZ, R86 ;  /* 0x000000ffff58b224 */ /* 0x004fe400078e0056 */
        /* <DEDUP_REMOVED lines=12> */
[----:B------:R-:W-:Y:S01]  /*9740*/  PRMT R197, RZ, 0x7610, R197 ;  /* 0x00007610ffc57816 */ /* 0x000fe200000000c5 */
[----:B------:R-:W2:Y:S01]  /*9750*/  LDL R124, [R1+0x228] ;  /* 0x00022800017c7983 */ /* 0x000ea20000100800 */
[----:B------:R-:W-:Y:S02]  /*9760*/  SGXT.U32 R125, R125, 0x1 ;  /* 0x000000017d7d781a */ /* 0x000fe40000000000 */
[----:B------:R-:W-:Y:S02]  /*9770*/  SHF.R.U32.HI R91, RZ, 0x6, R91 ;  /* 0x00000006ff5b7819 */ /* 0x000fe4000001165b */
[----:B------:R-:W-:Y:S01]  /*9780*/  LOP3.LUT R125, R125, 0x98, RZ, 0xfc, !PT ;  /* 0x000000987d7d7812 */ /* 0x000fe200078efcff */
[----:B------:R0:W2:Y:S01]  /*9790*/  @!P4 LDG.E.U16 R197, desc[UR60][R88.64] ;  /* 0x0000003c58c5c981 */ /* 0x0000a2000c1e1500 */
[----:B------:R-:W-:-:S02]  /*97a0*/  SGXT.U32 R91, R91, 0x1 ;  /* 0x000000015b5b781a */ /* 0x000fc40000000000 */
[-C--:B------:R-:W-:Y:S02]  /*97b0*/  ISETP.GE.AND P1, PT, R125, R166.reuse, PT ;  /* 0x000000a67d00720c */ /* 0x080fe40003f26270 */
[----:B------:R-:W-:Y:S01]  /*97c0*/  LOP3.LUT R91, R91, 0x9e, RZ, 0xfc, !PT ;  /* 0x0000009e5b5b7812 */ /* 0x000fe200078efcff */
[----:B------:R-:W2:Y:S03]  /*97d0*/  LDL R125, [R1+0x224] ;  /* 0x00022400017d7983 */ /* 0x000ea60000100800 */
[----:B------:R-:W-:Y:S02]  /*97e0*/  ISETP.GE.AND P3, PT, R91, R166, PT ;  /* 0x000000a65b00720c */ /* 0x000fe40003f66270 */
[----:B------:R-:W2:Y:S01]  /*97f0*/  LDL R91, [R1+0x21c] ;  /* 0x00021c00015b7983 */ /* 0x000ea20000100800 */
[----:B0-----:R-:W-:-:S03]  /*9800*/  SHF.R.U32.HI R89, RZ, 0x6, R74 ;  /* 0x00000006ff597819 */ /* 0x001fc6000001164a */
[----:B------:R-:W2:Y:S01]  /*9810*/  LDL R74, [R1+0x220] ;  /* 0x00022000014a7983 */ /* 0x000ea20000100800 */
[----:B------:R-:W-:-:S04]  /*9820*/  SGXT.U32 R89, R89, 0x1 ;  /* 0x000000015959781a */ /* 0x000fc80000000000 */
[----:B------:R-:W-:-:S04]  /*9830*/  LOP3.LUT R89, R89, 0xa0, RZ, 0xfc, !PT ;  /* 0x000000a059597812 */ /* 0x000fc800078efcff */
[----:B------:R-:W-:Y:S01]  /*9840*/  ISETP.GE.AND P4, PT, R89, R166, PT ;  /* 0x000000a65900720c */ /* 0x000fe20003f86270 */
[----:B----4-:R-:W-:Y:S02]  /*9850*/  @!P1 IMAD.MOV.U32 R88, RZ, RZ, R6 ;  /* 0x000000ffff589224 */ /* 0x010fe400078e0006 */
[----:B------:R-:W4:Y:S01]  /*9860*/  LDL R6, [R1+0x218] ;  /* 0x0002180001067983 */ /* 0x000f220000100800 */
[----:B---3--:R-:W-:-:S03]  /*9870*/  @!P1 IMAD.MOV.U32 R89, RZ, RZ, R73 ;  /* 0x000000ffff599224 */ /* 0x008fc600078e0049 */
[----:B------:R-:W3:Y:S01]  /*9880*/  LDL R73, [R1+0x214] ;  /* 0x0002140001497983 */ /* 0x000ee20000100800 */
[----:B------:R-:W-:-:S06]  /*9890*/  PRMT R171, RZ, 0x7610, R171 ;  /* 0x00007610ffab7816 */ /* 0x000fcc00000000ab */
[----:B------:R2:W3:Y:S01]  /*98a0*/  @!P1 LDG.E.U16 R171, desc[UR60][R88.64] ;  /* 0x0000003c58ab9981 */ /* 0x0004e2000c1e1500 */
        /* <DEDUP_REMOVED lines=19> */
[----:B------:R0:W2:Y:S04]  /*99e0*/  @!P2 LDG.E.U16 R194, desc[UR60][R88.64] ;  /* 0x0000003c58c2a981 */ /* 0x0000a8000c1e1500 */
[----:B------:R-:W2:Y:S01]  /*99f0*/  LDL R125, [R1+0x204] ;  /* 0x00020400017d7983 */ /* 0x000ea20000100800 */
[----:B0-----:R-:W-:-:S02]  /*9a00*/  @!P3 IMAD.MOV.U32 R88, RZ, RZ, R74 ;  /* 0x000000ffff58b224 */ /* 0x001fc400078e004a */
[----:B------:R-:W-:Y:S01]  /*9a10*/  @!P3 IMAD.MOV.U32 R89, RZ, RZ, R91 ;  /* 0x000000ffff59b224 */ /* 0x000fe200078e005b */
[----:B------:R-:W2:Y:S04]  /*9a20*/  LDL R74, [R1+0x208] ;  /* 0x00020800014a7983 */ /* 0x000ea80000100800 */
[----:B------:R4:W2:Y:S02]  /*9a30*/  @!P3 LDG.E.U16 R193, desc[UR60][R88.64] ;  /* 0x0000003c58c1b981 */ /* 0x0008a4000c1e1500 */
[----:B----4-:R-:W-:Y:S02]  /*9a40*/  @!P4 IMAD.MOV.U32 R88, RZ, RZ, R6 ;  /* 0x000000ffff58c224 */ /* 0x010fe400078e0006 */
[----:B------:R-:W4:Y:S01]  /*9a50*/  LDL R6, [R1+0x200] ;  /* 0x0002000001067983 */ /* 0x000f220000100800 */
[----:B---3--:R-:W-:-:S03]  /*9a60*/  @!P4 IMAD.MOV.U32 R89, RZ, RZ, R73 ;  /* 0x000000ffff59c224 */ /* 0x008fc600078e0049 */
[----:B------:R-:W3:Y:S01]  /*9a70*/  LDL R73, [R1+0x1fc] ;  /* 0x0001fc0001497983 */ /* 0x000ee20000100800 */
[----:B------:R-:W-:-:S06]  /*9a80*/  PRMT R170, RZ, 0x7610, R170 ;  /* 0x00007610ffaa7816 */ /* 0x000fcc00000000aa */
[----:B------:R0:W3:Y:S02]  /*9a90*/  @!P4 LDG.E.U16 R170, desc[UR60][R88.64] ;  /* 0x0000003c58aac981 */ /* 0x0000e4000c1e1500 */
[----:B0-----:R-:W0:Y:S01]  /*9aa0*/  S2R R89, SR_TID.X ;  /* 0x0000000000597919 */ /* 0x001e220000002100 */
[----:B------:R-:W-:Y:S02]  /*9ab0*/  PRMT R187, RZ, 0x7610, R187 ;  /* 0x00007610ffbb7816 */ /* 0x000fe400000000bb */
[----:B------:R-:W-:Y:S02]  /*9ac0*/  PRMT R190, RZ, 0x7610, R190 ;  /* 0x00007610ffbe7816 */ /* 0x000fe400000000be */
[----:B------:R-:W-:Y:S02]  /*9ad0*/  PRMT R188, RZ, 0x7610, R188 ;  /* 0x00007610ffbc7816 */ /* 0x000fe400000000bc */
[--C-:B0-----:R-:W-:Y:S02]  /*9ae0*/  SHF.R.U32.HI R124, RZ, 0x6, R89.reuse ;  /* 0x00000006ff7c7819 */ /* 0x101fe40000011659 */
[----:B------:R-:W-:-:S02]  /*9af0*/  SHF.R.U32.HI R91, RZ, 0x6, R89 ;  /* 0x00000006ff5b7819 */ /* 0x000fc40000011659 */
[----:B------:R-:W-:Y:S02]  /*9b00*/  SHF.R.U32.HI R89, RZ, 0x6, R89 ;  /* 0x00000006ff597819 */ /* 0x000fe40000011659 */
[----:B------:R-:W-:Y:S02]  /*9b10*/  SGXT.U32 R124, R124, 0x1 ;  /* 0x000000017c7c781a */ /* 0x000fe40000000000 */
[----:B------:R-:W-:Y:S02]  /*9b20*/  SGXT.U32 R89, R89, 0x1 ;  /* 0x000000015959781a */ /* 0x000fe40000000000 */
[----:B------:R-:W-:Y:S02]  /*9b30*/  LOP3.LUT R124, R124, 0xa8, RZ, 0xfc, !PT ;  /* 0x000000a87c7c7812 */ /* 0x000fe400078efcff */
[----:B------:R-:W-:Y:S02]  /*9b40*/  LOP3.LUT R89, R89, 0xa6, RZ, 0xfc, !PT ;  /* 0x000000a659597812 */ /* 0x000fe400078efcff */
[----:B------:R-:W-:-:S02]  /*9b50*/  ISETP.GE.AND P3, PT, R124, R166, PT ;  /* 0x000000a67c00720c */ /* 0x000fc40003f66270 */
[----:B------:R-:W-:Y:S01]  /*9b60*/  ISETP.GE.AND P2, PT, R89, R166, PT ;  /* 0x000000a65900720c */ /* 0x000fe20003f46270 */
[----:B------:R-:W0:Y:S01]  /*9b70*/  S2R R124, SR_TID.X ;  /* 0x00000000007c7919 */ /* 0x000e220000002100 */
[----:B------:R-:W-:-:S04]  /*9b80*/  SGXT.U32 R91, R91, 0x1 ;  /* 0x000000015b5b781a */ /* 0x000fc80000000000 */
[----:B------:R-:W-:Y:S01]  /*9b90*/  LOP3.LUT R91, R91, 0xaa, RZ, 0xfc, !PT ;  /* 0x000000aa5b5b7812 */ /* 0x000fe200078efcff */
[----:B--2---:R-:W-:Y:S02]  /*9ba0*/  @!P1 IMAD.MOV.U32 R89, RZ, RZ, R90 ;  /* 0x000000ffff599224 */ /* 0x004fe400078e005a */
[----:B------:R-:W-:Y:S01]  /*9bb0*/  @!P1 IMAD.MOV.U32 R88, RZ, RZ, R86 ;  /* 0x000000ffff589224 */ /* 0x000fe200078e0056 */
[----:B------:R-:W-:Y:S01]  /*9bc0*/  ISETP.GE.AND P4, PT, R91, R166, PT ;  /* 0x000000a65b00720c */ /* 0x000fe20003f86270 */
[----:B------:R-:W2:Y:S04]  /*9bd0*/  LDL R86, [R1+0x1f0] ;  /* 0x0001f00001567983 */ /* 0x000ea80000100800 */
[----:B------:R1:W2:Y:S04]  /*9be0*/  @!P1 LDG.E.U16 R187, desc[UR60][R88.64] ;  /* 0x0000003c58bb9981 */ /* 0x0002a8000c1e1500 */
[----:B------:R-:W2:Y:S04]  /*9bf0*/  LDL R91, [R1+0x1f8] ;  /* 0x0001f800015b7983 */ /* 0x000ea80000100800 */
[----:B------:R-:W2:Y:S01]  /*9c00*/  LDL R90, [R1+0x1ec] ;  /* 0x0001ec00015a7983 */ /* 0x000ea20000100800 */
[----:B-1----:R-:W-:-:S02]  /*9c10*/  @!P0 IMAD.MOV.U32 R89, RZ, RZ, R125 ;  /* 0x000000ffff598224 */ /* 0x002fc400078e007d */
[----:B------:R-:W-:Y:S01]  /*9c20*/  @!P0 IMAD.MOV.U32 R88, RZ, RZ, R74 ;  /* 0x000000ffff588224 */ /* 0x000fe200078e004a */
[----:B------:R-:W2:Y:S04]  /*9c30*/  LDL R125, [R1+0x1e4] ;  /* 0x0001e400017d7983 */ /* 0x000ea80000100800 */
[----:B------:R4:W2:Y:S01]  /*9c40*/  @!P0 LDG.E.U16 R190, desc[UR60][R88.64] ;  /* 0x0000003c58be8981 */ /* 0x0008a2000c1e1500 */
[--C-:B0-----:R-:W-:Y:S02]  /*9c50*/  SHF.R.U32.HI R74, RZ, 0x6, R124.reuse ;  /* 0x00000006ff4a7819 */ /* 0x101fe4000001167c */
[----:B------:R-:W-:-:S04]  /*9c60*/  SHF.R.U32.HI R124, RZ, 0x6, R124 ;  /* 0x00000006ff7c7819 */ /* 0x000fc8000001167c */
[----:B------:R-:W-:-:S04]  /*9c70*/  SGXT.U32 R124, R124, 0x1 ;  /* 0x000000017c7c781a */ /* 0x000fc80000000000 */
[----:B------:R-:W-:-:S04]  /*9c80*/  LOP3.LUT R124, R124, 0xac, RZ, 0xfc, !PT ;  /* 0x000000ac7c7c7812 */ /* 0x000fc800078efcff */
[----:B------:R-:W-:Y:S02]  /*9c90*/  ISETP.GE.AND P1, PT, R124, R166, PT ;  /* 0x000000a67c00720c */ /* 0x000fe40003f26270 */
[----:B------:R-:W2:Y:S01]  /*9ca0*/  LDL R124, [R1+0x1e8] ;  /* 0x0001e800017c7983 */ /* 0x000ea20000100800 */
[----:B----4-:R-:W-:-:S03]  /*9cb0*/  @!P2 IMAD.MOV.U32 R88, RZ, RZ, R6 ;  /* 0x000000ffff58a224 */ /* 0x010fc600078e0006 */
[----:B------:R-:W4:Y:S01]  /*9cc0*/  LDL R6, [R1+0x1e0] ;  /* 0x0001e00001067983 */ /* 0x000f220000100800 */
[----:B---3--:R-:W-:-:S03]  /*9cd0*/  @!P2 IMAD.MOV.U32 R89, RZ, RZ, R73 ;  /* 0x000000ffff59a224 */ /* 0x008fc600078e0049 */
[----:B------:R-:W3:Y:S04]  /*9ce0*/  LDL R73, [R1+0x1dc] ;  /* 0x0001dc0001497983 */ /* 0x000ee80000100800 */
[----:B------:R2:W3:Y:S04]  /*9cf0*/  @!P2 LDG.E.U16 R188, desc[UR60][R88.64] ;  /* 0x0000003c58bca981 */ /* 0x0004e8000c1e1500 */
[----:B------:R-:W4:Y:S01]  /*9d00*/  LDL R89, [R1+0x1f4] ;  /* 0x0001f40001597983 */ /* 0x000f220000100800 */
[----:B------:R-:W-:-:S04]  /*9d10*/  SGXT.U32 R74, R74, 0x1 ;  /* 0x000000014a4a781a */ /* 0x000fc80000000000 */
[----:B------:R-:W-:-:S04]  /*9d20*/  LOP3.LUT R74, R74, 0xae, RZ, 0xfc, !PT ;  /* 0x000000ae4a4a7812 */ /* 0x000fc800078efcff */
[----:B------:R-:W-:Y:S02]  /*9d30*/  ISETP.GE.AND P0, PT, R74, R166, PT ;  /* 0x000000a64a00720c */ /* 0x000fe40003f06270 */
[----:B------:R-:W0:Y:S01]  /*9d40*/  S2R R74, SR_TID.X ;  /* 0x00000000004a7919 */ /* 0x000e220000002100 */
[----:B------:R-:W-:Y:S02]  /*9d50*/  PRMT R169, RZ, 0x7610, R169 ;  /* 0x00007610ffa97816 */ /* 0x000fe400000000a9 */
[----:B------:R-:W-:Y:S02]  /*9d60*/  PRMT R186, RZ, 0x7610, R186 ;  /* 0x00007610ffba7816 */ /* 0x000fe400000000ba */
[----:B------:R-:W-:Y:S01]  /*9d70*/  PRMT R185, RZ, 0x7610, R185 ;  /* 0x00007610ffb97816 */ /* 0x000fe200000000b9 */
[----:B--2---:R-:W-:Y:S02]  /*9d80*/  @!P3 IMAD.MOV.U32 R88, RZ, RZ, R91 ;  /* 0x000000ffff58b224 */ /* 0x004fe400078e005b */
[----:B------:R-:W2:Y:S04]  /*9d90*/  LDL R91, [R1+0x1d4] ;  /* 0x0001d400015b7983 */ /* 0x000ea80000100800 */
[----:B----4-:R1:W4:Y:S02]  /*9da0*/  @!P3 LDG.E.U16 R169, desc[UR60][R88.64] ;  /* 0x0000003c58a9b981 */ /* 0x010324000c1e1500 */
[----:B-1----:R-:W-:Y:S01]  /*9db0*/  @!P4 IMAD.MOV.U32 R88, RZ, RZ, R86 ;  /* 0x000000ffff58c224 */ /* 0x002fe200078e0056 */
[----:B0-----:R-:W-:-:S04]  /*9dc0*/  SHF.R.U32.HI R86, RZ, 0x6, R74 ;  /* 0x00000006ff567819 */ /* 0x001fc8000001164a */
[----:B------:R-:W-:-:S04]  /*9dd0*/  SGXT.U32 R86, R86, 0x1 ;  /* 0x000000015656781a */ /* 0x000fc80000000000 */
[----:B------:R-:W-:Y:S01]  /*9de0*/  LOP3.LUT R86, R86, 0xb0, RZ, 0xfc, !PT ;  /* 0x000000b056567812 */ /* 0x000fe200078efcff */
[----:B------:R-:W-:Y:S01]  /*9df0*/  @!P4 IMAD.MOV.U32 R89, RZ, RZ, R90 ;  /* 0x000000ffff59c224 */ /* 0x000fe200078e005a */
[--C-:B------:R-:W-:Y:S02]  /*9e00*/  SHF.R.U32.HI R90, RZ, 0x6, R74.reuse ;  /* 0x00000006ff5a7819 */ /* 0x100fe4000001164a */
[----:B------:R-:W-:Y:S02]  /*9e10*/  ISETP.GE.AND P2, PT, R86, R166, PT ;  /* 0x000000a65600720c */ /* 0x000fe40003f46270 */
[----:B------:R-:W-:Y:S01]  /*9e20*/  SHF.R.U32.HI R86, RZ, 0x6, R74 ;  /* 0x00000006ff567819 */ /* 0x000fe2000001164a */
[----:B------:R0:W4:Y:S01]  /*9e30*/  @!P4 LDG.E.U16 R186, desc[UR60][R88.64] ;  /* 0x0000003c58bac981 */ /* 0x000122000c1e1500 */
[----:B------:R-:W-:Y:S02]  /*9e40*/  SGXT.U32 R90, R90, 0x1 ;  /* 0x000000015a5a781a */ /* 0x000fe40000000000 */
[----:B------:R-:W-:Y:S01]  /*9e50*/  SGXT.U32 R86, R86, 0x1 ;  /* 0x000000015656781a */ /* 0x000fe20000000000 */
[----:B------:R-:W4:Y:S01]  /*9e60*/  LDL R74, [R1+0x1d8] ;  /* 0x0001d800014a7983 */ /* 0x000f220000100800 */
[----:B------:R-:W-:-:S02]  /*9e70*/  LOP3.LUT R90, R90, 0xb2, RZ, 0xfc, !PT ;  /* 0x000000b25a5a7812 */ /* 0x000fc400078efcff */
[----:B------:R-:W-:Y:S02]  /*9e80*/  LOP3.LUT R86, R86, 0xb4, RZ, 0xfc, !PT ;  /* 0x000000b456567812 */ /* 0x000fe400078efcff */
[-C--:B------:R-:W-:Y:S01]  /*9e90*/  ISETP.GE.AND P3, PT, R90, R166.reuse, PT ;  /* 0x000000a65a00720c */ /* 0x080fe20003f66270 */
[----:B0-----:R-:W-:Y:S01]  /*9ea0*/  @!P1 IMAD.MOV.U32 R88, RZ, RZ, R124 ;  /* 0x000000ffff589224 */ /* 0x001fe200078e007c */
[----:B------:R-:W-:Y:S01]  /*9eb0*/  ISETP.GE.AND P4, PT, R86, R166, PT ;  /* 0x000000a65600720c */ /* 0x000fe20003f86270 */
[----:B------:R-:W-:Y:S01]  /*9ec0*/  @!P1 IMAD.MOV.U32 R89, RZ, RZ, R125 ;  /* 0x000000ffff599224 */ /* 0x000fe200078e007d */
[----:B------:R-:W4:Y:S04]  /*9ed0*/  LDL R90, [R1+0x1cc] ;  /* 0x0001cc00015a7983 */ /* 0x000f280000100800 */
[----:B------:R-:W4:Y:S04]  /*9ee0*/  LDL R86, [R1+0x1d0] ;  /* 0x0001d00001567983 */ /* 0x000f280000100800 */
[----:B------:R0:W4:Y:S02]  /*9ef0*/  @!P1 LDG.E.U16 R185, desc[UR60][R88.64] ;  /* 0x0000003c58b99981 */ /* 0x000124000c1e1500 */
[----:B0-----:R-:W-:-:S02]  /*9f00*/  @!P0 IMAD.MOV.U32 R88, RZ, RZ, R6 ;  /* 0x000000ffff588224 */ /* 0x001fc400078e0006 */
[----:B---3--:R-:W-:Y:S01]  /*9f10*/  @!P0 IMAD.MOV.U32 R89, RZ, RZ, R73 ;  /* 0x000000ffff598224 */ /* 0x008fe200078e0049 */
[----:B------:R-:W3:Y:S04]  /*9f20*/  LDL R6, [R1+0x1c8] ;  /* 0x0001c80001067983 */ /* 0x000ee80000100800 */
[----:B------:R-:W3:Y:S01]  /*9f30*/  LDL R73, [R1+0x1c4] ;  /* 0x0001c40001497983 */ /* 0x000ee20000100800 */
[----:B------:R-:W0:Y:S01]  /*9f40*/  S2R R125, SR_TID.X ;  /* 0x00000000007d7919 */ /* 0x000e220000002100 */
[----:B------:R-:W-:Y:S02]  /*9f50*/  PRMT R184, RZ, 0x7610, R184 ;  /* 0x00007610ffb87816 */ /* 0x000fe400000000b8 */
[----:B------:R-:W-:-:S04]  /*9f60*/  PRMT R168, RZ, 0x7610, R168 ;  /* 0x00007610ffa87816 */ /* 0x000fc800000000a8 */
[----:B------:R2:W3:Y:S01]  /*9f70*/  @!P0 LDG.E.U16 R184, desc[UR60][R88.64] ;  /* 0x0000003c58b88981 */ /* 0x0004e2000c1e1500 */
[----:B------:R-:W-:Y:S01]  /*9f80*/  PRMT R181, RZ, 0x7610, R181 ;  /* 0x00007610ffb57816 */ /* 0x000fe200000000b5 */
[----:B--2---:R-:W-:Y:S01]  /*9f90*/  @!P2 IMAD.MOV.U32 R89, RZ, RZ, R91 ;  /* 0x000000ffff59a224 */ /* 0x004fe200078e005b */
[--C-:B0-----:R-:W-:Y:S02]  /*9fa0*/  SHF.R.U32.HI R124, RZ, 0x6, R125.reuse ;  /* 0x00000006ff7c7819 */ /* 0x101fe4000001167d */
[----:B------:R-:W-:-:S04]  /*9fb0*/  SHF.R.U32.HI R125, RZ, 0x6, R125 ;  /* 0x00000006ff7d7819 */ /* 0x000fc8000001167d */
[----:B------:R-:W-:-:S04]  /*9fc0*/  SGXT.U32 R125, R125, 0x1 ;  /* 0x000000017d7d781a */ /* 0x000fc80000000000 */
[----:B------:R-:W-:-:S04]  /*9fd0*/  LOP3.LUT R125, R125, 0xb6, RZ, 0xfc, !PT ;  /* 0x000000b67d7d7812 */ /* 0x000fc800078efcff */
[----:B------:R-:W-:Y:S02]  /*9fe0*/  ISETP.GE.AND P0, PT, R125, R166, PT ;  /* 0x000000a67d00720c */ /* 0x000fe40003f06270 */
[----:B------:R-:W2:Y:S01]  /*9ff0*/  LDL R125, [R1+0x1c0] ;  /* 0x0001c000017d7983 */ /* 0x000ea20000100800 */
[----:B------:R-:W-:Y:S02]  /*a000*/  SGXT.U32 R124, R124, 0x1 ;  /* 0x000000017c7c781a */ /* 0x000fe40000000000 */
[----:B------:R-:W-:Y:S02]  /*a010*/  PRMT R182, RZ, 0x7610, R182 ;  /* 0x00007610ffb67816 */ /* 0x000fe400000000b6 */
[----:B------:R-:W-:-:S04]  /*a020*/  LOP3.LUT R124, R124, 0xb8, RZ, 0xfc, !PT ;  /* 0x000000b87c7c7812 */ /* 0x000fc800078efcff */
[----:B------:R-:W-:Y:S02]  /*a030*/  ISETP.GE.AND P1, PT, R124, R166, PT ;  /* 0x000000a67c00720c */ /* 0x000fe40003f26270 */
[----:B------:R-:W2:Y:S01]  /*a040*/  LDL R124, [R1+0x1b4] ;  /* 0x0001b400017c7983 */ /* 0x000ea20000100800 */
[----:B----4-:R-:W-:-:S03]  /*a050*/  @!P2 IMAD.MOV.U32 R88, RZ, RZ, R74 ;  /* 0x000000ffff58a224 */ /* 0x010fc600078e004a */
[----:B------:R-:W4:Y:S04]  /*a060*/  LDL R74, [R1+0x1b8] ;  /* 0x0001b800014a7983 */ /* 0x000f280000100800 */
[----:B------:R0:W4:Y:S02]  /*a070*/  @!P2 LDG.E.U16 R168, desc[UR60][R88.64] ;  /* 0x0000003c58a8a981 */ /* 0x000124000c1e1500 */
[----:B0-----:R-:W-:Y:S02]  /*a080*/  @!P3 IMAD.MOV.U32 R88, RZ, RZ, R86 ;  /* 0x000000ffff58b224 */ /* 0x001fe400078e0056 */
[----:B------:R-:W-:Y:S01]  /*a090*/  @!P3 IMAD.MOV.U32 R89, RZ, RZ, R90 ;  /* 0x000000ffff59b224 */ /* 0x000fe200078e005a */
[----:B------:R-:W4:Y:S04]  /*a0a0*/  LDL R86, [R1+0x1b0] ;  /* 0x0001b00001567983 */ /* 0x000f280000100800 */
[----:B------:R3:W4:Y:S04]  /*a0b0*/  @!P3 LDG.E.U16 R181, desc[UR60][R88.64] ;  /* 0x0000003c58b5b981 */ /* 0x000728000c1e1500 */
[----:B------:R-:W4:Y:S01]  /*a0c0*/  LDL R90, [R1+0x1ac] ;  /* 0x0001ac00015a7983 */ /* 0x000f220000100800 */
[----:B---3--:R-:W-:-:S02]  /*a0d0*/  @!P4 IMAD.MOV.U32 R88, RZ, RZ, R6 ;  /* 0x000000ffff58c224 */ /* 0x008fc400078e0006 */
[----:B------:R-:W-:Y:S01]  /*a0e0*/  @!P4 IMAD.MOV.U32 R89, RZ, RZ, R73 ;  /* 0x000000ffff59c224 */ /* 0x000fe200078e0049 */
[----:B------:R-:W3:Y:S04]  /*a0f0*/  LDL R6, [R1+0x1a8] ;  /* 0x0001a80001067983 */ /* 0x000ee80000100800 */
[----:B------:R2:W3:Y:S04]  /*a100*/  @!P4 LDG.E.U16 R182, desc[UR60][R88.64] ;  /* 0x0000003c58b6c981 */ /* 0x0004e8000c1e1500 */
[----:B------:R-:W3:Y:S04]  /*a110*/  LDL R73, [R1+0x1a4] ;  /* 0x0001a40001497983 */ /* 0x000ee80000100800 */
[----:B------:R-:W4:Y:S01]  /*a120*/  LDL R89, [R1+0x1bc] ;  /* 0x0001bc0001597983 */ /* 0x000f220000100800 */
[----:B------:R-:W0:Y:S02]  /*a130*/  S2R R91, SR_TID.X ;  /* 0x00000000005b7919 */ /* 0x000e240000002100 */
[----:B0-----:R-:W-:-:S04]  /*a140*/  SHF.R.U32.HI R91, RZ, 0x6, R91 ;  /* 0x00000006ff5b7819 */ /* 0x001fc8000001165b */
[----:B------:R-:W-:-:S04]  /*a150*/  SGXT.U32 R91, R91, 0x1 ;  /* 0x000000015b5b781a */ /* 0x000fc80000000000 */
[----:B------:R-:W-:-:S04]  /*a160*/  LOP3.LUT R91, R91, 0xba, RZ, 0xfc, !PT ;  /* 0x000000ba5b5b7812 */ /* 0x000fc800078efcff */
[----:B------:R-:W-:Y:S02]  /*a170*/  ISETP.GE.AND P2, PT, R91, R166, PT ;  /* 0x000000a65b00720c */ /* 0x000fe40003f46270 */
[----:B------:R-:W0:Y:S01]  /*a180*/  S2R R91, SR_TID.X ;  /* 0x00000000005b7919 */ /* 0x000e220000002100 */
[----:B--2---:R-:W-:Y:S02]  /*a190*/  @!P0 IMAD.MOV.U32 R88, RZ, RZ, R125 ;  /* 0x000000ffff588224 */ /* 0x004fe400078e007d */
[----:B------:R-:W2:Y:S01]  /*a1a0*/  LDL R125, [R1+0x1a0] ;  /* 0x0001a000017d7983 */ /* 0x000ea20000100800 */
[----:B------:R-:W-:Y:S02]  /*a1b0*/  PRMT R180, RZ, 0x7610, R180 ;  /* 0x00007610ffb47816 */ /* 0x000fe400000000b4 */
[----:B------:R-:W-:Y:S02]  /*a1c0*/  PRMT R167, RZ, 0x7610, R167 ;  /* 0x00007610ffa77816 */ /* 0x000fe400000000a7 */
[----:B------:R-:W-:-:S02]  /*a1d0*/  PRMT R178, RZ, 0x7610, R178 ;  /* 0x00007610ffb27816 */ /* 0x000fc400000000b2 */
[----:B0-----:R-:W-:-:S04]  /*a1e0*/  SHF.R.U32.HI R91, RZ, 0x6, R91 ;  /* 0x00000006ff5b7819 */ /* 0x001fc8000001165b */
[----:B------:R-:W-:-:S04]  /*a1f0*/  SGXT.U32 R91, R91, 0x1 ;  /* 0x000000015b5b781a */ /* 0x000fc80000000000 */
[----:B------:R-:W-:Y:S02]  /*a200*/  LOP3.LUT R91, R91, 0xbc, RZ, 0xfc, !PT ;  /* 0x000000bc5b5b7812 */ /* 0x000fe400078efcff */
[----:B------:R-:W-:Y:S01]  /*a210*/  PRMT R177, RZ, 0x7610, R177 ;  /* 0x00007610ffb17816 */ /* 0x000fe200000000b1 */
[----:B----4-:R0:W4:Y:S01]  /*a220*/  @!P0 LDG.E.U16 R180, desc[UR60][R88.64] ;  /* 0x0000003c58b48981 */ /* 0x010122000c1e1500 */
[----:B------:R-:W-:-:S03]  /*a230*/  ISETP.GE.AND P0, PT, R91, R166, PT ;  /* 0x000000a65b00720c */ /* 0x000fc60003f06270 */
[----:B------:R-:W4:Y:S01]  /*a240*/  LDL R91, [R1+0x18c] ;  /* 0x00018c00015b7983 */ /* 0x000f220000100800 */
[----:B0-----:R-:W-:Y:S02]  /*a250*/  @!P1 IMAD.MOV.U32 R88, RZ, RZ, R74 ;  /* 0x000000ffff589224 */ /* 0x001fe400078e004a */
[----:B------:R-:W0:Y:S01]  /*a260*/  S2R R74, SR_TID.X ;  /* 0x00000000004a7919 */ /* 0x000e220000002100 */
[----:B------:R-:W-:Y:S02]  /*a270*/  @!P1 IMAD.MOV.U32 R89, RZ, RZ, R124 ;  /* 0x000000ffff599224 */ /* 0x000fe400078e007c */
[----:B------:R-:W4:Y:S04]  /*a280*/  LDL R124, [R1+0x194] ;  /* 0x00019400017c7983 */ /* 0x000f280000100800 */
[----:B------:R1:W4:Y:S02]  /*a290*/  @!P1 LDG.E.U16 R167, desc[UR60][R88.64] ;  /* 0x0000003c58a79981 */ /* 0x000324000c1e1500 */
[----:B-1----:R-:W-:-:S02]  /*a2a0*/  @!P2 IMAD.MOV.U32 R88, RZ, RZ, R86 ;  /* 0x000000ffff58a224 */ /* 0x002fc400078e0056 */
[----:B------:R-:W-:Y:S01]  /*a2b0*/  @!P2 IMAD.MOV.U32 R89, RZ, RZ, R90 ;  /* 0x000000ffff59a224 */ /* 0x000fe200078e005a */
[----:B------:R-:W4:Y:S04]  /*a2c0*/  LDL R86, [R1+0x198] ;  /* 0x0001980001567983 */ /* 0x000f280000100800 */
[----:B------:R3:W4:Y:S04]  /*a2d0*/  @!P2 LDG.E.U16 R178, desc[UR60][R88.64] ;  /* 0x0000003c58b2a981 */ /* 0x000728000c1e1500 */
[----:B------:R-:W4:Y:S01]  /*a2e0*/  LDL R90, [R1+0x190] ;  /* 0x00019000015a7983 */ /* 0x000f220000100800 */
[----:B---3--:R-:W-:-:S02]  /*a2f0*/  @!P0 IMAD.MOV.U32 R88, RZ, RZ, R6 ;  /* 0x000000ffff588224 */ /* 0x008fc400078e0006 */
[----:B------:R-:W-:Y:S01]  /*a300*/  @!P0 IMAD.MOV.U32 R89, RZ, RZ, R73 ;  /* 0x000000ffff598224 */ /* 0x000fe200078e0049 */
[----:B0-----:R-:W-:Y:S01]  /*a310*/  SHF.R.U32.HI R74, RZ, 0x6, R74 ;  /* 0x00000006ff4a7819 */ /* 0x001fe2000001164a */
[----:B------:R-:W3:Y:S04]  /*a320*/  LDL R6, [R1+0x188] ;  /* 0x0001880001067983 */ /* 0x000ee80000100800 */
[----:B------:R0:W3:Y:S04]  /*a330*/  @!P0 LDG.E.U16 R177, desc[UR60][R88.64] ;  /* 0x0000003c58b18981 */ /* 0x0000e8000c1e1500 */
[----:B------:R-:W4:Y:S01]  /*a340*/  LDL R89, [R1+0x19c] ;  /* 0x00019c0001597983 */ /* 0x000f220000100800 */
[----:B------:R-:W-:-:S04]  /*a350*/  SGXT.U32 R74, R74, 0x1 ;  /* 0x000000014a4a781a */ /* 0x000fc80000000000 */
[----:B------:R-:W-:-:S04]  /*a360*/  LOP3.LUT R74, R74, 0xbe, RZ, 0xfc, !PT ;  /* 0x000000be4a4a7812 */ /* 0x000fc800078efcff */
[----:B------:R-:W-:Y:S02]  /*a370*/  ISETP.GE.AND P1, PT, R74, R166, PT ;  /* 0x000000a64a00720c */ /* 0x000fe40003f26270 */
[----:B------:R-:W3:Y:S01]  /*a380*/  LDL R74, [R1+0x184] ;  /* 0x00018400014a7983 */ /* 0x000ee20000100800 */
[----:B------:R-:W0:Y:S02]  /*a390*/  S2R R73, SR_TID.X ;  /* 0x0000000000497919 */ /* 0x000e240000002100 */
[----:B0-----:R-:W-:-:S04]  /*a3a0*/  SHF.R.U32.HI R88, RZ, 0x6, R73 ;  /* 0x00000006ff587819 */ /* 0x001fc80000011649 */
[----:B------:R-:W-:-:S04]  /*a3b0*/  SGXT.U32 R88, R88, 0x1 ;  /* 0x000000015858781a */ /* 0x000fc80000000000 */
[----:B------:R-:W-:-:S04]  /*a3c0*/  LOP3.LUT R88, R88, 0xc0, RZ, 0xfc, !PT ;  /* 0x000000c058587812 */ /* 0x000fc800078efcff */
[----:B------:R-:W-:Y:S01]  /*a3d0*/  ISETP.GE.AND P0, PT, R88, R166, PT ;  /* 0x000000a65800720c */ /* 0x000fe20003f06270 */
[----:B--2---:R-:W-:Y:S02]  /*a3e0*/  @!P1 IMAD.MOV.U32 R88, RZ, RZ, R125 ;  /* 0x000000ffff589224 */ /* 0x004fe400078e007d */
[----:B------:R-:W0:Y:S01]  /*a3f0*/  S2R R125, SR_TID.X ;  /* 0x00000000007d7919 */ /* 0x000e220000002100 */
[----:B------:R-:W-:Y:S02]  /*a400*/  SHF.R.U32.HI R73, RZ, 0x6, R73 ;  /* 0x00000006ff497819 */ /* 0x000fe40000011649 */
[----:B------:R-:W-:Y:S02]  /*a410*/  PRMT R176, RZ, 0x7610, R176 ;  /* 0x00007610ffb07816 */ /* 0x000fe400000000b0 */
[----:B------:R-:W-:-:S04]  /*a420*/  SGXT.U32 R73, R73, 0x1 ;  /* 0x000000014949781a */ /* 0x000fc80000000000 */
[----:B------:R-:W-:Y:S02]  /*a430*/  LOP3.LUT R73, R73, 0xc2, RZ, 0xfc, !PT ;  /* 0x000000c249497812 */ /* 0x000fe400078efcff */
[----:B------:R-:W-:Y:S02]  /*a440*/  PRMT R165, RZ, 0x7610, R165 ;  /* 0x00007610ffa57816 */ /* 0x000fe400000000a5 */
[----:B------:R-:W-:Y:S01]  /*a450*/  PRMT R116, RZ, 0x7610, R116 ;  /* 0x00007610ff747816 */ /* 0x000fe20000000074 */
[----:B----4-:R1:W2:Y:S01]  /*a460*/  @!P1 LDG.E.U16 R176, desc[UR60][R88.64] ;  /* 0x0000003c58b09981 */ /* 0x0102a2000c1e1500 */
[----:B------:R-:W-:Y:S02]  /*a470*/  ISETP.GE.AND P1, PT, R73, R166, PT ;  /* 0x000000a64900720c */ /* 0x000fe40003f26270 */
[----:B0-----:R-:W-:Y:S02]  /*a480*/  SHF.R.U32.HI R73, RZ, 0x6, R125 ;  /* 0x00000006ff497819 */ /* 0x001fe4000001167d */
[----:B------:R-:W-:Y:S01]  /*a490*/  PRMT R108, RZ, 0x7610, R108 ;  /* 0x00007610ff6c7816 */ /* 0x000fe2000000006c */
[----:B------:R-:W4:Y:S01]  /*a4a0*/  LDL R125, [R1+0x170] ;  /* 0x00017000017d7983 */ /* 0x000f220000100800 */
[----:B------:R-:W-:Y:S01]  /*a4b0*/  SGXT.U32 R73, R73, 0x1 ;  /* 0x000000014949781a */ /* 0x000fe20000000000 */
[----:B-1----:R-:W-:-:S02]  /*a4c0*/  @!P0 IMAD.MOV.U32 R88, RZ, RZ, R86 ;  /* 0x000000ffff588224 */ /* 0x002fc400078e0056 */
[----:B------:R-:W-:Y:S01]  /*a4d0*/  @!P0 IMAD.MOV.U32 R89, RZ, RZ, R124 ;  /* 0x000000ffff598224 */ /* 0x000fe200078e007c */
[----:B------:R-:W-:Y:S01]  /*a4e0*/  LOP3.LUT R73, R73, 0xc4, RZ, 0xfc, !PT ;  /* 0x000000c449497812 */ /* 0x000fe200078efcff */
[----:B------:R-:W2:Y:S04]  /*a4f0*/  LDL R86, [R1+0x174] ;  /* 0x0001740001567983 */ /* 0x000ea80000100800 */
[----:B------:R0:W4:Y:S01]  /*a500*/  @!P0 LDG.E.U16 R165, desc[UR60][R88.64] ;  /* 0x0000003c58a58981 */ /* 0x000122000c1e1500 */
[----:B------:R-:W-:-:S03]  /*a510*/  ISETP.GE.AND P0, PT, R73, R166, PT ;  /* 0x000000a64900720c */ /* 0x000fc60003f06270 */
[----:B------:R-:W2:Y:S01]  /*a520*/  LDL R73, [R1+0x178] ;  /* 0x0001780001497983 */ /* 0x000ea20000100800 */
[----:B0-----:R-:W-:-:S06]  /*a530*/  PRMT R88, RZ, 0x7610, R88 ;  /* 0x00007610ff587816 */ /* 0x001fcc0000000058 */
[----:B------:R3:W4:Y:S03]  /*a540*/  @!P1 LDG.E.U16 R88, desc[UR60][R90.64] ;  /* 0x0000003c5a589981 */ /* 0x000726000c1e1500 */
[----:B---3--:R-:W-:Y:S02]  /*a550*/  @!P0 IMAD.MOV.U32 R90, RZ, RZ, R6 ;  /* 0x000000ffff5a8224 */ /* 0x008fe400078e0006 */
[----:B------:R-:W-:Y:S01]  /*a560*/  @!P0 IMAD.MOV.U32 R91, RZ, RZ, R74 ;  /* 0x000000ffff5b8224 */ /* 0x000fe200078e004a */
[----:B------:R-:W0:Y:S04]  /*a570*/  S2R R124, SR_TID.X ;  /* 0x00000000007c7919 */ /* 0x000e280000002100 */
[----:B------:R1:W3:Y:S01]  /*a580*/  @!P0 LDG.E.U16 R116, desc[UR60][R90.64] ;  /* 0x0000003c5a748981 */ /* 0x0002e2000c1e1500 */
[----:B------:R-:W-:-:S03]  /*a590*/  PRMT R164, RZ, 0x7610, R164 ;  /* 0x00007610ffa47816 */ /* 0x000fc600000000a4 */
[----:B------:R-:W3:Y:S04]  /*a5a0*/  LDL R74, [R1+0x164] ;  /* 0x00016400014a7983 */ /* 0x000ee80000100800 */
[----:B------:R-:W3:Y:S04]  /*a5b0*/  LDL R6, [R1+0x168] ;  /* 0x0001680001067983 */ /* 0x000ee80000100800 */
[----:B------:R-:W1:Y:S04]  /*a5c0*/  LDL R90, [R1+0x17c] ;  /* 0x00017c00015a7983 */ /* 0x000e680000100800 */
[----:B------:R-:W1:Y:S01]  /*a5d0*/  LDL R91, [R1+0x180] ;  /* 0x00018000015b7983 */ /* 0x000e620000100800 */
[----:B0-----:R-:W-:-:S04]  /*a5e0*/  SHF.R.U32.HI R124, RZ, 0x6, R124 ;  /* 0x00000006ff7c7819 */ /* 0x001fc8000001167c */
[----:B------:R-:W-:-:S04]  /*a5f0*/  SGXT.U32 R124, R124, 0x1 ;  /* 0x000000017c7c781a */ /* 0x000fc80000000000 */
[----:B------:R-:W-:-:S04]  /*a600*/  LOP3.LUT R124, R124, 0xc6, RZ, 0xfc, !PT ;  /* 0x000000c67c7c7812 */ /* 0x000fc800078efcff */
[----:B------:R-:W-:Y:S02]  /*a610*/  ISETP.GE.AND P1, PT, R124, R166, PT ;  /* 0x000000a67c00720c */ /* 0x000fe40003f26270 */
[----:B------:R-:W0:Y:S02]  /*a620*/  S2R R124, SR_TID.X ;  /* 0x00000000007c7919 */ /* 0x000e240000002100 */
[----:B0-----:R-:W-:-:S04]  /*a630*/  SHF.R.U32.HI R124, RZ, 0x6, R124 ;  /* 0x00000006ff7c7819 */ /* 0x001fc8000001167c */
[----:B------:R-:W-:-:S04]  /*a640*/  SGXT.U32 R124, R124, 0x1 ;  /* 0x000000017c7c781a */ /* 0x000fc80000000000 */
[----:B------:R-:W-:-:S04]  /*a650*/  LOP3.LUT R124, R124, 0xc8, RZ, 0xfc, !PT ;  /* 0x000000c87c7c7812 */ /* 0x000fc800078efcff */
[----:B------:R-:W-:Y:S02]  /*a660*/  ISETP.GE.AND P0, PT, R124, R166, PT ;  /* 0x000000a67c00720c */ /* 0x000fe40003f06270 */
[----:B------:R-:W0:Y:S01]  /*a670*/  S2R R124, SR_TID.X ;  /* 0x00000000007c7919 */ /* 0x000e220000002100 */
[----:B-1----:R-:W-:-:S04]  /*a680*/  @!P1 LOP3.LUT R91, R91, R90, RZ, 0x3c, !PT ;  /* 0x0000005a5b5b9212 */ /* 0x002fc800078e3cff */
[----:B------:R-:W-:-:S04]  /*a690*/  @!P1 LOP3.LUT R90, R91, R90, RZ, 0x3c, !PT ;  /* 0x0000005a5b5a9212 */ /* 0x000fc800078e3cff */
[----:B------:R-:W-:-:S05]  /*a6a0*/  @!P1 LOP3.LUT R91, R91, R90, RZ, 0x3c, !PT ;  /* 0x0000005a5b5b9212 */ /* 0x000fca00078e3cff */
[----:B------:R0:W3:Y:S02]  /*a6b0*/  @!P1 LDG.E.U16 R108, desc[UR60][R90.64] ;  /* 0x0000003c5a6c9981 */ /* 0x0000e4000c1e1500 */
[----:B0-----:R-:W-:-:S04]  /*a6c0*/  SHF.R.U32.HI R91, RZ, 0x6, R124 ;  /* 0x00000006ff5b7819 */ /* 0x001fc8000001167c */
[----:B------:R-:W-:-:S04]  /*a6d0*/  SGXT.U32 R91, R91, 0x1 ;  /* 0x000000015b5b781a */ /* 0x000fc80000000000 */
[----:B------:R-:W-:Y:S01]  /*a6e0*/  LOP3.LUT R91, R91, 0xca, RZ, 0xfc, !PT ;  /* 0x000000ca5b5b7812 */ /* 0x000fe200078efcff */
[----:B--2---:R-:W-:-:S03]  /*a6f0*/  @!P0 IMAD.MOV.U32 R90, RZ, RZ, R73 ;  /* 0x000000ffff5a8224 */ /* 0x004fc600078e0049 */
[----:B------:R-:W-:Y:S01]  /*a700*/  ISETP.GE.AND P1, PT, R91, R166, PT ;  /* 0x000000a65b00720c */ /* 0x000fe20003f26270 */
[----:B------:R-:W-:Y:S01]  /*a710*/  @!P0 IMAD.MOV.U32 R91, RZ, RZ, R86 ;  /* 0x000000ffff5b8224 */ /* 0x000fe200078e0056 */
[----:B------:R-:W-:Y:S01]  /*a720*/  SHF.R.U32.HI R73, RZ, 0x6, R124 ;  /* 0x00000006ff497819 */ /* 0x000fe2000001167c */
[----:B------:R-:W2:Y:S04]  /*a730*/  LDL R86, [R1+0x154] ;  /* 0x0001540001567983 */ /* 0x000ea80000100800 */
[----:B------:R4:W2:Y:S04]  /*a740*/  @!P0 LDG.E.U16 R164, desc[UR60][R90.64] ;  /* 0x0000003c5aa48981 */ /* 0x0008a8000c1e1500 */
[----:B------:R-:W3:Y:S01]  /*a750*/  LDL R91, [R1+0x16c] ;  /* 0x00016c00015b7983 */ /* 0x000ee20000100800 */
[----:B------:R-:W-:-:S04]  /*a760*/  SGXT.U32 R73, R73, 0x1 ;  /* 0x000000014949781a */ /* 0x000fc80000000000 */
[----:B------:R-:W-:-:S04]  /*a770*/  LOP3.LUT R73, R73, 0xcc, RZ, 0xfc, !PT ;  /* 0x000000cc49497812 */ /* 0x000fc800078efcff */
[----:B------:R-:W-:Y:S01]  /*a780*/  ISETP.GE.AND P0, PT, R73, R166, PT ;  /* 0x000000a64900720c */ /* 0x000fe20003f06270 */
[----:B----4-:R-:W-:Y:S01]  /*a790*/  @!P1 IMAD.MOV.U32 R90, RZ, RZ, R125 ;  /* 0x000000ffff5a9224 */ /* 0x010fe200078e007d */
[----:B------:R-:W-:Y:S01]  /*a7a0*/  PRMT R89, RZ, 0x7610, R89 ;  /* 0x00007610ff597816 */ /* 0x000fe20000000059 */
[----:B------:R-:W4:Y:S01]  /*a7b0*/  LDL R73, [R1+0x158] ;  /* 0x0001580001497983 */ /* 0x000f220000100800 */
[----:B------:R-:W-:Y:S01]  /*a7c0*/  PRMT R115, RZ, 0x7610, R115 ;  /* 0x00007610ff737816 */ /* 0x000fe20000000073 */
[----:B------:R-:W0:Y:S01]  /*a7d0*/  S2R R125, SR_TID.X ;  /* 0x00000000007d7919 */ /* 0x000e220000002100 */
[----:B------:R-:W-:Y:S02]  /*a7e0*/  SHF.R.U32.HI R124, RZ, 0x6, R124 ;  /* 0x00000006ff7c7819 */ /* 0x000fe4000001167c */
[----:B---3--:R1:W3:Y:S05]  /*a7f0*/  @!P1 LDG.E.U16 R89, desc[UR60][R90.64] ;  /* 0x0000003c5a599981 */ /* 0x0082ea000c1e1500 */
[----:B-1----:R-:W-:-:S02]  /*a800*/  @!P0 IMAD.MOV.U32 R90, RZ, RZ, R6 ;  /* 0x000000ffff5a8224 */ /* 0x002fc400078e0006 */
[----:B------:R-:W-:Y:S01]  /*a810*/  @!P0 IMAD.MOV.U32 R91, RZ, RZ, R74 ;  /* 0x000000ffff5b8224 */ /* 0x000fe200078e004a */
[----:B0-----:R-:W-:Y:S01]  /*a820*/  SHF.R.U32.HI R125, RZ, 0x6, R125 ;  /* 0x00000006ff7d7819 */ /* 0x001fe2000001167d */
[----:B------:R-:W3:Y:S04]  /*a830*/  LDL R74, [R1+0x144] ;  /* 0x00014400014a7983 */ /* 0x000ee80000100800 */
[----:B------:R0:W3:Y:S01]  /*a840*/  @!P0 LDG.E.U16 R115, desc[UR60][R90.64] ;  /* 0x0000003c5a738981 */ /* 0x0000e2000c1e1500 */
[----:B------:R-:W-:Y:S02]  /*a850*/  SGXT.U32 R124, R124, 0x1 ;  /* 0x000000017c7c781a */ /* 0x000fe40000000000 */
[----:B------:R-:W-:Y:S01]  /*a860*/  PRMT R107, RZ, 0x7610, R107 ;  /* 0x00007610ff6b7816 */ /* 0x000fe2000000006b */
[----:B------:R-:W3:Y:S04]  /*a870*/  LDL R6, [R1+0x148] ;  /* 0x0001480001067983 */ /* 0x000ee80000100800 */
[----:B------:R-:W0:Y:S04]  /*a880*/  LDL R90, [R1+0x15c] ;  /* 0x00015c00015a7983 */ /* 0x000e280000100800 */
[----:B------:R-:W0:Y:S01]  /*a890*/  LDL R91, [R1+0x160] ;  /* 0x00016000015b7983 */ /* 0x000e220000100800 */
[----:B------:R-:W-:-:S04]  /*a8a0*/  SGXT.U32 R125, R125, 0x1 ;  /* 0x000000017d7d781a */ /* 0x000fc80000000000 */
[----:B------:R-:W-:Y:S02]  /*a8b0*/  LOP3.LUT R125, R125, 0xd0, RZ, 0xfc, !PT ;  /* 0x000000d07d7d7812 */ /* 0x000fe400078efcff */
[----:B------:R-:W-:Y:S02]  /*a8c0*/  LOP3.LUT R124, R124, 0xce, RZ, 0xfc, !PT ;  /* 0x000000ce7c7c7812 */ /* 0x000fe400078efcff */
[-C--:B------:R-:W-:Y:S02]  /*a8d0*/  ISETP.GE.AND P0, PT, R125, R166.reuse, PT ;  /* 0x000000a67d00720c */ /* 0x080fe40003f06270 */
[----:B------:R-:W1:Y:S01]  /*a8e0*/  S2R R125, SR_TID.X ;  /* 0x00000000007d7919 */ /* 0x000e620000002100 */
[----:B------:R-:W-:Y:S02]  /*a8f0*/  ISETP.GE.AND P1, PT, R124, R166, PT ;  /* 0x000000a67c00720c */ /* 0x000fe40003f26270 */
[----:B------:R-:W-:Y:S01]  /*a900*/  PRMT R163, RZ, 0x7610, R163 ;  /* 0x00007610ffa37816 */ /* 0x000fe200000000a3 */
[----:B------:R-:W3:Y:S10]  /*a910*/  LDL R124, [R1+0x150] ;  /* 0x00015000017c7983 */ /* 0x000ef40000100800 */
[----:B0-----:R-:W-:-:S04]  /*a920*/  @!P1 LOP3.LUT R91, R91, R90, RZ, 0x3c, !PT ;  /* 0x0000005a5b5b9212 */ /* 0x001fc800078e3cff */
[----:B------:R-:W-:-:S04]  /*a930*/  @!P1 LOP3.LUT R90, R91, R90, RZ, 0x3c, !PT ;  /* 0x0000005a5b5a9212 */ /* 0x000fc800078e3cff */
[----:B------:R-:W-:-:S05]  /*a940*/  @!P1 LOP3.LUT R91, R91, R90, RZ, 0x3c, !PT ;  /* 0x0000005a5b5b9212 */ /* 0x000fca00078e3cff */
[----:B------:R1:W3:Y:S02]  /*a950*/  @!P1 LDG.E.U16 R107, desc[UR60][R90.64] ;  /* 0x0000003c5a6b9981 */ /* 0x0002e4000c1e1500 */
[----:B-1----:R-:W-:-:S04]  /*a960*/  SHF.R.U32.HI R91, RZ, 0x6, R125 ;  /* 0x00000006ff5b7819 */ /* 0x002fc8000001167d */
[----:B------:R-:W-:-:S04]  /*a970*/  SGXT.U32 R91, R91, 0x1 ;  /* 0x000000015b5b781a */ /* 0x000fc80000000000 */
[----:B------:R-:W-:Y:S01]  /*a980*/  LOP3.LUT R91, R91, 0xd2, RZ, 0xfc, !PT ;  /* 0x000000d25b5b7812 */ /* 0x000fe200078efcff */
[----:B----4-:R-:W-:-:S03]  /*a990*/  @!P0 IMAD.MOV.U32 R90, RZ, RZ, R73 ;  /* 0x000000ffff5a8224 */ /* 0x010fc600078e0049 */
[----:B------:R-:W-:Y:S01]  /*a9a0*/  ISETP.GE.AND P1, PT, R91, R166, PT ;  /* 0x000000a65b00720c */ /* 0x000fe20003f26270 */
[----:B--2---:R-:W-:-:S05]  /*a9b0*/  @!P0 IMAD.MOV.U32 R91, RZ, RZ, R86 ;  /* 0x000000ffff5b8224 */ /* 0x004fca00078e0056 */
[----:B------:R3:W2:Y:S04]  /*a9c0*/  @!P0 LDG.E.U16 R163, desc[UR60][R90.64] ;  /* 0x0000003c5aa38981 */ /* 0x0006a8000c1e1500 */
[----:B------:R-:W4:Y:S01]  /*a9d0*/  LDL R91, [R1+0x14c] ;  /* 0x00014c00015b7983 */ /* 0x000f220000100800 */
[----:B------:R-:W-:Y:S02]  /*a9e0*/  SHF.R.U32.HI R73, RZ, 0x6, R125 ;  /* 0x00000006ff497819 */ /* 0x000fe4000001167d */
[----:B---3--:R-:W-:Y:S01]  /*a9f0*/  @!P1 IMAD.MOV.U32 R90, RZ, RZ, R124 ;  /* 0x000000ffff5a9224 */ /* 0x008fe200078e007c */
[----:B------:R-:W-:Y:S01]  /*aa00*/  PRMT R122, RZ, 0x7610, R122 ;  /* 0x00007610ff7a7816 */ /* 0x000fe2000000007a */
[----:B------:R-:W3:Y:S01]  /*aa10*/  LDL R125, [R1+0x134] ;  /* 0x00013400017d7983 */ /* 0x000ee20000100800 */
[----:B------:R-:W-:-:S04]  /*aa20*/  SGXT.U32 R73, R73, 0x1 ;  /* 0x000000014949781a */ /* 0x000fc80000000000 */
[----:B------:R-:W-:-:S04]  /*aa30*/  LOP3.LUT R73, R73, 0xd4, RZ, 0xfc, !PT ;  /* 0x000000d449497812 */ /* 0x000fc800078efcff */
[----:B------:R-:W-:Y:S02]  /*aa40*/  ISETP.GE.AND P0, PT, R73, R166, PT ;  /* 0x000000a64900720c */ /* 0x000fe40003f06270 */
[----:B------:R-:W-:Y:S01]  /*aa50*/  PRMT R114, RZ, 0x7610, R114 ;  /* 0x00007610ff727816 */ /* 0x000fe20000000072 */
[----:B------:R-:W2:Y:S01]  /*aa60*/  LDL R73, [R1+0x138] ;  /* 0x0001380001497983 */ /* 0x000ea20000100800 */
[----:B------:R-:W0:Y:S01]  /*aa70*/  S2R R86, SR_TID.X ;  /* 0x0000000000567919 */ /* 0x000e220000002100 */
[----:B------:R-:W1:Y:S02]  /*aa80*/  S2R R124, SR_TID.X ;  /* 0x00000000007c7919 */ /* 0x000e640000002100 */
[----:B----4-:R4:W3:Y:S06]  /*aa90*/  @!P1 LDG.E.U16 R122, desc[UR60][R90.64] ;  /* 0x0000003c5a7a9981 */ /* 0x0108ec000c1e1500 */
[----:B----4-:R-:W-:-:S02]  /*aaa0*/  @!P0 IMAD.MOV.U32 R90, RZ, RZ, R6 ;  /* 0x000000ffff5a8224 */ /* 0x010fc400078e0006 */
[----:B------:R-:W-:Y:S01]  /*aab0*/  @!P0 IMAD.MOV.U32 R91, RZ, RZ, R74 ;  /* 0x000000ffff5b8224 */ /* 0x000fe200078e004a */
[----:B0-----:R-:W-:Y:S01]  /*aac0*/  SHF.R.U32.HI R86, RZ, 0x6, R86 ;  /* 0x00000006ff567819 */ /* 0x001fe20000011656 */
[----:B------:R-:W4:Y:S04]  /*aad0*/  LDL R74, [R1+0x128] ;  /* 0x00012800014a7983 */ /* 0x000f280000100800 */
[----:B------:R0:W4:Y:S04]  /*aae0*/  @!P0 LDG.E.U16 R114, desc[UR60][R90.64] ;  /* 0x0000003c5a728981 */ /* 0x000128000c1e1500 */
[----:B------:R-:W0:Y:S04]  /*aaf0*/  LDL R90, [R1+0x13c] ;  /* 0x00013c00015a7983 */ /* 0x000e280000100800 */
[----:B------:R-:W0:Y:S01]  /*ab00*/  LDL R91, [R1+0x140] ;  /* 0x00014000015b7983 */ /* 0x000e220000100800 */
[----:B------:R-:W-:-:S04]  /*ab10*/  SGXT.U32 R86, R86, 0x1 ;  /* 0x000000015656781a */ /* 0x000fc80000000000 */
[----:B------:R-:W-:Y:S02]  /*ab20*/  LOP3.LUT R86, R86, 0xd6, RZ, 0xfc, !PT ;  /* 0x000000d656567812 */ /* 0x000fe400078efcff */
[----:B-1----:R-:W-:Y:S02]  /*ab30*/  SHF.R.U32.HI R6, RZ, 0x6, R124 ;  /* 0x00000006ff067819 */ /* 0x002fe4000001167c */
[----:B------:R-:W-:Y:S02]  /*ab40*/  ISETP.GE.AND P1, PT, R86, R166, PT ;  /* 0x000000a65600720c */ /* 0x000fe40003f26270 */
[----:B------:R-:W-:Y:S01]  /*ab50*/  SGXT.U32 R6, R6, 0x1 ;  /* 0x000000010606781a */ /* 0x000fe20000000000 */
[----:B------:R-:W4:Y:S03]  /*ab60*/  LDL R86, [R1+0x124] ;  /* 0x0001240001567983 */ /* 0x000f260000100800 */
[----:B------:R-:W-:-:S04]  /*ab70*/  LOP3.LUT R6, R6, 0xd8, RZ, 0xfc, !PT ;  /* 0x000000d806067812 */ /* 0x000fc800078efcff */
[----:B------:R-:W-:Y:S02]  /*ab80*/  ISETP.GE.AND P0, PT, R6, R166, PT ;  /* 0x000000a60600720c */ /* 0x000fe40003f06270 */
[----:B------:R-:W-:Y:S01]  /*ab90*/  PRMT R106, RZ, 0x7610, R106 ;  /* 0x00007610ff6a7816 */ /* 0x000fe2000000006a */
[----:B------:R-:W4:Y:S01]  /*aba0*/  LDL.LU R6, [R1+0x760] ;  /* 0x0007600001067983 */ /* 0x000f220000300800 */
[----:B------:R-:W-:Y:S02]  /*abb0*/  PRMT R162, RZ, 0x7610, R162 ;  /* 0x00007610ffa27816 */ /* 0x000fe400000000a2 */
[----:B------:R-:W-:-:S04]  /*abc0*/  SHF.R.U32.HI R124, RZ, 0x6, R124 ;  /* 0x00000006ff7c7819 */ /* 0x000fc8000001167c */
[----:B------:R-:W-:Y:S02]  /*abd0*/  SGXT.U32 R124, R124, 0x1 ;  /* 0x000000017c7c781a */ /* 0x000fe40000000000 */
[----:B0-----:R-:W-:-:S04]  /*abe0*/  @!P1 LOP3.LUT R91, R91, R90, RZ, 0x3c, !PT ;  /* 0x0000005a5b5b9212 */ /* 0x001fc800078e3cff */
[----:B------:R-:W-:-:S04]  /*abf0*/  @!P1 LOP3.LUT R90, R91, R90, RZ, 0x3c, !PT ;  /* 0x0000005a5b5a9212 */ /* 0x000fc800078e3cff */
[----:B------:R-:W-:-:S05]  /*ac00*/  @!P1 LOP3.LUT R91, R91, R90, RZ, 0x3c, !PT ;  /* 0x0000005a5b5b9212 */ /* 0x000fca00078e3cff */
[----:B------:R2:W4:Y:S02]  /*ac10*/  @!P1 LDG.E.U16 R106, desc[UR60][R90.64] ;  /* 0x0000003c5a6a9981 */ /* 0x000524000c1e1500 */
[----:B--2---:R-:W-:Y:S02]  /*ac20*/  @!P0 IMAD.MOV.U32 R90, RZ, RZ, R73 ;  /* 0x000000ffff5a8224 */ /* 0x004fe400078e0049 */
[----:B---3--:R-:W-:Y:S01]  /*ac30*/  @!P0 IMAD.MOV.U32 R91, RZ, RZ, R125 ;  /* 0x000000ffff5b8224 */ /* 0x008fe200078e007d */
[----:B------:R-:W-:Y:S01]  /*ac40*/  LOP3.LUT R124, R124, 0xda, RZ, 0xfc, !PT ;  /* 0x000000da7c7c7812 */ /* 0x000fe200078efcff */
[----:B------:R-:W2:Y:S04]  /*ac50*/  LDL R125, [R1+0x120] ;  /* 0x00012000017d7983 */ /* 0x000ea80000100800 */
[----:B------:R0:W3:Y:S04]  /*ac60*/  @!P0 LDG.E.U16 R162, desc[UR60][R90.64] ;  /* 0x0000003c5aa28981 */ /* 0x0000e8000c1e1500 */
[----:B------:R-:W0:Y:S04]  /*ac70*/  LDL R90, [R1+0x12c] ;  /* 0x00012c00015a7983 */ /* 0x000e280000100800 */
[----:B------:R-:W0:Y:S01]  /*ac80*/  LDL R91, [R1+0x130] ;  /* 0x00013000015b7983 */ /* 0x000e220000100800 */
[----:B------:R-:W-:-:S02]  /*ac90*/  ISETP.GE.AND P1, PT, R124, R166, PT ;  /* 0x000000a67c00720c */ /* 0x000fc40003f26270 */
[----:B------:R-:W1:Y:S01]  /*aca0*/  S2R R124, SR_TID.X ;  /* 0x00000000007c7919 */ /* 0x000e620000002100 */
[----:B------:R-:W-:Y:S02]  /*acb0*/  PRMT R121, RZ, 0x7610, R121 ;  /* 0x00007610ff797816 */ /* 0x000fe40000000079 */
[----:B------:R-:W-:Y:S02]  /*acc0*/  PRMT R113, RZ, 0x7610, R113 ;  /* 0x00007610ff717816 */ /* 0x000fe40000000071 */
[----:B-1----:R-:W-:-:S04]  /*acd0*/  SHF.R.U32.HI R73, RZ, 0x6, R124 ;  /* 0x00000006ff497819 */ /* 0x002fc8000001167c */
[----:B------:R-:W-:-:S04]  /*ace0*/  SGXT.U32 R73, R73, 0x1 ;  /* 0x000000014949781a */ /* 0x000fc80000000000 */
[----:B------:R-:W-:-:S04]  /*acf0*/  LOP3.LUT R73, R73, 0xdc, RZ, 0xfc, !PT ;  /* 0x000000dc49497812 */ /* 0x000fc800078efcff */
[----:B------:R-:W-:Y:S02]  /*ad00*/  ISETP.GE.AND P0, PT, R73, R166, PT ;  /* 0x000000a64900720c */ /* 0x000fe40003f06270 */
[-C--:B0-----:R-:W-:Y:S01]  /*ad10*/  @!P1 LOP3.LUT R91, R91, R90.reuse, RZ, 0x3c, !PT ;  /* 0x0000005a5b5b9212 */ /* 0x081fe200078e3cff */
[----:B------:R-:W3:Y:S03]  /*ad20*/  LDL R73, [R1+0x118] ;  /* 0x0001180001497983 */ /* 0x000ee60000100800 */
[----:B------:R-:W-:-:S04]  /*ad30*/  @!P1 LOP3.LUT R90, R91, R90, RZ, 0x3c, !PT ;  /* 0x0000005a5b5a9212 */ /* 0x000fc800078e3cff */
[----:B------:R-:W-:-:S05]  /*ad40*/  @!P1 LOP3.LUT R91, R91, R90, RZ, 0x3c, !PT ;  /* 0x0000005a5b5b9212 */ /* 0x000fca00078e3cff */
[----:B------:R4:W3:Y:S02]  /*ad50*/  @!P1 LDG.E.U16 R121, desc[UR60][R90.64] ;  /* 0x0000003c5a799981 */ /* 0x0008e4000c1e1500 */
[----:B----4-:R-:W-:Y:S02]  /*ad60*/  @!P0 IMAD.MOV.U32 R90, RZ, RZ, R74 ;  /* 0x000000ffff5a8224 */ /* 0x010fe400078e004a */
[----:B------:R-:W-:Y:S01]  /*ad70*/  @!P0 IMAD.MOV.U32 R91, RZ, RZ, R86 ;  /* 0x000000ffff5b8224 */ /* 0x000fe200078e0056 */
[----:B------:R-:W-:Y:S01]  /*ad80*/  SHF.R.U32.HI R124, RZ, 0x6, R124 ;  /* 0x00000006ff7c7819 */ /* 0x000fe2000001167c */
[----:B------:R-:W4:Y:S04]  /*ad90*/  LDL R74, [R1+0x108] ;  /* 0x00010800014a7983 */ /* 0x000f280000100800 */
[----:B------:R0:W4:Y:S04]  /*ada0*/  @!P0 LDG.E.U16 R113, desc[UR60][R90.64] ;  /* 0x0000003c5a718981 */ /* 0x000128000c1e1500 */
[----:B------:R-:W3:Y:S01]  /*adb0*/  LDL R91, [R1+0x11c] ;  /* 0x00011c00015b7983 */ /* 0x000ee20000100800 */
[----:B------:R-:W0:Y:S01]  /*adc0*/  S2R R86, SR_TID.X ;  /* 0x0000000000567919 */ /* 0x000e220000002100 */
[----:B------:R-:W-:-:S04]  /*add0*/  SGXT.U32 R124, R124, 0x1 ;  /* 0x000000017c7c781a */ /* 0x000fc80000000000 */
[----:B------:R-:W-:-:S04]  /*ade0*/  LOP3.LUT R124, R124, 0xde, RZ, 0xfc, !PT ;  /* 0x000000de7c7c7812 */ /* 0x000fc800078efcff */
[----:B------:R-:W-:Y:S02]  /*adf0*/  ISETP.GE.AND P1, PT, R124, R166, PT ;  /* 0x000000a67c00720c */ /* 0x000fe40003f26270 */
[----:B------:R-:W-:Y:S01]  /*ae00*/  PRMT R105, RZ, 0x7610, R105 ;  /* 0x00007610ff697816 */ /* 0x000fe20000000069 */
[----:B------:R-:W4:Y:S01]  /*ae10*/  LDL R124, [R1+0x104] ;  /* 0x00010400017c7983 */ /* 0x000f220000100800 */
[----:B0-----:R-:W-:-:S04]  /*ae20*/  SHF.R.U32.HI R90, RZ, 0x6, R86 ;  /* 0x00000006ff5a7819 */ /* 0x001fc80000011656 */
[----:B------:R-:W-:-:S04]  /*ae30*/  SGXT.U32 R90, R90, 0x1 ;  /* 0x000000015a5a781a */ /* 0x000fc80000000000 */
[----:B------:R-:W-:-:S04]  /*ae40*/  LOP3.LUT R90, R90, 0xe0, RZ, 0xfc, !PT ;  /* 0x000000e05a5a7812 */ /* 0x000fc800078efcff */
[----:B------:R-:W-:Y:S01]  /*ae50*/  ISETP.GE.AND P0, PT, R90, R166, PT ;  /* 0x000000a65a00720c */ /* 0x000fe20003f06270 */
[----:B--2---:R-:W-:-:S05]  /*ae60*/  @!P1 IMAD.MOV.U32 R90, RZ, RZ, R125 ;  /* 0x000000ffff5a9224 */ /* 0x004fca00078e007d */
[----:B---3--:R0:W2:Y:S04]  /*ae70*/  @!P1 LDG.E.U16 R105, desc[UR60][R90.64] ;  /* 0x0000003c5a699981 */ /* 0x0080a8000c1e1500 */
[----:B------:R-:W3:Y:S01]  /*ae80*/  LDL R91, [R1+0x114] ;  /* 0x00011400015b7983 */ /* 0x000ee20000100800 */
[----:B------:R-:W-:Y:S02]  /*ae90*/  PRMT R161, RZ, 0x7610, R161 ;  /* 0x00007610ffa17816 */ /* 0x000fe400000000a1 */
[----:B0-----:R-:W-:Y:S01]  /*aea0*/  @!P0 IMAD.MOV.U32 R90, RZ, RZ, R73 ;  /* 0x000000ffff5a8224 */ /* 0x001fe200078e0049 */
[----:B------:R-:W0:Y:S01]  /*aeb0*/  S2R R125, SR_TID.X ;  /* 0x00000000007d7919 */ /* 0x000e220000002100 */
[----:B------:R-:W-:-:S04]  /*aec0*/  SHF.R.U32.HI R86, RZ, 0x6, R86 ;  /* 0x00000006ff567819 */ /* 0x000fc80000011656 */
[----:B------:R-:W-:-:S04]  /*aed0*/  SGXT.U32 R86, R86, 0x1 ;  /* 0x000000015656781a */ /* 0x000fc80000000000 */
[----:B------:R-:W-:Y:S01]  /*aee0*/  LOP3.LUT R86, R86, 0xe2, RZ, 0xfc, !PT ;  /* 0x000000e256567812 */ /* 0x000fe200078efcff */
[----:B---3--:R1:W3:Y:S04]  /*aef0*/  @!P0 LDG.E.U16 R161, desc[UR60][R90.64] ;  /* 0x0000003c5aa18981 */ /* 0x0082e8000c1e1500 */
[----:B------:R-:W1:Y:S04]  /*af00*/  LDL R90, [R1+0x10c] ;  /* 0x00010c00015a7983 */ /* 0x000e680000100800 */
[----:B------:R-:W1:Y:S01]  /*af10*/  LDL R91, [R1+0x110] ;  /* 0x00011000015b7983 */ /* 0x000e620000100800 */
[----:B------:R-:W-:-:S02]  /*af20*/  ISETP.GE.AND P1, PT, R86, R166, PT ;  /* 0x000000a65600720c */ /* 0x000fc40003f26270 */
[----:B0-----:R-:W-:Y:S01]  /*af30*/  SHF.R.U32.HI R73, RZ, 0x6, R125 ;  /* 0x00000006ff497819 */ /* 0x001fe2000001167d */
[----:B------:R-:W2:Y:S03]  /*af40*/  LDL R86, [R1+0x100] ;  /* 0x0001000001567983 */ /* 0x000ea60000100800 */
[----:B------:R-:W-:-:S04]  /*af50*/  SGXT.U32 R73, R73, 0x1 ;  /* 0x000000014949781a */ /* 0x000fc80000000000 */
[----:B------:R-:W-:-:S04]  /*af60*/  LOP3.LUT R73, R73, 0xe4, RZ, 0xfc, !PT ;  /* 0x000000e449497812 */ /* 0x000fc800078efcff */
[----:B------:R-:W-:Y:S02]  /*af70*/  ISETP.GE.AND P0, PT, R73, R166, PT ;  /* 0x000000a64900720c */ /* 0x000fe40003f06270 */
[----:B------:R-:W-:Y:S01]  /*af80*/  PRMT R120, RZ, 0x7610, R120 ;  /* 0x00007610ff787816 */ /* 0x000fe20000000078 */
[----:B------:R-:W3:Y:S01]  /*af90*/  LDL R73, [R1+0xf8] ;  /* 0x0000f80001497983 */ /* 0x000ee20000100800 */
[----:B------:R-:W-:Y:S02]  /*afa0*/  PRMT R112, RZ, 0x7610, R112 ;  /* 0x00007610ff707816 */ /* 0x000fe40000000070 */
[----:B------:R-:W-:-:S04]  /*afb0*/  SHF.R.U32.HI R125, RZ, 0x6, R125 ;  /* 0x00000006ff7d7819 */ /* 0x000fc8000001167d */
[----:B------:R-:W-:-:S04]  /*afc0*/  SGXT.U32 R125, R125, 0x1 ;  /* 0x000000017d7d781a */ /* 0x000fc80000000000 */
[----:B------:R-:W-:Y:S02]  /*afd0*/  LOP3.LUT R125, R125, 0xe6, RZ, 0xfc, !PT ;  /* 0x000000e67d7d7812 */ /* 0x000fe400078efcff */
[----:B-1----:R-:W-:-:S04]  /*afe0*/  @!P1 LOP3.LUT R91, R91, R90, RZ, 0x3c, !PT ;  /* 0x0000005a5b5b9212 */ /* 0x002fc800078e3cff */
[----:B------:R-:W-:-:S04]  /*aff0*/  @!P1 LOP3.LUT R90, R91, R90, RZ, 0x3c, !PT ;  /* 0x0000005a5b5a9212 */ /* 0x000fc800078e3cff */
[----:B------:R-:W-:-:S05]  /*b000*/  @!P1 LOP3.LUT R91, R91, R90, RZ, 0x3c, !PT ;  /* 0x0000005a5b5b9212 */ /* 0x000fca00078e3cff */
[----:B------:R4:W3:Y:S02]  /*b010*/  @!P1 LDG.E.U16 R120, desc[UR60][R90.64] ;  /* 0x0000003c5a789981 */ /* 0x0008e4000c1e1500 */
[----:B----4-:R-:W-:Y:S02]  /*b020*/  @!P0 IMAD.MOV.U32 R90, RZ, RZ, R74 ;  /* 0x000000ffff5a8224 */ /* 0x010fe400078e004a */
[----:B------:R-:W-:Y:S01]  /*b030*/  @!P0 IMAD.MOV.U32 R91, RZ, RZ, R124 ;  /* 0x000000ffff5b8224 */ /* 0x000fe200078e007c */
[----:B------:R-:W-:Y:S01]  /*b040*/  ISETP.GE.AND P1, PT, R125, R166, PT ;  /* 0x000000a67d00720c */ /* 0x000fe20003f26270 */
[----:B------:R-:W4:Y:S04]  /*b050*/  LDL R124, [R1+0xec] ;  /* 0x0000ec00017c7983 */ /* 0x000f280000100800 */
[----:B------:R0:W4:Y:S01]  /*b060*/  @!P0 LDG.E.U16 R112, desc[UR60][R90.64] ;  /* 0x0000003c5a708981 */ /* 0x000122000c1e1500 */
[----:B------:R-:W-:-:S03]  /*b070*/  PRMT R104, RZ, 0x7610, R104 ;  /* 0x00007610ff687816 */ /* 0x000fc60000000068 */
[----:B------:R-:W4:Y:S04]  /*b080*/  LDL R74, [R1+0xf0] ;  /* 0x0000f000014a7983 */ /* 0x000f280000100800 */
[----:B------:R-:W3:Y:S01]  /*b090*/  LDL R91, [R1+0xfc] ;  /* 0x0000fc00015b7983 */ /* 0x000ee20000100800 */
[----:B------:R-:W0:Y:S02]  /*b0a0*/  S2R R125, SR_TID.X ;  /* 0x00000000007d7919 */ /* 0x000e240000002100 */
        /* <DEDUP_REMOVED lines=9> */
[----:B------:R-:W-:Y:S02]  /*b140*/  SHF.R.U32.HI R86, RZ, 0x6, R125 ;  /* 0x00000006ff567819 */ /* 0x000fe4000001167d */
[----:B------:R-:W-:Y:S01]  /*b150*/  PRMT R119, RZ, 0x7610, R119 ;  /* 0x00007610ff777816 */ /* 0x000fe20000000077 */
[----:B------:R-:W2:Y:S01]  /*b160*/  LDL R125, [R1+0xe8] ;  /* 0x0000e800017d7983 */ /* 0x000ea20000100800 */
[----:B------:R-:W-:-:S04]  /*b170*/  SGXT.U32 R86, R86, 0x1 ;  /* 0x000000015656781a */ /* 0x000fc80000000000 */
[----:B------:R-:W-:-:S04]  /*b180*/  LOP3.LUT R86, R86, 0xea, RZ, 0xfc, !PT ;  /* 0x000000ea56567812 */ /* 0x000fc800078efcff */
[----:B------:R-:W-:Y:S02]  /*b190*/  ISETP.GE.AND P1, PT, R86, R166, PT ;  /* 0x000000a65600720c */ /* 0x000fe40003f26270 */
[----:B------:R-:W-:Y:S01]  /*b1a0*/  PRMT R111, RZ, 0x7610, R111 ;  /* 0x00007610ff6f7816 */ /* 0x000fe2000000006f */
[----:B------:R-:W2:Y:S04]  /*b1b0*/  LDL R86, [R1+0xe0] ;  /* 0x0000e00001567983 */ /* 0x000ea80000100800 */
[----:B---3--:R0:W3:Y:S02]  /*b1c0*/  @!P0 LDG.E.U16 R160, desc[UR60][R90.64] ;  /* 0x0000003c5aa08981 */ /* 0x0080e4000c1e1500 */
[----:B0-----:R-:W0:Y:S04]  /*b1d0*/  S2R R91, SR_TID.X ;  /* 0x00000000005b7919 */ /* 0x001e280000002100 */
[----:B----4-:R-:W-:Y:S01]  /*b1e0*/  @!P1 IMAD.MOV.U32 R90, RZ, RZ, R74 ;  /* 0x000000ffff5a9224 */ /* 0x010fe200078e004a */
[----:B0-----:R-:W-:-:S04]  /*b1f0*/  SHF.R.U32.HI R91, RZ, 0x6, R91 ;  /* 0x00000006ff5b7819 */ /* 0x001fc8000001165b */
[----:B------:R-:W-:-:S04]  /*b200*/  SGXT.U32 R91, R91, 0x1 ;  /* 0x000000015b5b781a */ /* 0x000fc80000000000 */
[----:B------:R-:W-:-:S04]  /*b210*/  LOP3.LUT R91, R91, 0xec, RZ, 0xfc, !PT ;  /* 0x000000ec5b5b7812 */ /* 0x000fc800078efcff */
[----:B------:R-:W-:Y:S01]  /*b220*/  ISETP.GE.AND P0, PT, R91, R166, PT ;  /* 0x000000a65b00720c */ /* 0x000fe20003f06270 */
[----:B------:R-:W-:Y:S01]  /*b230*/  @!P1 IMAD.MOV.U32 R91, RZ, RZ, R124 ;  /* 0x000000ffff5b9224 */ /* 0x000fe200078e007c */
[----:B------:R-:W0:Y:S04]  /*b240*/  S2R R73, SR_TID.X ;  /* 0x0000000000497919 */ /* 0x000e280000002100 */
[----:B------:R2:W4:Y:S01]  /*b250*/  @!P1 LDG.E.U16 R119, desc[UR60][R90.64] ;  /* 0x0000003c5a779981 */ /* 0x000522000c1e1500 */
[----:B------:R-:W1:Y:S01]  /*b260*/  S2R R74, SR_TID.X ;  /* 0x00000000004a7919 */ /* 0x000e620000002100 */
[----:B------:R-:W-:Y:S02]  /*b270*/  PRMT R103, RZ, 0x7610, R103 ;  /* 0x00007610ff677816 */ /* 0x000fe40000000067 */
[----:B------:R-:W3:Y:S04]  /*b280*/  LDL R124, [R1+0xcc] ;  /* 0x0000cc00017c7983 */ /* 0x000ee80000100800 */
[----:B------:R-:W4:Y:S01]  /*b290*/  LDL R91, [R1+0xe4] ;  /* 0x0000e400015b7983 */ /* 0x000f220000100800 */
[----:B--2---:R-:W-:Y:S01]  /*b2a0*/  @!P0 IMAD.MOV.U32 R90, RZ, RZ, R125 ;  /* 0x000000ffff5a8224 */ /* 0x004fe200078e007d */
[----:B0-----:R-:W-:-:S04]  /*b2b0*/  SHF.R.U32.HI R73, RZ, 0x6, R73 ;  /* 0x00000006ff497819 */ /* 0x001fc80000011649 */
[----:B------:R-:W-:Y:S01]  /*b2c0*/  SGXT.U32 R73, R73, 0x1 ;  /* 0x000000014949781a */ /* 0x000fe20000000000 */
[----:B----4-:R0:W2:Y:S04]  /*b2d0*/  @!P0 LDG.E.U16 R111, desc[UR60][R90.64] ;  /* 0x0000003c5a6f8981 */ /* 0x0100a8000c1e1500 */
[----:B------:R-:W4:Y:S01]  /*b2e0*/  LDL R91, [R1+0xdc] ;  /* 0x0000dc00015b7983 */ /* 0x000f220000100800 */
[----:B------:R-:W-:-:S04]  /*b2f0*/  LOP3.LUT R73, R73, 0xee, RZ, 0xfc, !PT ;  /* 0x000000ee49497812 */ /* 0x000fc800078efcff */
[----:B------:R-:W-:Y:S02]  /*b300*/  ISETP.GE.AND P1, PT, R73, R166, PT ;  /* 0x000000a64900720c */ /* 0x000fe40003f26270 */
[----:B-1----:R-:W-:Y:S01]  /*b310*/  SHF.R.U32.HI R74, RZ, 0x6, R74 ;  /* 0x00000006ff4a7819 */ /* 0x002fe2000001164a */
[----:B------:R-:W3:Y:S03]  /*b320*/  LDL R73, [R1+0xd0] ;  /* 0x0000d00001497983 */ /* 0x000ee60000100800 */
[----:B------:R-:W-:-:S04]  /*b330*/  SGXT.U32 R74, R74, 0x1 ;  /* 0x000000014a4a781a */ /* 0x000fc80000000000 */
[----:B------:R-:W-:-:S03]  /*b340*/  LOP3.LUT R74, R74, 0xf0, RZ, 0xfc, !PT ;  /* 0x000000f04a4a7812 */ /* 0x000fc600078efcff */
[----:B0-----:R-:W-:Y:S01]  /*b350*/  @!P1 IMAD.MOV.U32 R90, RZ, RZ, R86 ;  /* 0x000000ffff5a9224 */ /* 0x001fe200078e0056 */
[----:B------:R-:W-:Y:S02]  /*b360*/  ISETP.GE.AND P0, PT, R74, R166, PT ;  /* 0x000000a64a00720c */ /* 0x000fe40003f06270 */
[----:B------:R-:W2:Y:S01]  /*b370*/  LDL.LU R74, [R1+0xc4] ;  /* 0x0000c400014a7983 */ /* 0x000ea20000300800 */
[----:B------:R-:W0:Y:S03]  /*b380*/  S2R R125, SR_TID.X ;  /* 0x00000000007d7919 */ /* 0x000e260000002100 */
[----:B----4-:R1:W4:Y:S04]  /*b390*/  @!P1 LDG.E.U16 R103, desc[UR60][R90.64] ;  /* 0x0000003c5a679981 */ /* 0x010328000c1e1500 */
[----:B------:R-:W1:Y:S04]  /*b3a0*/  LDL R90, [R1+0xd4] ;  /* 0x0000d400015a7983 */ /* 0x000e680000100800 */
[----:B------:R-:W1:Y:S01]  /*b3b0*/  LDL R91, [R1+0xd8] ;  /* 0x0000d800015b7983 */ /* 0x000e620000100800 */
[----:B0-----:R-:W-:-:S04]  /*b3c0*/  SHF.R.U32.HI R86, RZ, 0x6, R125 ;  /* 0x00000006ff567819 */ /* 0x001fc8000001167d */
[----:B------:R-:W-:-:S04]  /*b3d0*/  SGXT.U32 R86, R86, 0x1 ;  /* 0x000000015656781a */ /* 0x000fc80000000000 */
[----:B------:R-:W-:-:S04]  /*b3e0*/  LOP3.LUT R86, R86, 0xf2, RZ, 0xfc, !PT ;  /* 0x000000f256567812 */ /* 0x000fc800078efcff */
[----:B------:R-:W-:Y:S02]  /*b3f0*/  ISETP.GE.AND P1, PT, R86, R166, PT ;  /* 0x000000a65600720c */ /* 0x000fe40003f26270 */
[----:B------:R-:W-:Y:S01]  /*b400*/  PRMT R159, RZ, 0x7610, R159 ;  /* 0x00007610ff9f7816 */ /* 0x000fe2000000009f */
[----:B------:R-:W4:Y:S01]  /*b410*/  LDL R86, [R1+0xc8] ;  /* 0x0000c80001567983 */ /* 0x000f220000100800 */
[----:B------:R-:W-:Y:S02]  /*b420*/  PRMT R118, RZ, 0x7610, R118 ;  /* 0x00007610ff767816 */ /* 0x000fe40000000076 */
[----:B------:R-:W-:Y:S02]  /*b430*/  SHF.R.U32.HI R125, RZ, 0x6, R125 ;  /* 0x00000006ff7d7819 */ /* 0x000fe4000001167d */
[----:B-1----:R-:W-:-:S04]  /*b440*/  @!P0 LOP3.LUT R91, R91, R90, RZ, 0x3c, !PT ;  /* 0x0000005a5b5b8212 */ /* 0x002fc800078e3cff */
[----:B------:R-:W-:-:S04]  /*b450*/  @!P0 LOP3.LUT R90, R91, R90, RZ, 0x3c, !PT ;  /* 0x0000005a5b5a8212 */ /* 0x000fc800078e3cff */
[----:B------:R-:W-:-:S05]  /*b460*/  @!P0 LOP3.LUT R91, R91, R90, RZ, 0x3c, !PT ;  /* 0x0000005a5b5b8212 */ /* 0x000fca00078e3cff */
[----:B------:R3:W4:Y:S02]  /*b470*/  @!P0 LDG.E.U16 R159, desc[UR60][R90.64] ;  /* 0x0000003c5a9f8981 */ /* 0x000724000c1e1500 */
[----:B---3--:R-:W-:Y:S02]  /*b480*/  @!P1 IMAD.MOV.U32 R90, RZ, RZ, R73 ;  /* 0x000000ffff5a9224 */ /* 0x008fe400078e0049 */
[----:B------:R-:W-:Y:S01]  /*b490*/  @!P1 IMAD.MOV.U32 R91, RZ, RZ, R124 ;  /* 0x000000ffff5b9224 */ /* 0x000fe200078e007c */
[----:B------:R-:W-:Y:S01]  /*b4a0*/  SGXT.U32 R125, R125, 0x1 ;  /* 0x000000017d7d781a */ /* 0x000fe20000000000 */
[----:B------:R-:W3:Y:S04]  /*b4b0*/  LDL R124, [R1+0xbc] ;  /* 0x0000bc00017c7983 */ /* 0x000ee80000100800 */
[----:B------:R0:W3:Y:S04]  /*b4c0*/  @!P1 LDG.E.U16 R118, desc[UR60][R90.64] ;  /* 0x0000003c5a769981 */ /* 0x0000e8000c1e1500 */
[----:B------:R-:W0:Y:S04]  /*b4d0*/  LDL R90, [R1+0xb4] ;  /* 0x0000b400015a7983 */ /* 0x000e280000100800 */
[----:B------:R-:W0:Y:S01]  /*b4e0*/  LDL R91, [R1+0xb8] ;  /* 0x0000b800015b7983 */ /* 0x000e220000100800 */
[----:B------:R-:W-:-:S04]  /*b4f0*/  LOP3.LUT R125, R125, 0xf8, RZ, 0xfc, !PT ;  /* 0x000000f87d7d7812 */ /* 0x000fc800078efcff */
[----:B------:R-:W-:Y:S02]  /*b500*/  ISETP.GE.AND P2, PT, R125, R166, PT ;  /* 0x000000a67d00720c */ /* 0x000fe40003f46270 */
[----:B------:R-:W1:Y:S01]  /*b510*/  S2R R125, SR_TID.X ;  /* 0x00000000007d7919 */ /* 0x000e620000002100 */
[----:B------:R-:W-:Y:S02]  /*b520*/  PRMT R158, RZ, 0x7610, R158 ;  /* 0x00007610ff9e7816 */ /* 0x000fe4000000009e */
[----:B-1----:R-:W-:-:S04]  /*b530*/  SHF.R.U32.HI R73, RZ, 0x6, R125 ;  /* 0x00000006ff497819 */ /* 0x002fc8000001167d */
[----:B------:R-:W-:-:S04]  /*b540*/  SGXT.U32 R73, R73, 0x1 ;  /* 0x000000014949781a */ /* 0x000fc80000000000 */
[----:B------:R-:W-:-:S04]  /*b550*/  LOP3.LUT R73, R73, 0xf4, RZ, 0xfc, !PT ;  /* 0x000000f449497812 */ /* 0x000fc800078efcff */
[----:B------:R-:W-:Y:S02]  /*b560*/  ISETP.GE.AND P0, PT, R73, R166, PT ;  /* 0x000000a64900720c */ /* 0x000fe40003f06270 */
[----:B------:R-:W3:Y:S04]  /*b570*/  LDL.LU R73, [R1+0xa4] ;  /* 0x0000a40001497983 */ /* 0x000ee80000300800 */
[----:B--2---:R1:W-:Y:S01]  /*b580*/  STL [R1+0x72c], R74 ;  /* 0x00072c4a01007387 */ /* 0x0043e20000100800 */
[----:B0-----:R-:W-:-:S04]  /*b590*/  @!P2 LOP3.LUT R91, R91, R90, RZ, 0x3c, !PT ;  /* 0x0000005a5b5ba212 */ /* 0x001fc800078e3cff */
[----:B------:R-:W-:-:S04]  /*b5a0*/  @!P2 LOP3.LUT R90, R91, R90, RZ, 0x3c, !PT ;  /* 0x0000005a5b5aa212 */ /* 0x000fc800078e3cff */
[----:B------:R-:W-:-:S05]  /*b5b0*/  @!P2 LOP3.LUT R91, R91, R90, RZ, 0x3c, !PT ;  /* 0x0000005a5b5ba212 */ /* 0x000fca00078e3cff */
[----:B------:R0:W2:Y:S02]  /*b5c0*/  @!P2 LDG.E.U16 R158, desc[UR60][R90.64] ;  /* 0x0000003c5a9ea981 */ /* 0x0000a4000c1e1500 */
[----:B0-----:R-:W-:-:S04]  /*b5d0*/  SHF.R.U32.HI R91, RZ, 0x6, R125 ;  /* 0x00000006ff5b7819 */ /* 0x001fc8000001167d */
[----:B------:R-:W-:-:S04]  /*b5e0*/  SGXT.U32 R91, R91, 0x1 ;  /* 0x000000015b5b781a */ /* 0x000fc80000000000 */
[----:B------:R-:W-:-:S04]  /*b5f0*/  LOP3.LUT R91, R91, 0xf6, RZ, 0xfc, !PT ;  /* 0x000000f65b5b7812 */ /* 0x000fc800078efcff */
[----:B------:R-:W-:Y:S01]  /*b600*/  ISETP.GE.AND P1, PT, R91, R166, PT ;  /* 0x000000a65b00720c */ /* 0x000fe20003f26270 */
[----:B------:R-:W-:Y:S02]  /*b610*/  @!P0 IMAD.MOV.U32 R91, RZ, RZ, R74 ;  /* 0x000000ffff5b8224 */ /* 0x000fe400078e004a */
[----:B-1----:R-:W2:Y:S01]  /*b620*/  LDL.LU R74, [R1+0xc0] ;  /* 0x0000c000014a7983 */ /* 0x002ea20000300800 */
[----:B------:R-:W-:Y:S01]  /*b630*/  PRMT R110, RZ, 0x7610, R110 ;  /* 0x00007610ff6e7816 */ /* 0x000fe2000000006e */
[----:B----4-:R-:W-:Y:S01]  /*b640*/  @!P0 IMAD.MOV.U32 R90, RZ, RZ, R86 ;  /* 0x000000ffff5a8224 */ /* 0x010fe200078e0056 */
[----:B------:R-:W-:-:S04]  /*b650*/  PRMT R102, RZ, 0x7610, R102 ;  /* 0x00007610ff667816 */ /* 0x000fc80000000066 */
[----:B------:R3:W4:Y:S03]  /*b660*/  @!P0 LDG.E.U16 R110, desc[UR60][R90.64] ;  /* 0x0000003c5a6e8981 */ /* 0x000726000c1e1500 */
[----:B---3--:R-:W-:Y:S01]  /*b670*/  @!P1 IMAD.MOV.U32 R91, RZ, RZ, R124 ;  /* 0x000000ffff5b9224 */ /* 0x008fe200078e007c */
[----:B------:R-:W-:Y:S01]  /*b680*/  SHF.R.U32.HI R86, RZ, 0x6, R125 ;  /* 0x00000006ff567819 */ /* 0x000fe2000001167d */
[----:B------:R-:W3:Y:S01]  /*b690*/  LDL R124, [R1+0x8c] ;  /* 0x00008c00017c7983 */ /* 0x000ee20000100800 */
[----:B--2---:R-:W-:Y:S01]  /*b6a0*/  @!P1 IMAD.MOV.U32 R90, RZ, RZ, R74 ;  /* 0x000000ffff5a9224 */ /* 0x004fe200078e004a */
[----:B------:R-:W-:Y:S02]  /*b6b0*/  PRMT R117, RZ, 0x7610, R117 ;  /* 0x00007610ff757816 */ /* 0x000fe40000000075 */
[----:B------:R-:W2:Y:S04]  /*b6c0*/  LDL R125, [R1+0xa0] ;  /* 0x0000a000017d7983 */ /* 0x000ea80000100800 */
[----:B------:R0:W4:Y:S04]  /*b6d0*/  @!P1 LDG.E.U16 R102, desc[UR60][R90.64] ;  /* 0x0000003c5a669981 */ /* 0x000128000c1e1500 */
[----:B------:R-:W0:Y:S04]  /*b6e0*/  LDL R90, [R1+0xac] ;  /* 0x0000ac00015a7983 */ /* 0x000e280000100800 */
[----:B------:R-:W0:Y:S01]  /*b6f0*/  LDL R91, [R1+0xb0] ;  /* 0x0000b000015b7983 */ /* 0x000e220000100800 */
[----:B------:R-:W-:-:S04]  /*b700*/  SGXT.U32 R86, R86, 0x1 ;  /* 0x000000015656781a */ /* 0x000fc80000000000 */
[----:B------:R-:W-:-:S04]  /*b710*/  LOP3.LUT R86, R86, 0xfa, RZ, 0xfc, !PT ;  /* 0x000000fa56567812 */ /* 0x000fc800078efcff */
[----:B------:R-:W-:Y:S02]  /*b720*/  ISETP.GE.AND P0, PT, R86, R166, PT ;  /* 0x000000a65600720c */ /* 0x000fe40003f06270 */
[----:B------:R-:W1:Y:S02]  /*b730*/  S2R R86, SR_TID.X ;  /* 0x0000000000567919 */ /* 0x000e640000002100 */
[----:B-1----:R-:W-:-:S04]  /*b740*/  SHF.R.U32.HI R86, RZ, 0x6, R86 ;  /* 0x00000006ff567819 */ /* 0x002fc80000011656 */
[----:B------:R-:W-:-:S04]  /*b750*/  SGXT.U32 R86, R86, 0x1 ;  /* 0x000000015656781a */ /* 0x000fc80000000000 */
[----:B------:R-:W-:-:S04]  /*b760*/  LOP3.LUT R86, R86, 0xfc, RZ, 0xfc, !PT ;  /* 0x000000fc56567812 */ /* 0x000fc800078efcff */
[----:B------:R-:W-:Y:S02]  /*b770*/  ISETP.GE.AND P1, PT, R86, R166, PT ;  /* 0x000000a65600720c */ /* 0x000fe40003f26270 */
[----:B------:R-:W4:Y:S01]  /*b780*/  LDL.LU R86, [R1+0x75c] ;  /* 0x00075c0001567983 */ /* 0x000f220000300800 */
[----:B0-----:R-:W-:-:S04]  /*b790*/  @!P0 LOP3.LUT R91, R91, R90, RZ, 0x3c, !PT ;  /* 0x0000005a5b5b8212 */ /* 0x001fc800078e3cff */
[----:B------:R-:W-:-:S04]  /*b7a0*/  @!P0 LOP3.LUT R90, R91, R90, RZ, 0x3c, !PT ;  /* 0x0000005a5b5a8212 */ /* 0x000fc800078e3cff */
[----:B------:R-:W-:-:S05]  /*b7b0*/  @!P0 LOP3.LUT R91, R91, R90, RZ, 0x3c, !PT ;  /* 0x0000005a5b5b8212 */ /* 0x000fca00078e3cff */
[----:B------:R0:W4:Y:S02]  /*b7c0*/  @!P0 LDG.E.U16 R117, desc[UR60][R90.64] ;  /* 0x0000003c5a758981 */ /* 0x000124000c1e1500 */
[----:B0-----:R-:W0:Y:S02]  /*b7d0*/  S2R R91, SR_TID.X ;  /* 0x00000000005b7919 */ /* 0x001e240000002100 */
[----:B0-----:R-:W-:Y:S02]  /*b7e0*/  SHF.R.U32.HI R90, RZ, 0x6, R91 ;  /* 0x00000006ff5a7819 */ /* 0x001fe4000001165b */
[----:B------:R-:W3:Y:S02]  /*b7f0*/  LDL R91, [R1+0xa8] ;  /* 0x0000a800015b7983 */ /* 0x000ee40000100800 */
[----:B------:R-:W-:-:S04]  /*b800*/  SGXT.U32 R90, R90, 0x1 ;  /* 0x000000015a5a781a */ /* 0x000fc80000000000 */
[----:B------:R-:W-:Y:S02]  /*b810*/  LOP3.LUT R90, R90, 0xfe, RZ, 0xfc, !PT ;  /* 0x000000fe5a5a7812 */ /* 0x000fe400078efcff */
[----:B------:R-:W-:Y:S02]  /*b820*/  PRMT R109, RZ, 0x7610, R109 ;  /* 0x00007610ff6d7816 */ /* 0x000fe4000000006d */
[----:B------:R-:W-:Y:S01]  /*b830*/  ISETP.GE.AND P0, PT, R90, R166, PT ;  /* 0x000000a65a00720c */ /* 0x000fe20003f06270 */
[----:B------:R0:W-:Y:S01]  /*b840*/  STL [R1+0x724], R73 ;  /* 0x0007244901007387 */ /* 0x0001e20000100800 */
[----:B---3--:R-:W-:Y:S02]  /*b850*/  @!P1 IMAD.MOV.U32 R90, RZ, RZ, R91 ;  /* 0x000000ffff5a9224 */ /* 0x008fe400078e005b */
[----:B------:R-:W-:Y:S02]  /*b860*/  @!P1 IMAD.MOV.U32 R91, RZ, RZ, R73 ;  /* 0x000000ffff5b9224 */ /* 0x000fe400078e0049 */
[----:B0-----:R-:W3:Y:S04]  /*b870*/  LDL.LU R73, [R1+0x90] ;  /* 0x0000900001497983 */ /* 0x001ee80000300800 */
[----:B------:R0:W4:Y:S02]  /*b880*/  @!P1 LDG.E.U16 R109, desc[UR60][R90.64] ;  /* 0x0000003c5a6d9981 */ /* 0x000124000c1e1500 */
[----:B0-----:R-:W0:Y:S02]  /*b890*/  S2R R91, SR_TID.X ;  /* 0x00000000005b7919 */ /* 0x001e240000002100 */
[----:B0-----:R-:W-:-:S04]  /*b8a0*/  LOP3.LUT R91, R91, 0x7f, RZ, 0xc0, !PT ;  /* 0x0000007f5b5b7812 */ /* 0x001fc800078ec0ff */
[----:B------:R-:W-:Y:S02]  /*b8b0*/  LOP3.LUT R90, R91, 0x80, RZ, 0xfc, !PT ;  /* 0x000000805b5a7812 */ /* 0x000fe400078efcff */
[----:B------:R-:W3:Y:S01]  /*b8c0*/  LDL R91, [R1+0x9c] ;  /* 0x00009c00015b7983 */ /* 0x000ee20000100800 */
[----:B------:R-:W-:Y:S02]  /*b8d0*/  PRMT R101, RZ, 0x7610, R101 ;  /* 0x00007610ff657816 */ /* 0x000fe40000000065 */
[----:B------:R-:W-:Y:S01]  /*b8e0*/  ISETP.GE.AND P1, PT, R90, R166, PT ;  /* 0x000000a65a00720c */ /* 0x000fe20003f26270 */
[----:B--2---:R-:W-:Y:S01]  /*b8f0*/  @!P0 IMAD.MOV.U32 R90, RZ, RZ, R125 ;  /* 0x000000ffff5a8224 */ /* 0x004fe200078e007d */
[----:B------:R-:W-:Y:S01]  /*b900*/  PRMT R100, RZ, 0x7610, R100 ;  /* 0x00007610ff647816 */ /* 0x000fe20000000064 */
[----:B------:R-:W2:Y:S04]  /*b910*/  LDL R125, [R1+0x2c] ;  /* 0x00002c00017d7983 */ /* 0x000ea80000100800 */
[----:B---3--:R0:W3:Y:S01]  /*b920*/  @!P0 LDG.E.U16 R101, desc[UR60][R90.64] ;  /* 0x0000003c5a658981 */ /* 0x0080e2000c1e1500 */
[----:B------:R-:W-:Y:S05]  /*b930*/  BAR.SYNC.DEFER_BLOCKING 0x0 ;  /* 0x0000000000007b1d */ /* 0x000fea0000010000 */
[----:B0-----:R-:W-:-:S02]  /*b940*/  @!P1 IMAD.MOV.U32 R90, RZ, RZ, R73 ;  /* 0x000000ffff5a9224 */ /* 0x001fc400078e0049 */
[----:B------:R-:W-:Y:S01]  /*b950*/  @!P1 IMAD.MOV.U32 R91, RZ, RZ, R124 ;  /* 0x000000ffff5b9224 */ /* 0x000fe200078e007c */
[----:B------:R-:W-:Y:S01]  /*b960*/  PRMT R98, RZ, 0x7610, R98 ;  /* 0x00007610ff627816 */ /* 0x000fe20000000062 */
[----:B------:R-:W2:Y:S04]  /*b970*/  LDL R124, [R1+0x30] ;  /* 0x00003000017c7983 */ /* 0x000ea80000100800 */
[----:B------:R0:W3:Y:S04]  /*b980*/  @!P1 LDG.E.U16 R100, desc[UR60][R90.64] ;  /* 0x0000003c5a649981 */ /* 0x0000e8000c1e1500 */
[----:B------:R-:W0:Y:S04]  /*b990*/  LDL R90, [R1+0x7c] ;  /* 0x00007c00015a7983 */ /* 0x000e280000100800 */
[----:B------:R-:W0:Y:S02]  /*b9a0*/  LDL R91, [R1+0x80] ;  /* 0x00008000015b7983 */ /* 0x000e240000100800 */
[----:B0-----:R-:W-:-:S04]  /*b9b0*/  @!P1 LOP3.LUT R91, R91, R90, RZ, 0x3c, !PT ;  /* 0x0000005a5b5b9212 */ /* 0x001fc800078e3cff */
[----:B------:R-:W-:-:S04]  /*b9c0*/  @!P1 LOP3.LUT R90, R91, R90, RZ, 0x3c, !PT ;  /* 0x0000005a5b5a9212 */ /* 0x000fc800078e3cff */
[----:B------:R-:W-:-:S05]  /*b9d0*/  @!P1 LOP3.LUT R91, R91, R90, RZ, 0x3c, !PT ;  /* 0x0000005a5b5b9212 */ /* 0x000fca00078e3cff */
[----:B------:R0:W3:Y:S04]  /*b9e0*/  @!P1 LDG.E.U16 R98, desc[UR60][R90.64] ;  /* 0x0000003c5a629981 */ /* 0x0000e8000c1e1500 */
[----:B------:R-:W0:Y:S04]  /*b9f0*/  LDL R90, [R1+0x6c] ;  /* 0x00006c00015a7983 */ /* 0x000e280000100800 */
[----:B------:R-:W0:Y:S01]  /*ba00*/  LDL R91, [R1+0x70] ;  /* 0x00007000015b7983 */ /* 0x000e220000100800 */
[----:B------:R-:W-:Y:S02]  /*ba10*/  PRMT R96, RZ, 0x7610, R96 ;  /* 0x00007610ff607816 */ /* 0x000fe40000000060 */
        /* <DEDUP_REMOVED lines=24> */
[----:B------:R0:W3:Y:S02]  /*bba0*/  @!P1 LDG.E.U16 R92, desc[UR60][R90.64] ;  /* 0x0000003c5a5c9981 */ /* 0x0000e4000c1e1500 */
[----:B0-----:R-:W-:-:S06]  /*bbb0*/  PRMT R91, RZ, 0x7610, R91 ;  /* 0x00007610ff5b7816 */ /* 0x001fcc000000005b */
[----:B--2---:R0:W2:Y:S04]  /*bbc0*/  @!P1 LDG.E.U16 R91, desc[UR60][R124.64] ;  /* 0x0000003c7c5b9981 */ /* 0x0040a8000c1e1500 */
[----:B------:R-:W0:Y:S04]  /*bbd0*/  LDL R124, [R1+0x1c] ;  /* 0x00001c00017c7983 */ /* 0x000e280000100800 */
[----:B------:R-:W0:Y:S01]  /*bbe0*/  LDL R125, [R1+0x20] ;  /* 0x00002000017d7983 */ /* 0x000e220000100800 */
[----:B------:R-:W-:-:S03]  /*bbf0*/  PRMT R90, RZ, 0x7610, R90 ;  /* 0x00007610ff5a7816 */ /* 0x000fc6000000005a */
[----:B------:R1:W-:Y:S04]  /*bc00*/  STS.U16 [R84], R127 ;  /* 0x0000007f54007388 */ /* 0x0003e80000000400 */
[----:B-1----:R-:W4:Y:S01]  /*bc10*/  LDL R127, [R1] ;  /* 0x00000000017f7983 */ /* 0x002f220000100800 */
[----:B0-----:R-:W-:-:S04]  /*bc20*/  @!P1 LOP3.LUT R125, R125, R124, RZ, 0x3c, !PT ;  /* 0x0000007c7d7d9212 */ /* 0x001fc800078e3cff */
[----:B------:R-:W-:-:S04]  /*bc30*/  @!P1 LOP3.LUT R124, R125, R124, RZ, 0x3c, !PT ;  /* 0x0000007c7d7c9212 */ /* 0x000fc800078e3cff */
[----:B------:R-:W-:-:S05]  /*bc40*/  @!P1 LOP3.LUT R125, R125, R124, RZ, 0x3c, !PT ;  /* 0x0000007c7d7d9212 */ /* 0x000fca00078e3cff */
[----:B------:R0:W2:Y:S04]  /*bc50*/  @!P1 LDG.E.U16 R90, desc[UR60][R124.64] ;  /* 0x0000003c7c5a9981 */ /* 0x0000a8000c1e1500 */
[----:B------:R-:W0:Y:S04]  /*bc60*/  LDL R124, [R1+0xc] ;  /* 0x00000c00017c7983 */ /* 0x000e280000100800 */
[----:B------:R-:W0:Y:S04]  /*bc70*/  LDL R125, [R1+0x10] ;  /* 0x00001000017d7983 */ /* 0x000e280000100800 */
[----:B------:R1:W-:Y:S04]  /*bc80*/  STS.U16 [R84+0x400], R99 ;  /* 0x0004006354007388 */ /* 0x0003e80000000400 */
[----:B------:R3:W-:Y:S01]  /*bc90*/  STS.U16 [R84+0x800], R97 ;  /* 0x0008006154007388 */ /* 0x0007e20000000400 */
[----:B-1----:R-:W-:-:S02]  /*bca0*/  PRMT R99, RZ, 0x7610, R99 ;  /* 0x00007610ff637816 */ /* 0x002fc40000000063 */
[----:B---3--:R-:W-:Y:S01]  /*bcb0*/  PRMT R97, RZ, 0x7610, R97 ;  /* 0x00007610ff617816 */ /* 0x008fe20000000061 */
[----:B------:R1:W-:Y:S04]  /*bcc0*/  STS.U16 [R84+0xc00], R95 ;  /* 0x000c005f54007388 */ /* 0x0003e80000000400 */
[----:B------:R3:W-:Y:S01]  /*bcd0*/  STS.U16 [R84+0x1000], R123 ;  /* 0x0010007b54007388 */ /* 0x0007e20000000400 */
[----:B-1----:R-:W-:Y:S02]  /*bce0*/  PRMT R95, RZ, 0x7610, R95 ;  /* 0x00007610ff5f7816 */ /* 0x002fe4000000005f */
[----:B---3--:R-:W-:Y:S01]  /*bcf0*/  PRMT R123, RZ, 0x7610, R123 ;  /* 0x00007610ff7b7816 */ /* 0x008fe2000000007b */
[----:B------:R1:W-:Y:S02]  /*bd00*/  STS.U16 [R84+0x1400], R126 ;  /* 0x0014007e54007388 */ /* 0x0003e40000000400 */
[----:B-1----:R-:W-:-:S02]  /*bd10*/  @!P1 IMAD.MOV.U32 R126, RZ, RZ, R230 ;  /* 0x000000ffff7e9224 */ /* 0x002fc400078e00e6 */
[----:B------:R-:W-:Y:S04]  /*bd20*/  STL [R1+0x6dc], R251 ;  /* 0x0006dcfb01007387 */ /* 0x000fe80000100800 */
[----:B------:R1:W-:Y:S04]  /*bd30*/  STS.U16 [R84+0x1800], R129 ;  /* 0x0018008154007388 */ /* 0x0003e80000000400 */
[----:B------:R3:W-:Y:S04]  /*bd40*/  STS.U16 [R84+0x1c00], R128 ;  /* 0x001c008054007388 */ /* 0x0007e80000000400 */
[----:B------:R-:W-:Y:S01]  /*bd50*/  STL [R1+0x6e4], R245 ;  /* 0x0006e4f501007387 */ /* 0x000fe20000100800 */
[----:B-1----:R-:W-:-:S03]  /*bd60*/  @!P1 IMAD.MOV.U32 R129, RZ, RZ, R211 ;  /* 0x000000ffff819224 */ /* 0x002fc600078e00d3 */
[----:B------:R-:W-:Y:S01]  /*bd70*/  STL [R1+0x6d8], R243 ;  /* 0x0006d8f301007387 */ /* 0x000fe20000100800 */
[----:B---3--:R-:W-:-:S03]  /*bd80*/  @!P1 IMAD.MOV.U32 R128, RZ, RZ, R213 ;  /* 0x000000ffff809224 */ /* 0x008fc600078e00d5 */
        /* <DEDUP_REMOVED lines=18> */
[----:B------:R1:W-:Y:S04]  /*beb0*/  STS.U16 [R84+0x2c00], R132 ;  /* 0x002c008454007388 */ /* 0x0003e80000000400 */
[----:B------:R3:W-:Y:S04]  /*bec0*/  STL [R1+0x728], R175 ;  /* 0x000728af01007387 */ /* 0x0007e80000100800 */
[----:B------:R4:W-:Y:S01]  /*bed0*/  STS.U16 [R84+0x2800], R133 ;  /* 0x0028008554007388 */ /* 0x0009e20000000400 */
[----:B-1----:R-:W-:-:S03]  /*bee0*/  @!P1 IMAD.MOV.U32 R132, RZ, RZ, R175 ;  /* 0x000000ffff849224 */ /* 0x002fc600078e00af */
[----:B------:R1:W-:Y:S04]  /*bef0*/  STL [R1+0x720], R59 ;  /* 0x0007203b01007387 */ /* 0x0003e80000100800 */
[----:B---3--:R-:W3:Y:S01]  /*bf00*/  LDL.LU R175, [R1+0x98] ;  /* 0x0000980001af7983 */ /* 0x008ee20000300800 */
[----:B----4-:R-:W-:-:S03]  /*bf10*/  @!P1 IMAD.MOV.U32 R133, RZ, RZ, R59 ;  /* 0x000000ffff859224 */ /* 0x010fc600078e003b */
[----:B-1----:R-:W4:Y:S01]  /*bf20*/  LDL.LU R59, [R1+0x88] ;  /* 0x00008800013b7983 */ /* 0x002f220000300800 */
[----:B------:R-:W-:-:S04]  /*bf30*/  LOP3.LUT R0, R0, 0x7f, RZ, 0xc0, !PT ;  /* 0x0000007f00007812 */ /* 0x000fc800078ec0ff */
[----:B------:R-:W-:Y:S02]  /*bf40*/  ISETP.GE.AND P0, PT, R0, R166, PT ;  /* 0x000000a60000720c */ /* 0x000fe40003f06270 */
[----:B0-----:R-:W-:-:S04]  /*bf50*/  @!P1 LOP3.LUT R125, R125, R124, RZ, 0x3c, !PT ;  /* 0x0000007c7d7d9212 */ /* 0x001fc800078e3cff */
[----:B------:R-:W-:-:S04]  /*bf60*/  @!P1 LOP3.LUT R124, R125, R124, RZ, 0x3c, !PT ;  /* 0x0000007c7d7c9212 */ /* 0x000fc800078e3cff */
[----:B------:R-:W-:-:S05]  /*bf70*/  @!P1 LOP3.LUT R125, R125, R124, RZ, 0x3c, !PT ;  /* 0x0000007c7d7d9212 */ /* 0x000fca00078e3cff */
[----:B------:R0:W2:Y:S02]  /*bf80*/  @!P1 LDG.E.U16 R99, desc[UR60][R124.64] ;  /* 0x0000003c7c639981 */ /* 0x0000a4000c1e1500 */
[----:B0-----:R-:W-:Y:S02]  /*bf90*/  @!P1 IMAD.MOV.U32 R124, RZ, RZ, R127 ;  /* 0x000000ffff7c9224 */ /* 0x001fe400078e007f */
[----:B------:R-:W-:-:S05]  /*bfa0*/  @!P1 IMAD.MOV.U32 R125, RZ, RZ, R251 ;  /* 0x000000ffff7d9224 */ /* 0x000fca00078e00fb */
[----:B------:R0:W2:Y:S02]  /*bfb0*/  @!P1 LDG.E.U16 R97, desc[UR60][R124.64] ;  /* 0x0000003c7c619981 */ /* 0x0000a4000c1e1500 */
[----:B0-----:R-:W-:Y:S02]  /*bfc0*/  @!P1 IMAD.MOV.U32 R124, RZ, RZ, R245 ;  /* 0x000000ffff7c9224 */ /* 0x001fe400078e00f5 */
[----:B------:R-:W-:-:S05]  /*bfd0*/  @!P1 IMAD.MOV.U32 R125, RZ, RZ, R243 ;  /* 0x000000ffff7d9224 */ /* 0x000fca00078e00f3 */
[----:B------:R0:W2:Y:S01]  /*bfe0*/  @!P1 LDG.E.U16 R95, desc[UR60][R124.64] ;  /* 0x0000003c7c5f9981 */ /* 0x0000a2000c1e1500 */
[----:B------:R-:W-:Y:S02]  /*bff0*/  @!P1 IMAD.MOV.U32 R127, RZ, RZ, R228 ;  /* 0x000000ffff7f9224 */ /* 0x000fe400078e00e4 */
[----:B0-----:R-:W-:Y:S02]  /*c000*/  @!P1 IMAD.MOV.U32 R124, RZ, RZ, R237 ;  /* 0x000000ffff7c9224 */ /* 0x001fe400078e00ed */
[----:B------:R-:W-:-:S05]  /*c010*/  @!P1 IMAD.MOV.U32 R125, RZ, RZ, R236 ;  /* 0x000000ffff7d9224 */ /* 0x000fca00078e00ec */
[----:B------:R0:W2:Y:S02]  /*c020*/  @!P1 LDG.E.U16 R123, desc[UR60][R124.64] ;  /* 0x0000003c7c7b9981 */ /* 0x0000a4000c1e1500 */
[----:B0-----:R-:W-:Y:S02]  /*c030*/  PRMT R124, RZ, 0x7610, R124 ;  /* 0x00007610ff7c7816 */ /* 0x001fe4000000007c */
[----:B------:R-:W-:-:S04]  /*c040*/  PRMT R125, RZ, 0x7610, R125 ;  /* 0x00007610ff7d7816 */ /* 0x000fc8000000007d */
[----:B------:R0:W2:Y:S02]  /*c050*/  @!P1 LDG.E.U16 R124, desc[UR60][R126.64] ;  /* 0x0000003c7e7c9981 */ /* 0x0000a4000c1e1500 */
        /* <DEDUP_REMOVED lines=9> */
[----:B0-----:R-:W-:-:S06]  /*c0f0*/  PRMT R128, RZ, 0x7610, R128 ;  /* 0x00007610ff807816 */ /* 0x001fcc0000000080 */
[----:B------:R0:W2:Y:S02]  /*c100*/  @!P1 LDG.E.U16 R128, desc[UR60][R130.64] ;  /* 0x0000003c82809981 */ /* 0x0000a4000c1e1500 */
[----:B0-----:R-:W-:Y:S02]  /*c110*/  @!P1 IMAD.MOV.U32 R130, RZ, RZ, R191 ;  /* 0x000000ffff829224 */ /* 0x001fe400078e00bf */
[----:B------:R-:W-:Y:S01]  /*c120*/  @!P1 IMAD.MOV.U32 R131, RZ, RZ, R189 ;  /* 0x000000ffff839224 */ /* 0x000fe200078e00bd */
[----:B------:R-:W2:Y:S04]  /*c130*/  LDL.LU R191, [R1+0x78] ;  /* 0x0000780001bf7983 */ /* 0x000ea80000300800 */
[----:B------:R-:W4:Y:S04]  /*c140*/  LDL.LU R189, [R1+0x94] ;  /* 0x0000940001bd7983 */ /* 0x000f280000300800 */
[----:B------:R-:W2:Y:S04]  /*c150*/  LDL.LU R199, [R1+0x68] ;  /* 0x0000680001c77983 */ /* 0x000ea80000300800 */
        /* <DEDUP_REMOVED lines=15> */
[----:B------:R-:W-:Y:S04]  /*c250*/  STS.U16 [R84+0x3000], R135 ;  /* 0x0030008754007388 */ /* 0x000fe80000000400 */
        /* <DEDUP_REMOVED lines=51> */
[----:B------:R0:W-:Y:S04]  /*c590*/  STS.U16 [R86+0x200], R76 ;  /* 0x0002004c56007388 */ /* 0x0001e80000000400 */
[----:B------:R1:W-:Y:S04]  /*c5a0*/  STS.U16 [R86+0x600], R87 ;  /* 0x0006005756007388 */ /* 0x0003e80000000400 */
[----:B0-----:R-:W2:Y:S04]  /*c5b0*/  LDL.LU R76, [R1+0x758] ;  /* 0x00075800014c7983 */ /* 0x001ea80000300800 */
[----:B-1----:R-:W2:Y:S01]  /*c5c0*/  LDL.LU R87, [R1+0x754] ;  /* 0x0007540001577983 */ /* 0x002ea20000300800 */
[----:B------:R-:W-:-:S06]  /*c5d0*/  PRMT R129, RZ, 0x7610, R129 ;  /* 0x00007610ff817816 */ /* 0x000fcc0000000081 */
[----:B------:R0:W2:Y:S02]  /*c5e0*/  @!P1 LDG.E.U16 R129, desc[UR60][R130.64] ;  /* 0x0000003c82819981 */ /* 0x0000a4000c1e1500 */
[----:B0-----:R-:W-:Y:S02]  /*c5f0*/  PRMT R130, RZ, 0x7610, R130 ;  /* 0x00007610ff827816 */ /* 0x001fe40000000082 */
[----:B------:R-:W-:-:S04]  /*c600*/  PRMT R131, RZ, 0x7610, R131 ;  /* 0x00007610ff837816 */ /* 0x000fc80000000083 */
[----:B------:R0:W2:Y:S01]  /*c610*/  @!P1 LDG.E.U16 R130, desc[UR60][R132.64] ;  /* 0x0000003c84829981 */ /* 0x0000a2000c1e1500 */
[----:B------:R-:W-:Y:S02]  /*c620*/  @!P1 IMAD.MOV.U32 R134, RZ, RZ, R67 ;  /* 0x000000ffff869224 */ /* 0x000fe400078e0043 */
[----:B------:R-:W-:Y:S02]  /*c630*/  @!P1 IMAD.MOV.U32 R135, RZ, RZ, R51 ;  /* 0x000000ffff879224 */ /* 0x000fe400078e0033 */
[----:B0-----:R-:W-:Y:S02]  /*c640*/  @!P1 IMAD.MOV.U32 R132, RZ, RZ, R69 ;  /* 0x000000ffff849224 */ /* 0x001fe400078e0045 */
[----:B------:R-:W-:-:S05]  /*c650*/  @!P1 IMAD.MOV.U32 R133, RZ, RZ, R55 ;  /* 0x000000ffff859224 */ /* 0x000fca00078e0037 */
[----:B------:R0:W2:Y:S02]  /*c660*/  @!P1 LDG.E.U16 R131, desc[UR60][R132.64] ;  /* 0x0000003c84839981 */ /* 0x0000a4000c1e1500 */
[----:B0-----:R-:W-:Y:S02]  /*c670*/  PRMT R132, RZ, 0x7610, R132 ;  /* 0x00007610ff847816 */ /* 0x001fe40000000084 */
[----:B------:R-:W-:-:S04]  /*c680*/  PRMT R133, RZ, 0x7610, R133 ;  /* 0x00007610ff857816 */ /* 0x000fc80000000085 */
[----:B------:R0:W2:Y:S01]  /*c690*/  @!P1 LDG.E.U16 R132, desc[UR60][R134.64] ;  /* 0x0000003c86849981 */ /* 0x0000a2000c1e1500 */
[----:B------:R-:W-:Y:S01]  /*c6a0*/  PRMT R136, RZ, 0x7610, R136 ;  /* 0x00007610ff887816 */ /* 0x000fe20000000088 */
[----:B0-----:R-:W-:Y:S02]  /*c6b0*/  @!P1 IMAD.MOV.U32 R134, RZ, RZ, R65 ;  /* 0x000000ffff869224 */ /* 0x001fe400078e0041 */
[----:B------:R-:W-:-:S05]  /*c6c0*/  @!P1 IMAD.MOV.U32 R135, RZ, RZ, R47 ;  /* 0x000000ffff879224 */ /* 0x000fca00078e002f */
        /* <DEDUP_REMOVED lines=42> */
[----:B---3--:R-:W-:Y:S02]  /*c970*/  @!P0 IMAD.MOV.U32 R134, RZ, RZ, R175 ;  /* 0x000000ffff868224 */ /* 0x008fe400078e00af */
[----:B----4-:R-:W-:-:S05]  /*c980*/  @!P0 IMAD.MOV.U32 R135, RZ, RZ, R189 ;  /* 0x000000ffff878224 */ /* 0x010fca00078e00bd */
[----:B------:R0:W3:Y:S01]  /*c990*/  @!P0 LDG.E.U16 R167, desc[UR60][R134.64] ;  /* 0x0000003c86a78981 */ /* 0x0000e2000c1e1500 */
[----:B------:R-:W-:Y:S01]  /*c9a0*/  PRMT R163, RZ, 0x7610, R163 ;  /* 0x00007610ffa37816 */ /* 0x000fe200000000a3 */
[----:B0-----:R-:W-:Y:S02]  /*c9b0*/  @!P0 IMAD.MOV.U32 R134, RZ, RZ, R59 ;  /* 0x000000ffff868224 */ /* 0x001fe400078e003b */
[----:B--2---:R-:W-:-:S05]  /*c9c0*/  @!P0 IMAD.MOV.U32 R135, RZ, RZ, R196 ;  /* 0x000000ffff878224 */ /* 0x004fca00078e00c4 */
[----:B------:R0:W2:Y:S01]  /*c9d0*/  @!P0 LDG.E.U16 R164, desc[UR60][R134.64] ;  /* 0x0000003c86a48981 */ /* 0x0000a2000c1e1500 */
[----:B------:R-:W-:Y:S01]  /*c9e0*/  PRMT R162, RZ, 0x7610, R162 ;  /* 0x00007610ffa27816 */ /* 0x000fe200000000a2 */
[----:B0-----:R-:W-:Y:S02]  /*c9f0*/  @!P0 IMAD.MOV.U32 R134, RZ, RZ, R191 ;  /* 0x000000ffff868224 */ /* 0x001fe400078e00bf */
[----:B------:R-:W-:-:S05]  /*ca00*/  @!P0 IMAD.MOV.U32 R135, RZ, RZ, R203 ;  /* 0x000000ffff878224 */ /* 0x000fca00078e00cb */
[----:B------:R0:W4:Y:S01]  /*ca10*/  @!P0 LDG.E.U16 R163, desc[UR60][R134.64] ;  /* 0x0000003c86a38981 */ /* 0x000122000c1e1500 */
        /* <DEDUP_REMOVED lines=106> */
[----:B------:R-:W-:Y:S01]  /*d0c0*/  @!P0 IMAD.MOV.U32 R135, RZ, RZ, R2 ;  /* 0x000000ffff878224 */ /* 0x000fe200078e0002 */
[----:B------:R0:W-:Y:S04]  /*d0d0*/  STS.U16 [R86+0xa00], R72 ;  /* 0x000a004856007388 */ /* 0x0001e80000000400 */
[----:B------:R1:W4:Y:S01]  /*d0e0*/  @!P0 LDG.E.U16 R186, desc[UR60][R134.64] ;  /* 0x0000003c86ba8981 */ /* 0x000322000c1e1500 */
[----:B------:R-:W-:-:S03]  /*d0f0*/  PRMT R178, RZ, 0x7610, R178 ;  /* 0x00007610ffb27816 */ /* 0x000fc600000000b2 */
[----:B------:R3:W-:Y:S04]  /*d100*/  STS.U16 [R86+0xe00], R77 ;  /* 0x000e004d56007388 */ /* 0x0007e80000000400 */
[----:B0-----:R-:W2:Y:S01]  /*d110*/  LDL.LU R72, [R1+0x750] ;  /* 0x0007500001487983 */ /* 0x001ea20000300800 */
[----:B-1----:R-:W-:Y:S02]  /*d120*/  @!P0 IMAD.MOV.U32 R134, RZ, RZ, R20 ;  /* 0x000000ffff868224 */ /* 0x002fe400078e0014 */
[----:B------:R-:W-:Y:S01]  /*d130*/  @!P0 IMAD.MOV.U32 R135, RZ, RZ, R10 ;  /* 0x000000ffff878224 */ /* 0x000fe200078e000a */
[----:B------:R0:W-:Y:S04]  /*d140*/  STS.U16 [R86+0x1200], R78 ;  /* 0x0012004e56007388 */ /* 0x0001e80000000400 */
[----:B------:R1:W4:Y:S04]  /*d150*/  @!P0 LDG.E.U16 R181, desc[UR60][R134.64] ;  /* 0x0000003c86b58981 */ /* 0x000328000c1e1500 */
[----:B---3--:R-:W3:Y:S04]  /*d160*/  LDL.LU R77, [R1+0x74c] ;  /* 0x00074c00014d7983 */ /* 0x008ee80000300800 */
[----:B------:R-:W-:Y:S01]  /*d170*/  STS.U16 [R86+0x1600], R252 ;  /* 0x001600fc56007388 */ /* 0x000fe20000000400 */
[----:B-1----:R-:W-:-:S03]  /*d180*/  @!P0 IMAD.MOV.U32 R134, RZ, RZ, R16 ;  /* 0x000000ffff868224 */ /* 0x002fc600078e0010 */
[----:B------:R-:W-:Y:S01]  /*d190*/  STS.U16 [R86+0x1a00], R247 ;  /* 0x001a00f756007388 */ /* 0x000fe20000000400 */
[----:B------:R-:W-:-:S03]  /*d1a0*/  @!P0 IMAD.MOV.U32 R135, RZ, RZ, R6 ;  /* 0x000000ffff878224 */ /* 0x000fc600078e0006 */
        /* <DEDUP_REMOVED lines=25> */
[----:B0-----:R-:W3:Y:S04]  /*d340*/  LDL.LU R78, [R1+0x748] ;  /* 0x00074800014e7983 */ /* 0x001ee80000300800 */
[----:B------:R0:W-:Y:S04]  /*d350*/  STS.U16 [R87+0x300], R79 ;  /* 0x0003004f57007388 */ /* 0x0001e80000000400 */
[----:B------:R1:W-:Y:S04]  /*d360*/  STS.U16 [R87+0x700], R80 ;  /* 0x0007005057007388 */ /* 0x0003e80000000400 */
[----:B------:R1:W-:Y:S04]  /*d370*/  STS.U16 [R87+0xb00], R81 ;  /* 0x000b005157007388 */ /* 0x0003e80000000400 */
[----:B0-----:R-:W3:Y:S04]  /*d380*/  LDL.LU R79, [R1+0x744] ;  /* 0x00074400014f7983 */ /* 0x001ee80000300800 */
[----:B-1----:R-:W3:Y:S04]  /*d390*/  LDL.LU R80, [R1+0x740] ;  /* 0x0007400001507983 */ /* 0x002ee80000300800 */
[----:B------:R-:W3:Y:S04]  /*d3a0*/  LDL.LU R81, [R1+0x73c] ;  /* 0x00073c0001517983 */ /* 0x000ee80000300800 */
[----:B------:R0:W-:Y:S04]  /*d3b0*/  STS.U16 [R87+0xf00], R82 ;  /* 0x000f005257007388 */ /* 0x0001e80000000400 */
[----:B------:R1:W-:Y:S04]  /*d3c0*/  STS.U16 [R87+0x1300], R83 ;  /* 0x0013005357007388 */ /* 0x0003e80000000400 */
[----:B------:R-:W3:Y:S04]  /*d3d0*/  @!P0 LDG.E.U16 R178, desc[UR60][R134.64] ;  /* 0x0000003c86b28981 */ /* 0x000ee8000c1e1500 */
[----:B0-----:R-:W3:Y:S04]  /*d3e0*/  LDL.LU R82, [R1+0x738] ;  /* 0x0007380001527983 */ /* 0x001ee80000300800 */
[----:B-1----:R-:W3:Y:S04]  /*d3f0*/  LDL.LU R83, [R1+0x734] ;  /* 0x0007340001537983 */ /* 0x002ee80000300800 */
[----:B------:R-:W3:Y:S04]  /*d400*/  LDL R88, [R1+0x4c4] ;  /* 0x0004c40001587983 */ /* 0x000ee80000100800 */
[----:B------:R-:W3:Y:S04]  /*d410*/  LDL.LU R134, [R1+0x4c0] ;  /* 0x0004c00001867983 */ /* 0x000ee80000300800 */
        /* <DEDUP_REMOVED lines=26> */
[----:B------:R-:W-:Y:S01]  /*d5c0*/  STS.U16 [R87+0x7f00], R101 ;  /* 0x007f006557007388 */ /* 0x000fe20000000400 */
[----:B------:R-:W0:Y:S01]  /*d5d0*/  S2R R109, SR_CgaCtaId ;  /* 0x00000000006d7919 */ /* 0x000e220000008800 */
[----:B------:R-:W-:Y:S01]  /*d5e0*/  MOV R89, 0x400 ;  /* 0x0000040000597802 */ /* 0x000fe20000000f00 */
[----:B------:R-:W-:Y:S01]  /*d5f0*/  UMOV UR57, 0x40000040 ;  /* 0x4000004000397882 */ /* 0x000fe20000000000 */
[----:B------:R-:W-:Y:S01]  /*d600*/  UMOV UR59, 0x40000040 ;  /* 0x40000040003b7882 */ /* 0x000fe20000000000 */
[----:B------:R-:W3:Y:S04]  /*d610*/  LDL.LU R135, [R1+0x4bc] ;  /* 0x0004bc0001877983 */ /* 0x000ee80000300800 */
[----:B------:R-:W3:Y:S04]  /*d620*/  LDL.LU R187, [R1+0x4b8] ;  /* 0x0004b80001bb7983 */ /* 0x000ee80000300800 */
[----:B--2---:R-:W-:Y:S04]  /*d630*/  STS.U16 [R72+0xa000], R100 ;  /* 0x00a0006448007388 */ /* 0x004fe80000000400 */
[----:B------:R-:W-:Y:S04]  /*d640*/  STS.U16 [R72+0xa400], R99 ;  /* 0x00a4006348007388 */ /* 0x000fe80000000400 */
[----:B------:R-:W-:Y:S04]  /*d650*/  STS.U16 [R72+0xa800], R128 ;  /* 0x00a8008048007388 */ /* 0x000fe80000000400 */
[----:B------:R-:W-:Y:S04]  /*d660*/  STS.U16 [R72+0xac00], R173 ;  /* 0x00ac00ad48007388 */ /* 0x000fe80000000400 */
[----:B------:R-:W-:Y:S04]  /*d670*/  STS.U16 [R72+0x8000], R167 ;  /* 0x008000a748007388 */ /* 0x000fe80000000400 */
[----:B------:R-:W-:Y:S04]  /*d680*/  STS.U16 [R72+0x8400], R157 ;  /* 0x0084009d48007388 */ /* 0x000fe80000000400 */
[----:B----4-:R-:W-:Y:S04]  /*d690*/  STS.U16 [R72+0x8800], R149 ;  /* 0x0088009548007388 */ /* 0x010fe80000000400 */
[----:B------:R-:W-:Y:S04]  /*d6a0*/  STS.U16 [R72+0x8c00], R141 ;  /* 0x008c008d48007388 */ /* 0x000fe80000000400 */
[----:B---3--:R-:W-:Y:S04]  /*d6b0*/  STS.U16 [R77+0x8080], R164 ;  /* 0x008080a44d007388 */ /* 0x008fe80000000400 */
[----:B------:R-:W-:Y:S04]  /*d6c0*/  STS.U16 [R77+0xa080], R98 ;  /* 0x00a080624d007388 */ /* 0x000fe80000000400 */
[----:B------:R-:W-:Y:S04]  /*d6d0*/  STS.U16 [R77+0x8480], R156 ;  /* 0x0084809c4d007388 */ /* 0x000fe80000000400 */
[----:B------:R-:W-:Y:S04]  /*d6e0*/  STS.U16 [R77+0xa480], R97 ;  /* 0x00a480614d007388 */ /* 0x000fe80000000400 */
[----:B------:R-:W-:Y:S04]  /*d6f0*/  STS.U16 [R77+0x8880], R148 ;  /* 0x008880944d007388 */ /* 0x000fe80000000400 */
[----:B------:R-:W-:Y:S04]  /*d700*/  STS.U16 [R77+0xa880], R129 ;  /* 0x00a880814d007388 */ /* 0x000fe80000000400 */
[----:B------:R-:W-:Y:S04]  /*d710*/  STS.U16 [R77+0xac80], R172 ;  /* 0x00ac80ac4d007388 */ /* 0x000fe80000000400 */
[----:B------:R-:W-:Y:S01]  /*d720*/  STS.U16 [R77+0x8c80], R140 ;  /* 0x008c808c4d007388 */ /* 0x000fe20000000400 */
[----:B0-----:R-:W-:-:S04]  /*d730*/  LEA R89, R109, R89, 0x18 ;  /* 0x000000596d597211 */ /* 0x001fc800078ec0ff */
[----:B------:R-:W-:-:S04]  /*d740*/  SHF.R.U32.HI R89, RZ, 0x4, R89 ;  /* 0x00000004ff597819 */ /* 0x000fc80000011659 */
[----:B------:R-:W-:-:S04]  /*d750*/  SGXT.U32 R89, R89, 0xe ;  /* 0x0000000e5959781a */ /* 0x000fc80000000000 */
[----:B------:R-:W-:Y:S01]  /*d760*/  R2UR UR56, R89 ;  /* 0x00000000593872ca */ /* 0x000fe200000e0000 */
        /* <DEDUP_REMOVED lines=42> */
[----:B------:R-:W-:Y:S04]  /*da10*/  STS.U16 [R83+0x8780], R150 ;  /* 0x0087809653007388 */ /* 0x000fe80000000400 */
[----:B------:R-:W-:Y:S04]  /*da20*/  STS.U16 [R83+0xa780], R127 ;  /* 0x00a7807f53007388 */ /* 0x000fe80000000400 */
[----:B------:R-:W-:Y:S04]  /*da30*/  STS.U16 [R83+0x8b80], R142 ;  /* 0x008b808e53007388 */ /* 0x000fe80000000400 */
[----:B------:R-:W-:Y:S04]  /*da40*/  STS.U16 [R83+0xab80], R137 ;  /* 0x00ab808953007388 */ /* 0x000fe80000000400 */
[----:B------:R-:W-:Y:S04]  /*da50*/  STS.U16 [R83+0xaf80], R165 ;  /* 0x00af80a553007388 */ /* 0x000fe80000000400 */
[----:B------:R-:W-:Y:S01]  /*da60*/  STS.U16 [R83+0x8f80], R178 ;  /* 0x008f80b253007388 */ /* 0x000fe20000000400 */
[----:B------:R1:W-:Y:S06]  /*da70*/  MEMBAR.ALL.CTA ;  /* 0x0000000000007992 */ /* 0x0003ec0000008000 */
[----:B-1----:R-:W1:Y:S01]  /*da80*/  FENCE.VIEW.ASYNC.S ;  /* 0x00000000000073c6 */ /* 0x002e620000000000 */
[----:B------:R-:W-:-:S03]  /*da90*/  R2UR UR58, R88 ;  /* 0x00000000583a72ca */ /* 0x000fc600000e0000 */
[----:B0-----:R-:W2:Y:S04]  /*daa0*/  LDL R90, [R1+0x4cc] ;  /* 0x0004cc00015a7983 */ /* 0x001ea80000100800 */
[----:B------:R-:W3:Y:S04]  /*dab0*/  LDL.LU R89, [R1+0x49c] ;  /* 0x00049c0001597983 */ /* 0x000ee80000300800 */
[----:B------:R-:W4:Y:S01]  /*dac0*/  LDL.LU R88, [R1+0x290] ;  /* 0x0002900001587983 */ /* 0x000f220000300800 */
[----:B------:R-:W-:Y:S02]  /*dad0*/  UIADD3.64 UR52, UR4, 0x80, URZ ;  /* 0x0000008004347897 */ /* 0x000fe4000fffe03f */
[----:B------:R-:W-:Y:S01]  /*dae0*/  UIADD3.64 UR54, UR6, 0x2, URZ ;  /* 0x0000000206367897 */ /* 0x000fe2000fffe03f */
[----:B------:R-:W2:Y:S04]  /*daf0*/  LDL.LU R119, [R1+0x490] ;  /* 0x0004900001777983 */ /* 0x000ea80000300800 */
[----:B------:R-:W2:Y:S01]  /*db00*/  LDL.LU R120, [R1+0x48c] ;  /* 0x00048c0001787983 */ /* 0x000ea20000300800 */
[----:B-1----:R-:W-:Y:S06]  /*db10*/  BAR.SYNC.DEFER_BLOCKING 0x0 ;  /* 0x0000000000007b1d */ /* 0x002fec0000010000 */
[----:B------:R-:W-:-:S06]  /*db20*/  WARPGROUP.ARRIVE ;  /* 0x00000000000079c5 */ /* 0x000fcc0000000000 */
[----:B------:R-:W-:Y:S04]  /*db30*/  HGMMA.64x32x16.F32.BF16 R24, gdesc[UR56].tnspA, R24 ;  /* 0x20600000381879f0 */ /* 0x000fe80008701818 */
[----:B------:R-:W-:Y:S04]  /*db40*/  HGMMA.64x32x16.F32.BF16 R24, gdesc[UR4].tnspA, R24 ;  /* 0x20600000041879f0 */ /* 0x000fe80008701818 */
[----:B------:R-:W-:Y:S01]  /*db50*/  HGMMA.64x32x16.F32.BF16 R24, gdesc[UR52].tnspA, R24 ;  /* 0x20600000341879f0 */ /* 0x000fe20008701818 */
[----:B------:R-:W-:Y:S02]  /*db60*/  R2UR UR55, R134 ;  /* 0x00000000863772ca */ /* 0x000fe400000e0000 */
[----:B------:R-:W2:Y:S01]  /*db70*/  LDL.LU R134, [R1+0x488] ;  /* 0x0004880001867983 */ /* 0x000ea20000300800 */
[----:B------:R-:W-:-:S02]  /*db80*/  R2UR UR52, R76 ;  /* 0x000000004c3472ca */ /* 0x000fc400000e0000 */
[----:B------:R-:W0:Y:S01]  /*db90*/  LDC R76, c[0x0][0x238] ;  /* 0x00008e00ff4c7b82 */ /* 0x000e220000000800 */
[----:B------:R-:W2:Y:S01]  /*dba0*/  LDL.LU R215, [R1+0x498] ;  /* 0x0004980001d77983 */ /* 0x000ea20000300800 */
[----:B------:R-:W-:-:S03]  /*dbb0*/  R2UR UR54, R135 ;  /* 0x00000000873672ca */ /* 0x000fc600000e0000 */
[----:B------:R-:W2:Y:S04]  /*dbc0*/  LDL.LU R117, [R1+0x480] ;  /* 0x0004800001757983 */ /* 0x000ea80000300800 */
[----:B------:R-:W2:Y:S01]  /*dbd0*/  LDL.LU R118, [R1+0x284] ;  /* 0x0002840001767983 */ /* 0x000ea20000300800 */
[----:B------:R-:W-:-:S03]  /*dbe0*/  R2UR UR53, R187 ;  /* 0x00000000bb3572ca */ /* 0x000fc600000e0000 */
[----:B------:R-:W2:Y:S04]  /*dbf0*/  LDL.LU R121, [R1+0x478] ;  /* 0x0004780001797983 */ /* 0x000ea80000300800 */
[----:B------:R-:W2:Y:S04]  /*dc00*/  LDL.LU R135, [R1+0x28c] ;  /* 0x00028c0001877983 */ /* 0x000ea80000300800 */
[----:B------:R-:W2:Y:S01]  /*dc10*/  LDL.LU R220, [R1+0x470] ;  /* 0x0004700001dc7983 */ /* 0x000ea20000300800 */
[----:B0-----:R-:W-:-:S03]  /*dc20*/  IMAD.SHL.U32 R76, R76, 0x100, RZ ;  /* 0x000001004c4c7824 */ /* 0x001fc600078e00ff */
[----:B------:R-:W2:Y:S01]  /*dc30*/  LDL.LU R224, [R1+0x288] ;  /* 0x0002880001e07983 */ /* 0x000ea20000300800 */
[----:B------:R-:W-:-:S03]  /*dc40*/  IMAD.SHL.U32 R76, R76, 0x2, RZ ;  /* 0x000000024c4c7824 */ /* 0x000fc600078e00ff */
[----:B------:R-:W2:Y:S04]  /*dc50*/  LDL.LU R187, [R1+0x468] ;  /* 0x0004680001bb7983 */ /* 0x000ea80000300800 */
[----:B------:R-:W2:Y:S01]  /*dc60*/  LDL.LU R227, [R1+0x280] ;  /* 0x0002800001e37983 */ /* 0x000ea20000300800 */
[----:B------:R-:W-:-:S03]  /*dc70*/  IADD3 R75, P6, R75, R76, RZ ;  /* 0x0000004c4b4b7210 */ /* 0x000fc60007fde0ff */
[----:B------:R-:W2:Y:S04]  /*dc80*/  LDL.LU R232, [R1+0x460] ;  /* 0x0004600001e87983 */ /* 0x000ea80000300800 */
[----:B------:R-:W2:Y:S01]  /*dc90*/  LDL.LU R235, [R1+0x484] ;  /* 0x0004840001eb7983 */ /* 0x000ea20000300800 */
[-C--:B---3--:R-:W-:Y:S02]  /*dca0*/  IADD3 R89, P4, R89, R76.reuse, RZ ;  /* 0x0000004c59597210 */ /* 0x088fe40007f9e0ff */
[----:B----4-:R-:W-:-:S03]  /*dcb0*/  IADD3 R88, P5, R88, R76, RZ ;  /* 0x0000004c58587210 */ /* 0x010fc60007fbe0ff */
[----:B------:R0:W-:Y:S04]  /*dcc0*/  STL [R1+0x49c], R89 ;  /* 0x00049c5901007387 */ /* 0x0001e80000100800 */
[----:B------:R-:W3:Y:S04]  /*dcd0*/  LDL.LU R122, [R1+0x458] ;  /* 0x00045800017a7983 */ /* 0x000ee80000300800 */
[----:B------:R-:W4:Y:S04]  /*dce0*/  LDL.LU R240, [R1+0x47c] ;  /* 0x00047c0001f07983 */ /* 0x000f280000300800 */
[----:B------:R-:W4:Y:S04]  /*dcf0*/  LDL.LU R244, [R1+0x450] ;  /* 0x0004500001f47983 */ /* 0x000f280000300800 */
[----:B0-----:R-:W4:Y:S04]  /*dd00*/  LDL.LU R89, [R1+0x474] ;  /* 0x0004740001597983 */ /* 0x001f280000300800 */
[----:B------:R-:W-:Y:S04]  /*dd10*/  STL [R1+0x290], R88 ;  /* 0x0002905801007387 */ /* 0x000fe80000100800 */
[----:B------:R0:W-:Y:S04]  /*dd20*/  STL [R1+0x494], R75 ;  /* 0x0004944b01007387 */ /* 0x0001e80000100800 */
[----:B0-----:R-:W3:Y:S01]  /*dd30*/  LDL.LU R75, [R1+0x730] ;  /* 0x00073000014b7983 */ /* 0x001ee20000300800 */
[----:B--2---:R-:W-:-:S03]  /*dd40*/  IADD3 R119, P1, R119, R76, RZ ;  /* 0x0000004c77777210 */ /* 0x004fc60007f3e0ff */
[----:B------:R-:W2:Y:S01]  /*dd50*/  LDL.LU R247, [R1+0x448] ;  /* 0x0004480001f77983 */ /* 0x000ea20000300800 */
[----:B------:R-:W-:-:S03]  /*dd60*/  IADD3 R120, P2, R120, R76, RZ ;  /* 0x0000004c78787210 */ /* 0x000fc60007f5e0ff */
[----:B------:R-:W2:Y:S04]  /*dd70*/  LDL.LU R252, [R1+0x46c] ;  /* 0x00046c0001fc7983 */ /* 0x000ea80000300800 */
[----:B------:R-:W2:Y:S04]  /*dd80*/  LDL.LU R88, [R1+0x440] ;  /* 0x0004400001587983 */ /* 0x000ea80000300800 */
[----:B------:R0:W-:Y:S04]  /*dd90*/  STL [R1+0x490], R119 ;  /* 0x0004907701007387 */ /* 0x0001e80000100800 */
[----:B0-----:R-:W2:Y:S04]  /*dda0*/  LDL.LU R119, [R1+0x464] ;  /* 0x0004640001777983 */ /* 0x001ea80000300800 */
[----:B------:R0:W-:Y:S04]  /*ddb0*/  STL [R1+0x48c], R120 ;  /* 0x00048c7801007387 */ /* 0x0001e80000100800 */
[----:B0-----:R-:W2:Y:S01]  /*ddc0*/  LDL.LU R120, [R1+0x438] ;  /* 0x0004380001787983 */ /* 0x001ea20000300800 */
[----:B------:R-:W-:-:S05]  /*ddd0*/  IADD3 R134, P3, R134, R76, RZ ;  /* 0x0000004c86867210 */ /* 0x000fca0007f7e0ff */
[----:B------:R0:W-:Y:S04]  /*dde0*/  STL [R1+0x488], R134 ;  /* 0x0004888601007387 */ /* 0x0001e80000100800 */
[----:B0-----:R-:W2:Y:S01]  /*ddf0*/  LDL.LU R134, [R1+0x45c] ;  /* 0x00045c0001867983 */ /* 0x001ea20000300800 */
[--C-:B---3--:R-:W-:Y:S01]  /*de00*/  IMAD.X R215, R215, 0x1, R75.reuse, P4 ;  /* 0x00000001d7d77824 */ /* 0x108fe200020e064b */
[-C--:B------:R-:W-:Y:S01]  /*de10*/  IADD3 R117, P4, R117, R76.reuse, RZ ;  /* 0x0000004c75757210 */ /* 0x080fe20007f9e0ff */
[--C-:B------:R-:W-:Y:S01]  /*de20*/  IMAD.X R118, R118, 0x1, R75.reuse, P5 ;  /* 0x0000000176767824 */ /* 0x100fe200028e064b */
[----:B------:R-:W-:Y:S02]  /*de30*/  IADD3 R121, P5, R121, R76, RZ ;  /* 0x0000004c79797210 */ /* 0x000fe40007fbe0ff */
[----:B------:R-:W-:Y:S01]  /*de40*/  STL [R1+0x498], R215 ;  /* 0x000498d701007387 */ /* 0x000fe20000100800 */
[----:B------:R-:W-:-:S03]  /*de50*/  IMAD.X R135, R135, 0x1, R75, P6 ;  /* 0x0000000187877824 */ /* 0x000fc600030e064b */
[----:B------:R0:W-:Y:S01]  /*de60*/  STL [R1+0x480], R117 ;  /* 0x0004807501007387 */ /* 0x0001e20000100800 */
[----:B------:R-:W-:Y:S01]  /*de70*/  IMAD.X R224, R224, 0x1, R75, P1 ;  /* 0x00000001e0e07824 */ /* 0x000fe200008e064b */
[-C--:B------:R-:W-:Y:S02]  /*de80*/  IADD3 R187, P1, R187, R76.reuse, RZ ;  /* 0x0000004cbbbb7210 */ /* 0x080fe40007f3e0ff */
[----:B0-----:R-:W3:Y:S04]  /*de90*/  LDL.LU R117, [R1+0x430] ;  /* 0x0004300001757983 */ /* 0x001ee80000300800 */
[----:B------:R0:W-:Y:S04]  /*dea0*/  STL [R1+0x478], R121 ;  /* 0x0004787901007387 */ /* 0x0001e80000100800 */
[----:B------:R1:W-:Y:S01]  /*deb0*/  STL [R1+0x284], R118 ;  /* 0x0002847601007387 */ /* 0x0003e20000100800 */
[----:B------:R-:W-:-:S03]  /*dec0*/  IADD3 R220, P6, R220, R76, RZ ;  /* 0x0000004cdcdc7210 */ /* 0x000fc60007fde0ff */
[----:B0-----:R-:W3:Y:S04]  /*ded0*/  LDL.LU R121, [R1+0x454] ;  /* 0x0004540001797983 */ /* 0x001ee80000300800 */
[----:B-1----:R-:W3:Y:S04]  /*dee0*/  LDL.LU R118, [R1+0x428] ;  /* 0x0004280001767983 */ /* 0x002ee80000300800 */
[----:B------:R0:W-:Y:S01]  /*def0*/  STL [R1+0x28c], R135 ;  /* 0x00028c8701007387 */ /* 0x0001e20000100800 */
[--C-:B------:R-:W-:Y:S02]  /*df00*/  IMAD.X R227, R227, 0x1, R75.reuse, P2 ;  /* 0x00000001e3e37824 */ /* 0x100fe400010e064b */
[----:B------:R-:W-:Y:S01]  /*df10*/  IMAD.X R235, R235, 0x1, R75, P3 ;  /* 0x00000001ebeb7824 */ /* 0x000fe200018e064b */
[-C--:B------:R-:W-:Y:S01]  /*df20*/  IADD3 R122, P3, R122, R76.reuse, RZ ;  /* 0x0000004c7a7a7210 */ /* 0x080fe20007f7e0ff */
[----:B0-----:R-:W3:Y:S01]  /*df30*/  LDL.LU R135, [R1+0x44c] ;  /* 0x00044c0001877983 */ /* 0x001ee20000300800 */
[----:B------:R-:W-:-:S03]  /*df40*/  IADD3 R232, P2, R232, R76, RZ ;  /* 0x0000004ce8e87210 */ /* 0x000fc60007f5e0ff */
[----:B------:R0:W-:Y:S04]  /*df50*/  STL [R1+0x468], R187 ;  /* 0x000468bb01007387 */ /* 0x0001e80000100800 */
[----:B------:R-:W-:Y:S04]  /*df60*/  STL [R1+0x470], R220 ;  /* 0x000470dc01007387 */ /* 0x000fe80000100800 */
[----:B0-----:R-:W3:Y:S04]  /*df70*/  LDL.LU R187, [R1+0x420] ;  /* 0x0004200001bb7983 */ /* 0x001ee80000300800 */
[----:B------:R-:W-:Y:S04]  /*df80*/  STL [R1+0x288], R224 ;  /* 0x000288e001007387 */ /* 0x000fe80000100800 */
[----:B------:R-:W-:Y:S01]  /*df90*/  STL [R1+0x280], R227 ;  /* 0x000280e301007387 */ /* 0x000fe20000100800 */
[----:B----4-:R-:W-:-:S03]  /*dfa0*/  IMAD.X R89, R89, 0x1, R75, P5 ;  /* 0x0000000159597824 */ /* 0x010fc600028e064b */
[----:B------:R0:W-:Y:S01]  /*dfb0*/  STL [R1+0x458], R122 ;  /* 0x0004587a01007387 */ /* 0x0001e20000100800 */
[----:B------:R-:W-:-:S03]  /*dfc0*/  IMAD.X R240, R240, 0x1, R75, P4 ;  /* 0x00000001f0f07824 */ /* 0x000fc600020e064b */
[----:B------:R-:W-:Y:S01]  /*dfd0*/  STL [R1+0x460], R232 ;  /* 0x000460e801007387 */ /* 0x000fe20000100800 */
[----:B------:R-:W-:-:S03]  /*dfe0*/  IADD3 R244, P4, R244, R76, RZ ;  /* 0x0000004cf4f47210 */ /* 0x000fc60007f9e0ff */
[----:B0-----:R-:W4:Y:S01]  /*dff0*/  LDL.LU R122, [R1+0x444] ;  /* 0x00044400017a7983 */ /* 0x001f220000300800 */
[-C--:B--2---:R-:W-:Y:S01]  /*e000*/  IADD3 R247, P5, R247, R76.reuse, RZ ;  /* 0x0000004cf7f77210 */ /* 0x084fe20007fbe0ff */
[----:B------:R-:W-:Y:S02]  /*e010*/  IMAD.X R252, R252, 0x1, R75, P6 ;  /* 0x00000001fcfc7824 */ /* 0x000fe400030e064b */
[----:B------:R-:W-:Y:S01]  /*e020*/  STL [R1+0x484], R235 ;  /* 0x000484eb01007387 */ /* 0x000fe20000100800 */
[----:B------:R-:W-:-:S03]  /*e030*/  IADD3 R88, P6, R88, R76, RZ ;  /* 0x0000004c58587210 */ /* 0x000fc60007fde0ff */
[----:B------:R0:W-:Y:S04]  /*e040*/  STL [R1+0x474], R89 ;  /* 0x0004745901007387 */ /* 0x0001e80000100800 */
[----:B------:R-:W-:Y:S01]  /*e050*/  STL [R1+0x47c], R240 ;  /* 0x00047cf001007387 */ /* 0x000fe20000100800 */
[----:B------:R-:W-:-:S03]  /*e060*/  IMAD.X R119, R119, 0x1, R75, P1 ;  /* 0x0000000177777824 */ /* 0x000fc600008e064b */
[----:B0-----:R-:W2:Y:S04]  /*e070*/  LDL.LU R89, [R1+0x418] ;  /* 0x0004180001597983 */ /* 0x001ea80000300800 */
[----:B------:R-:W-:Y:S04]  /*e080*/  STL [R1+0x450], R244 ;  /* 0x000450f401007387 */ /* 0x000fe80000100800 */
[----:B------:R0:W-:Y:S01]  /*e090*/  STL [R1+0x448], R247 ;  /* 0x000448f701007387 */ /* 0x0001e20000100800 */
[----:B------:R-:W-:-:S03]  /*e0a0*/  IADD3 R120, P1, R120, R76, RZ ;  /* 0x0000004c78787210 */ /* 0x000fc60007f3e0ff */
[----:B0-----:R-:W2:Y:S04]  /*e0b0*/  LDL.LU R247, [R1+0x43c] ;  /* 0x00043c0001f77983 */ /* 0x001ea80000300800 */
[----:B------:R0:W-:Y:S04]  /*e0c0*/  STL [R1+0x440], R88 ;  /* 0x0004405801007387 */ /* 0x0001e80000100800 */
[----:B------:R-:W-:Y:S04]  /*e0d0*/  STL [R1+0x46c], R252 ;  /* 0x00046cfc01007387 */ /* 0x000fe80000100800 */
[----:B0-----:R-:W2:Y:S04]  /*e0e0*/  LDL.LU R88, [R1+0x410] ;  /* 0x0004100001587983 */ /* 0x001ea80000300800 */
[----:B------:R0:W-:Y:S01]  /*e0f0*/  STL [R1+0x464], R119 ;  /* 0x0004647701007387 */ /* 0x0001e20000100800 */
[----:B------:R-:W-:-:S03]  /*e100*/  IMAD.X R134, R134, 0x1, R75, P2 ;  /* 0x0000000186867824 */ /* 0x000fc600010e064b */
[----:B0-----:R-:W2:Y:S04]  /*e110*/  LDL.LU R119, [R1+0x434] ;  /* 0x0004340001777983 */ /* 0x001ea80000300800 */
[----:B------:R-:W2:Y:S04]  /*e120*/  LDL.LU R220, [R1+0x408] ;  /* 0x0004080001dc7983 */ /* 0x000ea80000300800 */
[----:B------:R-:W2:Y:S04]  /*e130*/  LDL.LU R252, [R1+0x42c] ;  /* 0x00042c0001fc7983 */ /* 0x000ea80000300800 */
[----:B------:R0:W-:Y:S04]  /*e140*/  STL [R1+0x438], R120 ;  /* 0x0004387801007387 */ /* 0x0001e80000100800 */
[----:B0-----:R-:W2:Y:S04]  /*e150*/  LDL.LU R120, [R1+0x400] ;  /* 0x0004000001787983 */ /* 0x001ea80000300800 */
[----:B------:R0:W-:Y:S04]  /*e160*/  STL [R1+0x45c], R134 ;  /* 0x00045c8601007387 */ /* 0x0001e80000100800 */
[----:B0-----:R-:W2:Y:S01]  /*e170*/  LDL.LU R134, [R1+0x424] ;  /* 0x0004240001867983 */ /* 0x001ea20000300800 */
[-C--:B---3--:R-:W-:Y:S01]  /*e180*/  IADD3 R117, P2, R117, R76.reuse, RZ ;  /* 0x0000004c75757210 */ /* 0x088fe20007f5e0ff */
[----:B------:R-:W-:Y:S01]  /*e190*/  IMAD.X R121, R121, 0x1, R75, P3 ;  /* 0x0000000179797824 */ /* 0x000fe200018e064b */
[----:B------:R-:W-:-:S04]  /*e1a0*/  IADD3 R118, P3, R118, R76, RZ ;  /* 0x0000004c76767210 */ /* 0x000fc80007f7e0ff */
[----:B------:R0:W-:Y:S04]  /*e1b0*/  STL [R1+0x454], R121 ;  /* 0x0004547901007387 */ /* 0x0001e80000100800 */
[----:B0-----:R-:W3:Y:S01]  /*e1c0*/  LDL.LU R121, [R1+0x3f8] ;  /* 0x0003f80001797983 */ /* 0x001ee20000300800 */
[----:B------:R-:W-:-:S03]  /*e1d0*/  IMAD.X R135, R135, 0x1, R75, P4 ;  /* 0x0000000187877824 */ /* 0x000fc600020e064b */
[----:B------:R0:W-:Y:S04]  /*e1e0*/  STL [R1+0x430], R117 ;  /* 0x0004307501007387 */ /* 0x0001e80000100800 */
[----:B0-----:R-:W3:Y:S01]  /*e1f0*/  LDL.LU R117, [R1+0x41c] ;  /* 0x00041c0001757983 */ /* 0x001ee20000300800 */
[----:B------:R-:W-:-:S03]  /*e200*/  IADD3 R187, P4, R187, R76, RZ ;  /* 0x0000004cbbbb7210 */ /* 0x000fc60007f9e0ff */
[----:B------:R0:W-:Y:S04]  /*e210*/  STL [R1+0x44c], R135 ;  /* 0x00044c8701007387 */ /* 0x0001e80000100800 */
[----:B------:R-:W-:Y:S04]  /*e220*/  STL [R1+0x428], R118 ;  /* 0x0004287601007387 */ /* 0x000fe80000100800 */
[----:B0-----:R-:W3:Y:S04]  /*e230*/  LDL.LU R135, [R1+0x3f0] ;  /* 0x0003f00001877983 */ /* 0x001ee80000300800 */
[----:B------:R-:W3:Y:S04]  /*e240*/  LDL.LU R224, [R1+0x414] ;  /* 0x0004140001e07983 */ /* 0x000ee80000300800 */
[----:B------:R-:W3:Y:S04]  /*e250*/  LDL.LU R227, [R1+0x3e4] ;  /* 0x0003e40001e37983 */ /* 0x000ee80000300800 */
[----:B------:R-:W3:Y:S01]  /*e260*/  LDL.LU R232, [R1+0x40c] ;  /* 0x00040c0001e87983 */ /* 0x000ee20000300800 */
[----:B----4-:R-:W-:-:S03]  /*e270*/  IMAD.X R122, R122, 0x1, R75, P5 ;  /* 0x000000017a7a7824 */ /* 0x010fc600028e064b */
[----:B------:R0:W-:Y:S04]  /*e280*/  STL [R1+0x420], R187 ;  /* 0x000420bb01007387 */ /* 0x0001e80000100800 */
[----:B0-----:R-:W4:Y:S04]  /*e290*/  LDL.LU R187, [R1+0x3dc] ;  /* 0x0003dc0001bb7983 */ /* 0x001f280000300800 */
[----:B------:R-:W4:Y:S04]  /*e2a0*/  LDL.LU R235, [R1+0x404] ;  /* 0x0004040001eb7983 */ /* 0x000f280000300800 */
[----:B------:R-:W4:Y:S01]  /*e2b0*/  LDL.LU R240, [R1+0x3d4] ;  /* 0x0003d40001f07983 */ /* 0x000f220000300800 */
[----:B--2---:R-:W-:-:S03]  /*e2c0*/  IADD3 R89, P5, R89, R76, RZ ;  /* 0x0000004c59597210 */ /* 0x004fc60007fbe0ff */
[----:B------:R0:W-:Y:S04]  /*e2d0*/  STL [R1+0x444], R122 ;  /* 0x0004447a01007387 */ /* 0x0001e80000100800 */
[----:B0-----:R-:W2:Y:S01]  /*e2e0*/  LDL.LU R122, [R1+0x3fc] ;  /* 0x0003fc00017a7983 */ /* 0x001ea20000300800 */
[----:B------:R-:W-:-:S03]  /*e2f0*/  IMAD.X R247, R247, 0x1, R75, P6 ;  /* 0x00000001f7f77824 */ /* 0x000fc600030e064b */
[----:B------:R-:W2:Y:S04]  /*e300*/  LDL.LU R244, [R1+0x3cc] ;  /* 0x0003cc0001f47983 */ /* 0x000ea80000300800 */
[----:B------:R-:W2:Y:S04]  /*e310*/  LDL.LU R118, [R1+0x3f4] ;  /* 0x0003f40001767983 */ /* 0x000ea80000300800 */
[----:B------:R0:W-:Y:S01]  /*e320*/  STL [R1+0x418], R89 ;  /* 0x0004185901007387 */ /* 0x0001e20000100800 */
[----:B------:R-:W-:-:S03]  /*e330*/  IADD3 R88, P6, R88, R76, RZ ;  /* 0x0000004c58587210 */ /* 0x000fc60007fde0ff */
[----:B0-----:R-:W2:Y:S04]  /*e340*/  LDL.LU R89, [R1+0x3c4] ;  /* 0x0003c40001597983 */ /* 0x001ea80000300800 */
[----:B------:R0:W-:Y:S01]  /*e350*/  STL [R1+0x410], R88 ;  /* 0x0004105801007387 */ /* 0x0001e20000100800 */
[--C-:B------:R-:W-:Y:S01]  /*e360*/  IMAD.X R119, R119, 0x1, R75.reuse, P1 ;  /* 0x0000000177777824 */ /* 0x100fe200008e064b */
[-C--:B------:R-:W-:Y:S01]  /*e370*/  IADD3 R220, P1, R220, R76.reuse, RZ ;  /* 0x0000004cdcdc7210 */ /* 0x080fe20007f3e0ff */
[----:B------:R-:W-:Y:S01]  /*e380*/  IMAD.X R252, R252, 0x1, R75, P2 ;  /* 0x00000001fcfc7824 */ /* 0x000fe200010e064b */
[----:B0-----:R-:W2:Y:S04]  /*e390*/  LDL.LU R88, [R1+0x3e8] ;  /* 0x0003e80001587983 */ /* 0x001ea80000300800 */
[----:B------:R0:W-:Y:S04]  /*e3a0*/  STL [R1+0x43c], R247 ;  /* 0x00043cf701007387 */ /* 0x0001e80000100800 */
[----:B0-----:R-:W2:Y:S01]  /*e3b0*/  LDL.LU R247, [R1+0x3bc] ;  /* 0x0003bc0001f77983 */ /* 0x001ea20000300800 */
[----:B------:R-:W-:-:S03]  /*e3c0*/  IADD3 R120, P2, R120, R76, RZ ;  /* 0x0000004c78787210 */ /* 0x000fc60007f5e0ff */
[----:B------:R0:W-:Y:S01]  /*e3d0*/  STL [R1+0x434], R119 ;  /* 0x0004347701007387 */ /* 0x0001e20000100800 */
[----:B------:R-:W-:-:S03]  /*e3e0*/  IMAD.X R134, R134, 0x1, R75, P3 ;  /* 0x0000000186867824 */ /* 0x000fc600018e064b */
[----:B0-----:R-:W2:Y:S04]  /*e3f0*/  LDL.LU R119, [R1+0x3e0] ;  /* 0x0003e00001777983 */ /* 0x001ea80000300800 */
[----:B------:R-:W-:Y:S04]  /*e400*/  STL [R1+0x408], R220 ;  /* 0x000408dc01007387 */ /* 0x000fe80000100800 */
[----:B------:R0:W-:Y:S04]  /*e410*/  STL [R1+0x42c], R252 ;  /* 0x00042cfc01007387 */ /* 0x0001e80000100800 */
[----:B0-----:R-:W2:Y:S04]  /*e420*/  LDL.LU R252, [R1+0x3b4] ;  /* 0x0003b40001fc7983 */ /* 0x001ea80000300800 */
[----:B------:R0:W-:Y:S04]  /*e430*/  STL [R1+0x424], R134 ;  /* 0x0004248601007387 */ /* 0x0001e80000100800 */
[----:B------:R1:W-:Y:S04]  /*e440*/  STL [R1+0x400], R120 ;  /* 0x0004007801007387 */ /* 0x0003e80000100800 */
[----:B0-----:R-:W2:Y:S04]  /*e450*/  LDL.LU R134, [R1+0x3d8] ;  /* 0x0003d80001867983 */ /* 0x001ea80000300800 */
[----:B-1----:R-:W2:Y:S01]  /*e460*/  LDL.LU R120, [R1+0x3ac] ;  /* 0x0003ac0001787983 */ /* 0x002ea20000300800 */
[----:B---3--:R-:W-:-:S05]  /*e470*/  IADD3 R121, P3, R121, R76, RZ ;  /* 0x0000004c79797210 */ /* 0x008fca0007f7e0ff */
[----:B------:R0:W-:Y:S01]  /*e480*/  STL [R1+0x3f8], R121 ;  /* 0x0003f87901007387 */ /* 0x0001e20000100800 */
[----:B------:R-:W-:-:S03]  /*e490*/  IMAD.X R117, R117, 0x1, R75, P4 ;  /* 0x0000000175757824 */ /* 0x000fc600020e064b */
[----:B0-----:R-:W3:Y:S04]  /*e4a0*/  LDL.LU R121, [R1+0x3d0] ;  /* 0x0003d00001797983 */ /* 0x001ee80000300800 */
[----:B------:R0:W-:Y:S01]  /*e4b0*/  STL [R1+0x41c], R117 ;  /* 0x00041c7501007387 */ /* 0x0001e20000100800 */
[----:B------:R-:W-:-:S03]  /*e4c0*/  IADD3 R135, P4, R135, R76, RZ ;  /* 0x0000004c87877210 */ /* 0x000fc60007f9e0ff */
[----:B0-----:R-:W3:Y:S01]  /*e4d0*/  LDL.LU R117, [R1+0x3a4] ;  /* 0x0003a40001757983 */ /* 0x001ee20000300800 */
[----:B------:R-:W-:-:S03]  /*e4e0*/  IMAD.X R224, R224, 0x1, R75, P5 ;  /* 0x00000001e0e07824 */ /* 0x000fc600028e064b */
[----:B------:R0:W-:Y:S01]  /*e4f0*/  STL [R1+0x3f0], R135 ;  /* 0x0003f08701007387 */ /* 0x0001e20000100800 */
[-C--:B------:R-:W-:Y:S01]  /*e500*/  IADD3 R227, P5, R227, R76.reuse, RZ ;  /* 0x0000004ce3e37210 */ /* 0x080fe20007fbe0ff */
[----:B------:R-:W-:Y:S02]  /*e510*/  IMAD.X R232, R232, 0x1, R75, P6 ;  /* 0x00000001e8e87824 */ /* 0x000fe400030e064b */
[----:B0-----:R-:W3:Y:S04]  /*e520*/  LDL.LU R135, [R1+0x3c8] ;  /* 0x0003c80001877983 */ /* 0x001ee80000300800 */
[----:B------:R-:W-:Y:S01]  /*e530*/  STL [R1+0x414], R224 ;  /* 0x000414e001007387 */ /* 0x000fe20000100800 */
[----:B----4-:R-:W-:-:S05]  /*e540*/  IADD3 R187, P6, R187, R76, RZ ;  /* 0x0000004cbbbb7210 */ /* 0x010fca0007fde0ff */
[----:B------:R0:W-:Y:S01]  /*e550*/  STL [R1+0x3dc], R187 ;  /* 0x0003dcbb01007387 */ /* 0x0001e20000100800 */
[----:B------:R-:W-:-:S03]  /*e560*/  IMAD.X R235, R235, 0x1, R75, P1 ;  /* 0x00000001ebeb7824 */ /* 0x000fc600008e064b */
[----:B------:R-:W-:Y:S01]  /*e570*/  STL [R1+0x3e4], R227 ;  /* 0x0003e4e301007387 */ /* 0x000fe20000100800 */
[----:B------:R-:W-:-:S03]  /*e580*/  IADD3 R240, P1, R240, R76, RZ ;  /* 0x0000004cf0f07210 */ /* 0x000fc60007f3e0ff */
[----:B0-----:R-:W4:Y:S01]  /*e590*/  LDL.LU R187, [R1+0x39c] ;  /* 0x00039c0001bb7983 */ /* 0x001f220000300800 */
[----:B--2---:R-:W-:-:S03]  /*e5a0*/  IMAD.X R122, R122, 0x1, R75, P2 ;  /* 0x000000017a7a7824 */ /* 0x004fc600010e064b */
[----:B------:R-:W-:Y:S01]  /*e5b0*/  STL [R1+0x40c], R232 ;  /* 0x00040ce801007387 */ /* 0x000fe20000100800 */
[----:B------:R-:W-:-:S03]  /*e5c0*/  IADD3 R244, P2, R244, R76, RZ ;  /* 0x0000004cf4f47210 */ /* 0x000fc60007f5e0ff */
[----:B------:R0:W-:Y:S01]  /*e5d0*/  STL [R1+0x3fc], R122 ;  /* 0x0003fc7a01007387 */ /* 0x0001e20000100800 */
[----:B------:R-:W-:-:S03]  /*e5e0*/  IMAD.X R118, R118, 0x1, R75, P3 ;  /* 0x0000000176767824 */ /* 0x000fc600018e064b */
[----:B------:R-:W-:Y:S04]  /*e5f0*/  STL [R1+0x404], R235 ;  /* 0x000404eb01007387 */ /* 0x000fe80000100800 */
[----:B0-----:R-:W2:Y:S04]  /*e600*/  LDL.LU R122, [R1+0x3c0] ;  /* 0x0003c000017a7983 */ /* 0x001ea80000300800 */
[----:B------:R-:W-:Y:S01]  /*e610*/  STL [R1+0x3d4], R240 ;  /* 0x0003d4f001007387 */ /* 0x000fe20000100800 */
[----:B------:R-:W-:-:S03]  /*e620*/  IADD3 R89, P3, R89, R76, RZ ;  /* 0x0000004c59597210 */ /* 0x000fc60007f7e0ff */
[----:B------:R0:W-:Y:S04]  /*e630*/  STL [R1+0x3f4], R118 ;  /* 0x0003f47601007387 */ /* 0x0001e80000100800 */
[----:B------:R-:W-:Y:S04]  /*e640*/  STL [R1+0x3cc], R244 ;  /* 0x0003ccf401007387 */ /* 0x000fe80000100800 */
[----:B0-----:R-:W2:Y:S04]  /*e650*/  LDL.LU R118, [R1+0x394] ;  /* 0x0003940001767983 */ /* 0x001ea80000300800 */
[----:B------:R0:W-:Y:S01]  /*e660*/  STL [R1+0x3c4], R89 ;  /* 0x0003c45901007387 */ /* 0x0001e20000100800 */
[----:B------:R-:W-:-:S03]  /*e670*/  IMAD.X R88, R88, 0x1, R75, P4 ;  /* 0x0000000158587824 */ /* 0x000fc600020e064b */
[----:B0-----:R-:W2:Y:S01]  /*e680*/  LDL.LU R89, [R1+0x3b8] ;  /* 0x0003b80001597983 */ /* 0x001ea20000300800 */
[----:B------:R-:W-:-:S03]  /*e690*/  IADD3 R247, P4, R247, R76, RZ ;  /* 0x0000004cf7f77210 */ /* 0x000fc60007f9e0ff */
[----:B------:R0:W-:Y:S04]  /*e6a0*/  STL [R1+0x3e8], R88 ;  /* 0x0003e85801007387 */ /* 0x0001e80000100800 */
[----:B0-----:R-:W2:Y:S01]  /*e6b0*/  LDL.LU R88, [R1+0x38c] ;  /* 0x00038c0001587983 */ /* 0x001ea20000300800 */
[----:B------:R-:W-:-:S03]  /*e6c0*/  IMAD.X R119, R119, 0x1, R75, P5 ;  /* 0x0000000177777824 */ /* 0x000fc600028e064b */
[----:B------:R-:W2:Y:S04]  /*e6d0*/  LDL.LU R220, [R1+0x3b0] ;  /* 0x0003b00001dc7983 */ /* 0x000ea80000300800 */
[----:B------:R-:W2:Y:S04]  /*e6e0*/  LDL.LU R244, [R1+0x384] ;  /* 0x0003840001f47983 */ /* 0x000ea80000300800 */
[----:B------:R0:W-:Y:S04]  /*e6f0*/  STL [R1+0x3bc], R247 ;  /* 0x0003bcf701007387 */ /* 0x0001e80000100800 */
[----:B0-----:R-:W2:Y:S04]  /*e700*/  LDL.LU R247, [R1+0x3a8] ;  /* 0x0003a80001f77983 */ /* 0x001ea80000300800 */
[----:B------:R0:W-:Y:S01]  /*e710*/  STL [R1+0x3e0], R119 ;  /* 0x0003e07701007387 */ /* 0x0001e20000100800 */
[----:B------:R-:W-:-:S03]  /*e720*/  IMAD.X R134, R134, 0x1, R75, P6 ;  /* 0x0000000186867824 */ /* 0x000fc600030e064b */
[----:B0-----:R-:W2:Y:S04]  /*e730*/  LDL.LU R119, [R1+0x37c] ;  /* 0x00037c0001777983 */ /* 0x001ea80000300800 */
[----:B------:R0:W-:Y:S04]  /*e740*/  STL [R1+0x3d8], R134 ;  /* 0x0003d88601007387 */ /* 0x0001e80000100800 */
[----:B0-----:R-:W2:Y:S01]  /*e750*/  LDL.LU R134, [R1+0x3a0] ;  /* 0x0003a00001867983 */ /* 0x001ea20000300800 */
[-C--:B------:R-:W-:Y:S02]  /*e760*/  IADD3 R252, P5, R252, R76.reuse, RZ ;  /* 0x0000004cfcfc7210 */ /* 0x080fe40007fbe0ff */
[----:B------:R-:W-:-:S03]  /*e770*/  IADD3 R120, P6, R120, R76, RZ ;  /* 0x0000004c78787210 */ /* 0x000fc60007fde0ff */
[----:B------:R-:W-:Y:S04]  /*e780*/  STL [R1+0x3b4], R252 ;  /* 0x0003b4fc01007387 */ /* 0x000fe80000100800 */
[----:B------:R0:W-:Y:S04]  /*e790*/  STL [R1+0x3ac], R120 ;  /* 0x0003ac7801007387 */ /* 0x0001e80000100800 */
[----:B0-----:R-:W2:Y:S01]  /*e7a0*/  LDL.LU R120, [R1+0x374] ;  /* 0x0003740001787983 */ /* 0x001ea20000300800 */
[----:B---3--:R-:W-:-:S05]  /*e7b0*/  IMAD.X R121, R121, 0x1, R75, P1 ;  /* 0x0000000179797824 */ /* 0x008fca00008e064b */
[----:B------:R0:W-:Y:S01]  /*e7c0*/  STL [R1+0x3d0], R121 ;  /* 0x0003d07901007387 */ /* 0x0001e20000100800 */
[----:B------:R-:W-:-:S03]  /*e7d0*/  IADD3 R117, P1, R117, R76, RZ ;  /* 0x0000004c75757210 */ /* 0x000fc60007f3e0ff */
[----:B0-----:R-:W3:Y:S04]  /*e7e0*/  LDL.LU R121, [R1+0x398] ;  /* 0x0003980001797983 */ /* 0x001ee80000300800 */
[----:B------:R-:W3:Y:S04]  /*e7f0*/  LDL.LU R224, [R1+0x36c] ;  /* 0x00036c0001e07983 */ /* 0x000ee80000300800 */
[----:B------:R-:W3:Y:S01]  /*e800*/  LDL.LU R227, [R1+0x390] ;  /* 0x0003900001e37983 */ /* 0x000ee20000300800 */
[----:B------:R-:W-:-:S03]  /*e810*/  IMAD.X R135, R135, 0x1, R75, P2 ;  /* 0x0000000187877824 */ /* 0x000fc600010e064b */
[----:B------:R-:W-:Y:S04]  /*e820*/  STL [R1+0x3a4], R117 ;  /* 0x0003a47501007387 */ /* 0x000fe80000100800 */
[----:B------:R-:W3:Y:S04]  /*e830*/  LDL.LU R232, [R1+0x364] ;  /* 0x0003640001e87983 */ /* 0x000ee80000300800 */
[----:B------:R0:W-:Y:S04]  /*e840*/  STL [R1+0x3c8], R135 ;  /* 0x0003c88701007387 */ /* 0x0001e80000100800 */
[----:B0-----:R-:W3:Y:S04]  /*e850*/  LDL.LU R135, [R1+0x388] ;  /* 0x0003880001877983 */ /* 0x001ee80000300800 */
[----:B------:R-:W3:Y:S01]  /*e860*/  LDL.LU R235, [R1+0x35c] ;  /* 0x00035c0001eb7983 */ /* 0x000ee20000300800 */
[----:B----4-:R-:W-:-:S03]  /*e870*/  IADD3 R187, P2, R187, R76, RZ ;  /* 0x0000004cbbbb7210 */ /* 0x010fc60007f5e0ff */
[----:B------:R-:W4:Y:S04]  /*e880*/  LDL.LU R240, [R1+0x380] ;  /* 0x0003800001f07983 */ /* 0x000f280000300800 */
[----:B------:R0:W-:Y:S04]  /*e890*/  STL [R1+0x39c], R187 ;  /* 0x00039cbb01007387 */ /* 0x0001e80000100800 */
[----:B0-----:R-:W4:Y:S04]  /*e8a0*/  LDL.LU R187, [R1+0x354] ;  /* 0x0003540001bb7983 */ /* 0x001f280000300800 */
[----:B------:R-:W4:Y:S01]  /*e8b0*/  LDL.LU R252, [R1+0x378] ;  /* 0x0003780001fc7983 */ /* 0x000f220000300800 */
[----:B--2---:R-:W-:-:S03]  /*e8c0*/  IMAD.X R122, R122, 0x1, R75, P3 ;  /* 0x000000017a7a7824 */ /* 0x004fc600018e064b */
[----:B------:R-:W2:Y:S04]  /*e8d0*/  LDL.LU R117, [R1+0x34c] ;  /* 0x00034c0001757983 */ /* 0x000ea80000300800 */
[----:B------:R0:W-:Y:S04]  /*e8e0*/  STL [R1+0x3c0], R122 ;  /* 0x0003c07a01007387 */ /* 0x0001e80000100800 */
[----:B0-----:R-:W2:Y:S01]  /*e8f0*/  LDL.LU R122, [R1+0x370] ;  /* 0x00037000017a7983 */ /* 0x001ea20000300800 */
[----:B------:R-:W-:Y:S01]  /*e900*/  IADD3 R118, P3, R118, R76, RZ ;  /* 0x0000004c76767210 */ /* 0x000fe20007f7e0ff */
[----:B------:R-:W-:-:S05]  /*e910*/  IMAD.X R89, R89, 0x1, R75, P4 ;  /* 0x0000000159597824 */ /* 0x000fca00020e064b */
[----:B------:R0:W-:Y:S01]  /*e920*/  STL [R1+0x3b8], R89 ;  /* 0x0003b85901007387 */ /* 0x0001e20000100800 */
[----:B------:R-:W-:-:S03]  /*e930*/  IADD3 R88, P4, R88, R76, RZ ;  /* 0x0000004c58587210 */ /* 0x000fc60007f9e0ff */
[----:B0-----:R-:W2:Y:S01]  /*e940*/  LDL.LU R89, [R1+0x344] ;  /* 0x0003440001597983 */ /* 0x001ea20000300800 */
[----:B------:R-:W-:-:S03]  /*e950*/  IMAD.X R220, R220, 0x1, R75, P5 ;  /* 0x00000001dcdc7824 */ /* 0x000fc600028e064b */
[----:B------:R0:W-:Y:S01]  /*e960*/  STL [R1+0x394], R118 ;  /* 0x0003947601007387 */ /* 0x0001e20000100800 */
[----:B------:R-:W-:-:S03]  /*e970*/  IADD3 R244, P5, R244, R76, RZ ;  /* 0x0000004cf4f47210 */ /* 0x000fc60007fbe0ff */
[----:B0-----:R-:W2:Y:S04]  /*e980*/  LDL.LU R118, [R1+0x368] ;  /* 0x0003680001767983 */ /* 0x001ea80000300800 */
[----:B------:R0:W-:Y:S01]  /*e990*/  STL [R1+0x38c], R88 ;  /* 0x00038c5801007387 */ /* 0x0001e20000100800 */
[----:B------:R-:W-:-:S03]  /*e9a0*/  IMAD.X R247, R247, 0x1, R75, P6 ;  /* 0x00000001f7f77824 */ /* 0x000fc600030e064b */
[----:B0-----:R-:W2:Y:S04]  /*e9b0*/  LDL.LU R88, [R1+0x33c] ;  /* 0x00033c0001587983 */ /* 0x001ea80000300800 */
[----:B------:R-:W-:Y:S01]  /*e9c0*/  STL [R1+0x3b0], R220 ;  /* 0x0003b0dc01007387 */ /* 0x000fe20000100800 */
[----:B------:R-:W-:-:S03]  /*e9d0*/  IADD3 R119, P6, R119, R76, RZ ;  /* 0x0000004c77777210 */ /* 0x000fc60007fde0ff */
[----:B------:R0:W-:Y:S04]  /*e9e0*/  STL [R1+0x384], R244 ;  /* 0x000384f401007387 */ /* 0x0001e80000100800 */
[----:B0-----:R-:W2:Y:S01]  /*e9f0*/  LDL.LU R244, [R1+0x360] ;  /* 0x0003600001f47983 */ /* 0x001ea20000300800 */
[----:B------:R-:W-:-:S03]  /*ea00*/  IMAD.X R134, R134, 0x1, R75, P1 ;  /* 0x0000000186867824 */ /* 0x000fc600008e064b */
[----:B------:R0:W-:Y:S04]  /*ea10*/  STL [R1+0x3a8], R247 ;  /* 0x0003a8f701007387 */ /* 0x0001e80000100800 */
[----:B0-----:R-:W2:Y:S04]  /*ea20*/  LDL.LU R247, [R1+0x334] ;  /* 0x0003340001f77983 */ /* 0x001ea80000300800 */
[----:B------:R0:W-:Y:S04]  /*ea30*/  STL [R1+0x37c], R119 ;  /* 0x00037c7701007387 */ /* 0x0001e80000100800 */
[----:B0-----:R-:W2:Y:S04]  /*ea40*/  LDL.LU R119, [R1+0x358] ;  /* 0x0003580001777983 */ /* 0x001ea80000300800 */
[----:B------:R0:W-:Y:S04]  /*ea50*/  STL [R1+0x3a0], R134 ;  /* 0x0003a08601007387 */ /* 0x0001e80000100800 */
[----:B0-----:R-:W2:Y:S01]  /*ea60*/  LDL.LU R134, [R1+0x32c] ;  /* 0x00032c0001867983 */ /* 0x001ea20000300800 */
[----:B------:R-:W-:-:S05]  /*ea70*/  IADD3 R120, P1, R120, R76, RZ ;  /* 0x0000004c78787210 */ /* 0x000fca0007f3e0ff */
[----:B------:R0:W-:Y:S04]  /*ea80*/  STL [R1+0x374], R120 ;  /* 0x0003747801007387 */ /* 0x0001e80000100800 */
[----:B0-----:R-:W2:Y:S01]  /*ea90*/  LDL.LU R120, [R1+0x350] ;  /* 0x0003500001787983 */ /* 0x001ea20000300800 */
[----:B---3--:R-:W-:Y:S01]  /*eaa0*/  IMAD.X R121, R121, 0x1, R75, P2 ;  /* 0x0000000179797824 */ /* 0x008fe200010e064b */
[----:B------:R-:W-:-:S04]  /*eab0*/  IADD3 R224, P2, R224, R76, RZ ;  /* 0x0000004ce0e07210 */ /* 0x000fc80007f5e0ff */
[----:B------:R0:W-:Y:S01]  /*eac0*/  STL [R1+0x398], R121 ;  /* 0x0003987901007387 */ /* 0x0001e20000100800 */
[----:B------:R-:W-:-:S03]  /*ead0*/  IMAD.X R227, R227, 0x1, R75, P3 ;  /* 0x00000001e3e37824 */ /* 0x000fc600018e064b */
[----:B0-----:R-:W3:Y:S01]  /*eae0*/  LDL.LU R121, [R1+0x324] ;  /* 0x0003240001797983 */ /* 0x001ee20000300800 */
[----:B------:R-:W-:-:S03]  /*eaf0*/  IADD3 R232, P3, R232, R76, RZ ;  /* 0x0000004ce8e87210 */ /* 0x000fc60007f7e0ff */
[----:B------:R-:W-:Y:S01]  /*eb00*/  STL [R1+0x36c], R224 ;  /* 0x00036ce001007387 */ /* 0x000fe20000100800 */
[----:B------:R-:W-:Y:S01]  /*eb10*/  IMAD.X R135, R135, 0x1, R75, P4 ;  /* 0x0000000187877824 */ /* 0x000fe200020e064b */
[----:B------:R-:W-:-:S04]  /*eb20*/  IADD3 R235, P4, R235, R76, RZ ;  /* 0x0000004cebeb7210 */ /* 0x000fc80007f9e0ff */
[----:B------:R0:W-:Y:S01]  /*eb30*/  STL [R1+0x388], R135 ;  /* 0x0003888701007387 */ /* 0x0001e20000100800 */
[----:B----4-:R-:W-:-:S03]  /*eb40*/  IMAD.X R240, R240, 0x1, R75, P5 ;  /* 0x00000001f0f07824 */ /* 0x010fc600028e064b */
[----:B------:R-:W-:Y:S04]  /*eb50*/  STL [R1+0x390], R227 ;  /* 0x000390e301007387 */ /* 0x000fe80000100800 */
[----:B0-----:R-:W4:Y:S01]  /*eb60*/  LDL.LU R135, [R1+0x348] ;  /* 0x0003480001877983 */ /* 0x001f220000300800 */
[----:B------:R-:W-:-:S03]  /*eb70*/  IADD3 R187, P5, R187, R76, RZ ;  /* 0x0000004cbbbb7210 */ /* 0x000fc60007fbe0ff */
[----:B------:R-:W-:Y:S01]  /*eb80*/  STL [R1+0x364], R232 ;  /* 0x000364e801007387 */ /* 0x000fe20000100800 */
[----:B------:R-:W-:-:S03]  /*eb90*/  IMAD.X R252, R252, 0x1, R75, P6 ;  /* 0x00000001fcfc7824 */ /* 0x000fc600030e064b */
[----:B------:R0:W-:Y:S01]  /*eba0*/  STL [R1+0x354], R187 ;  /* 0x000354bb01007387 */ /* 0x0001e20000100800 */
[----:B--2---:R-:W-:-:S03]  /*ebb0*/  IADD3 R117, P6, R117, R76, RZ ;  /* 0x0000004c75757210 */ /* 0x004fc60007fde0ff */
[----:B------:R-:W-:Y:S04]  /*ebc0*/  STL [R1+0x35c], R235 ;  /* 0x00035ceb01007387 */ /* 0x000fe80000100800 */
[----:B0-----:R-:W2:Y:S04]  /*ebd0*/  LDL.LU R187, [R1+0x31c] ;  /* 0x00031c0001bb7983 */ /* 0x001ea80000300800 */
[----:B------:R-:W-:Y:S01]  /*ebe0*/  STL [R1+0x380], R240 ;  /* 0x000380f001007387 */ /* 0x000fe20000100800 */
[----:B------:R-:W-:-:S03]  /*ebf0*/  IMAD.X R122, R122, 0x1, R75, P1 ;  /* 0x000000017a7a7824 */ /* 0x000fc600008e064b */
[----:B------:R0:W-:Y:S04]  /*ec00*/  STL [R1+0x34c], R117 ;  /* 0x00034c7501007387 */ /* 0x0001e80000100800 */
[----:B------:R-:W-:Y:S04]  /*ec10*/  STL [R1+0x378], R252 ;  /* 0x000378fc01007387 */ /* 0x000fe80000100800 */
[----:B0-----:R-:W2:Y:S04]  /*ec20*/  LDL.LU R117, [R1+0x340] ;  /* 0x0003400001757983 */ /* 0x001ea80000300800 */
[----:B------:R0:W-:Y:S04]  /*ec30*/  STL [R1+0x370], R122 ;  /* 0x0003707a01007387 */ /* 0x0001e80000100800 */
[----:B0-----:R-:W2:Y:S01]  /*ec40*/  LDL.LU R122, [R1+0x314] ;  /* 0x00031400017a7983 */ /* 0x001ea20000300800 */
[----:B------:R-:W-:-:S05]  /*ec50*/  IADD3 R89, P1, R89, R76, RZ ;  /* 0x0000004c59597210 */ /* 0x000fca0007f3e0ff */
[----:B------:R0:W-:Y:S01]  /*ec60*/  STL [R1+0x344], R89 ;  /* 0x0003445901007387 */ /* 0x0001e20000100800 */
[----:B------:R-:W-:-:S03]  /*ec70*/  IMAD.X R118, R118, 0x1, R75, P2 ;  /* 0x0000000176767824 */ /* 0x000fc600010e064b */
[----:B0-----:R-:W2:Y:S04]  /*ec80*/  LDL.LU R89, [R1+0x338] ;  /* 0x0003380001597983 */ /* 0x001ea80000300800 */
[----:B------:R-:W2:Y:S04]  /*ec90*/  LDL.LU R240, [R1+0x30c] ;  /* 0x00030c0001f07983 */ /* 0x000ea80000300800 */
[----:B------:R-:W2:Y:S01]  /*eca0*/  LDL.LU R252, [R1+0x330] ;  /* 0x0003300001fc7983 */ /* 0x000ea20000300800 */
[----:B------:R-:W-:-:S03]  /*ecb0*/  IADD3 R88, P2, R88, R76, RZ ;  /* 0x0000004c58587210 */ /* 0x000fc60007f5e0ff */
[----:B------:R0:W-:Y:S04]  /*ecc0*/  STL [R1+0x368], R118 ;  /* 0x0003687601007387 */ /* 0x0001e80000100800 */
[----:B0-----:R-:W2:Y:S04]  /*ecd0*/  LDL.LU R118, [R1+0x304] ;  /* 0x0003040001767983 */ /* 0x001ea80000300800 */
[----:B------:R0:W-:Y:S01]  /*ece0*/  STL [R1+0x33c], R88 ;  /* 0x00033c5801007387 */ /* 0x0001e20000100800 */
[----:B------:R-:W-:-:S03]  /*ecf0*/  IMAD.X R244, R244, 0x1, R75, P3 ;  /* 0x00000001f4f47824 */ /* 0x000fc600018e064b */
[----:B0-----:R-:W2:Y:S01]  /*ed00*/  LDL.LU R88, [R1+0x328] ;  /* 0x0003280001587983 */ /* 0x001ea20000300800 */
[----:B------:R-:W-:-:S03]  /*ed10*/  IADD3 R247, P3, R247, R76, RZ ;  /* 0x0000004cf7f77210 */ /* 0x000fc60007f7e0ff */
[----:B------:R-:W-:Y:S04]  /*ed20*/  STL [R1+0x360], R244 ;  /* 0x000360f401007387 */ /* 0x000fe80000100800 */
[----:B------:R-:W-:Y:S01]  /*ed30*/  STL [R1+0x334], R247 ;  /* 0x000334f701007387 */ /* 0x000fe20000100800 */
[----:B------:R-:W-:-:S05]  /*ed40*/  IMAD.X R119, R119, 0x1, R75, P4 ;  /* 0x0000000177777824 */ /* 0x000fca00020e064b */
[----:B------:R0:W-:Y:S01]  /*ed50*/  STL [R1+0x358], R119 ;  /* 0x0003587701007387 */ /* 0x0001e20000100800 */
[----:B------:R-:W-:-:S03]  /*ed60*/  IADD3 R134, P4, R134, R76, RZ ;  /* 0x0000004c86867210 */ /* 0x000fc60007f9e0ff */
[----:B0-----:R-:W2:Y:S04]  /*ed70*/  LDL.LU R119, [R1+0x2fc] ;  /* 0x0002fc0001777983 */ /* 0x001ea80000300800 */
[----:B------:R0:W-:Y:S04]  /*ed80*/  STL [R1+0x32c], R134 ;  /* 0x00032c8601007387 */ /* 0x0001e80000100800 */
[----:B0-----:R-:W2:Y:S01]  /*ed90*/  LDL.LU R134, [R1+0x320] ;  /* 0x0003200001867983 */ /* 0x001ea20000300800 */
[----:B------:R-:W-:-:S03]  /*eda0*/  IMAD.X R120, R120, 0x1, R75, P5 ;  /* 0x0000000178787824 */ /* 0x000fc600028e064b */
[----:B------:R-:W2:Y:S04]  /*edb0*/  LDL.LU R220, [R1+0x2f4] ;  /* 0x0002f40001dc7983 */ /* 0x000ea80000300800 */
[----:B------:R-:W2:Y:S04]  /*edc0*/  LDL.LU R224, [R1+0x318] ;  /* 0x0003180001e07983 */ /* 0x000ea80000300800 */
[----:B------:R0:W-:Y:S04]  /*edd0*/  STL [R1+0x350], R120 ;  /* 0x0003507801007387 */ /* 0x0001e80000100800 */
[----:B------:R-:W2:Y:S01]  /*ede0*/  LDL.LU R227, [R1+0x2ec] ;  /* 0x0002ec0001e37983 */ /* 0x000ea20000300800 */
[----:B---3--:R-:W-:-:S05]  /*edf0*/  IADD3 R121, P5, R121, R76, RZ ;  /* 0x0000004c79797210 */ /* 0x008fca0007fbe0ff */
[----:B------:R-:W-:Y:S04]  /*ee00*/  STL [R1+0x324], R121 ;  /* 0x0003247901007387 */ /* 0x000fe80000100800 */
[----:B0-----:R-:W3:Y:S04]  /*ee10*/  LDL.LU R120, [R1+0x310] ;  /* 0x0003100001787983 */ /* 0x001ee80000300800 */
[----:B------:R-:W3:Y:S04]  /*ee20*/  LDL.LU R232, [R1+0x2e4] ;  /* 0x0002e40001e87983 */ /* 0x000ee80000300800 */
[----:B------:R-:W3:Y:S01]  /*ee30*/  LDL.LU R244, [R1+0x308] ;  /* 0x0003080001f47983 */ /* 0x000ee20000300800 */
[----:B----4-:R-:W-:-:S05]  /*ee40*/  IMAD.X R135, R135, 0x1, R75, P6 ;  /* 0x0000000187877824 */ /* 0x010fca00030e064b */
[----:B------:R0:W-:Y:S04]  /*ee50*/  STL [R1+0x348], R135 ;  /* 0x0003488701007387 */ /* 0x0001e80000100800 */
[----:B0-----:R-:W4:Y:S04]  /*ee60*/  LDL.LU R135, [R1+0x2dc] ;  /* 0x0002dc0001877983 */ /* 0x001f280000300800 */
[----:B------:R-:W4:Y:S01]  /*ee70*/  LDL.LU R247, [R1+0x300] ;  /* 0x0003000001f77983 */ /* 0x000f220000300800 */
[----:B--2---:R-:W-:-:S03]  /*ee80*/  IADD3 R187, P6, R187, R76, RZ ;  /* 0x0000004cbbbb7210 */ /* 0x004fc60007fde0ff */
[----:B------:R-:W2:Y:S04]  /*ee90*/  LDL.LU R121, [R1+0x2d4] ;  /* 0x0002d40001797983 */ /* 0x000ea80000300800 */
[----:B------:R0:W-:Y:S04]  /*eea0*/  STL [R1+0x31c], R187 ;  /* 0x00031cbb01007387 */ /* 0x0001e80000100800 */
[----:B0-----:R-:W2:Y:S01]  /*eeb0*/  LDL.LU R187, [R1+0x2f8] ;  /* 0x0002f80001bb7983 */ /* 0x001ea20000300800 */
[----:B------:R-:W-:Y:S01]  /*eec0*/  IMAD.X R117, R117, 0x1, R75, P1 ;  /* 0x0000000175757824 */ /* 0x000fe200008e064b */
[----:B------:R-:W-:-:S05]  /*eed0*/  IADD3 R122, P1, R122, R76, RZ ;  /* 0x0000004c7a7a7210 */ /* 0x000fca0007f3e0ff */
[----:B------:R0:W-:Y:S04]  /*eee0*/  STL [R1+0x314], R122 ;  /* 0x0003147a01007387 */ /* 0x0001e80000100800 */
[----:B0-----:R-:W2:Y:S04]  /*eef0*/  LDL.LU R122, [R1+0x2cc] ;  /* 0x0002cc00017a7983 */ /* 0x001ea80000300800 */
[----:B------:R0:W-:Y:S01]  /*ef00*/  STL [R1+0x340], R117 ;  /* 0x0003407501007387 */ /* 0x0001e20000100800 */
[----:B------:R-:W-:Y:S01]  /*ef10*/  IMAD.X R89, R89, 0x1, R75, P2 ;  /* 0x0000000159597824 */ /* 0x000fe200010e064b */
[----:B------:R-:W-:-:S02]  /*ef20*/  IADD3 R240, P2, R240, R76, RZ ;  /* 0x0000004cf0f07210 */ /* 0x000fc40007f5e0ff */
[----:B0-----:R-:W2:Y:S01]  /*ef30*/  LDL.LU R117, [R1+0x2f0] ;  /* 0x0002f00001757983 */ /* 0x001ea20000300800 */
[----:B------:R-:W-:-:S03]  /*ef40*/  IMAD.X R252, R252, 0x1, R75, P3 ;  /* 0x00000001fcfc7824 */ /* 0x000fc600018e064b */
[----:B------:R0:W-:Y:S04]  /*ef50*/  STL [R1+0x338], R89 ;  /* 0x0003385901007387 */ /* 0x0001e80000100800 */
[----:B0-----:R-:W2:Y:S01]  /*ef60*/  LDL.LU R89, [R1+0x2c4] ;  /* 0x0002c40001597983 */ /* 0x001ea20000300800 */
[----:B------:R-:W-:-:S03]  /*ef70*/  IADD3 R118, P3, R118, R76, RZ ;  /* 0x0000004c76767210 */ /* 0x000fc60007f7e0ff */
[----:B------:R0:W-:Y:S04]  /*ef80*/  STL [R1+0x30c], R240 ;  /* 0x00030cf001007387 */ /* 0x0001e80000100800 */
[----:B------:R-:W2:Y:S04]  /*ef90*/  LDL.LU R235, [R1+0x2e8] ;  /* 0x0002e80001eb7983 */ /* 0x000ea80000300800 */
[----:B------:R1:W-:Y:S04]  /*efa0*/  STL [R1+0x330], R252 ;  /* 0x000330fc01007387 */ /* 0x0003e80000100800 */
[----:B0-----:R-:W2:Y:S01]  /*efb0*/  LDL.LU R240, [R1+0x2bc] ;  /* 0x0002bc0001f07983 */ /* 0x001ea20000300800 */
[----:B------:R-:W-:-:S03]  /*efc0*/  IMAD.X R88, R88, 0x1, R75, P4 ;  /* 0x0000000158587824 */ /* 0x000fc600020e064b */
[----:B------:R0:W-:Y:S04]  /*efd0*/  STL [R1+0x304], R118 ;  /* 0x0003047601007387 */ /* 0x0001e80000100800 */
[----:B-1----:R-:W2:Y:S04]  /*efe0*/  LDL.LU R252, [R1+0x2e0] ;  /* 0x0002e00001fc7983 */ /* 0x002ea80000300800 */
[----:B------:R1:W-:Y:S04]  /*eff0*/  STL [R1+0x328], R88 ;  /* 0x0003285801007387 */ /* 0x0003e80000100800 */
[----:B0-----:R-:W2:Y:S04]  /*f000*/  LDL.LU R118, [R1+0x2b4] ;  /* 0x0002b40001767983 */ /* 0x001ea80000300800 */
[----:B-1----:R-:W2:Y:S01]  /*f010*/  LDL.LU R88, [R1+0x2d8] ;  /* 0x0002d80001587983 */ /* 0x002ea20000300800 */
[----:B------:R-:W-:-:S05]  /*f020*/  IADD3 R119, P4, R119, R76, RZ ;  /* 0x0000004c77777210 */ /* 0x000fca0007f9e0ff */
[----:B------:R0:W-:Y:S01]  /*f030*/  STL [R1+0x2fc], R119 ;  /* 0x0002fc7701007387 */ /* 0x0001e20000100800 */
[----:B------:R-:W-:-:S03]  /*f040*/  IMAD.X R134, R134, 0x1, R75, P5 ;  /* 0x0000000186867824 */ /* 0x000fc600028e064b */
[----:B0-----:R-:W2:Y:S04]  /*f050*/  LDL.LU R119, [R1+0x2ac] ;  /* 0x0002ac0001777983 */ /* 0x001ea80000300800 */
[----:B------:R0:W-:Y:S04]  /*f060*/  STL [R1+0x320], R134 ;  /* 0x0003208601007387 */ /* 0x0001e80000100800 */
[----:B0-----:R-:W2:Y:S01]  /*f070*/  LDL.LU R134, [R1+0x2d0] ;  /* 0x0002d00001867983 */ /* 0x001ea20000300800 */
[-C--:B------:R-:W-:Y:S01]  /*f080*/  IADD3 R220, P5, R220, R76.reuse, RZ ;  /* 0x0000004cdcdc7210 */ /* 0x080fe20007fbe0ff */
[----:B------:R-:W-:Y:S01]  /*f090*/  IMAD.X R224, R224, 0x1, R75, P6 ;  /* 0x00000001e0e07824 */ /* 0x000fe200030e064b */
[----:B------:R-:W-:-:S03]  /*f0a0*/  IADD3 R227, P6, R227, R76, RZ ;  /* 0x0000004ce3e37210 */ /* 0x000fc60007fde0ff */
[----:B------:R-:W-:Y:S01]  /*f0b0*/  STL [R1+0x2f4], R220 ;  /* 0x0002f4dc01007387 */ /* 0x000fe20000100800 */
[----:B---3--:R-:W-:Y:S01]  /*f0c0*/  IMAD.X R120, R120, 0x1, R75, P1 ;  /* 0x0000000178787824 */ /* 0x008fe200008e064b */
[----:B------:R-:W-:-:S04]  /*f0d0*/  IADD3 R232, P1, R232, R76, RZ ;  /* 0x0000004ce8e87210 */ /* 0x000fc80007f3e0ff */
[----:B------:R0:W-:Y:S01]  /*f0e0*/  STL [R1+0x310], R120 ;  /* 0x0003107801007387 */ /* 0x0001e20000100800 */
[----:B------:R-:W-:-:S03]  /*f0f0*/  IMAD.X R244, R244, 0x1, R75, P2 ;  /* 0x00000001f4f47824 */ /* 0x000fc600010e064b */
[----:B------:R-:W-:Y:S04]  /*f100*/  STL [R1+0x318], R224 ;  /* 0x000318e001007387 */ /* 0x000fe80000100800 */
[----:B0-----:R-:W3:Y:S04]  /*f110*/  LDL.LU R120, [R1+0x2a4] ;  /* 0x0002a40001787983 */ /* 0x001ee80000300800 */
[----:B------:R-:W-:Y:S01]  /*f120*/  STL [R1+0x2ec], R227 ;  /* 0x0002ece301007387 */ /* 0x000fe20000100800 */
[----:B----4-:R-:W-:Y:S01]  /*f130*/  IADD3 R135, P2, R135, R76, RZ ;  /* 0x0000004c87877210 */ /* 0x010fe20007f5e0ff */
[----:B------:R-:W-:-:S04]  /*f140*/  IMAD.X R247, R247, 0x1, R75, P3 ;  /* 0x00000001f7f77824 */ /* 0x000fc800018e064b */
        /* <DEDUP_REMOVED lines=8> */
[----:B0-----:R-:W4:Y:S04]  /*f1d0*/  LDL.LU R121, [R1+0x29c] ;  /* 0x00029c0001797983 */ /* 0x001f280000300800 */
[----:B------:R0:W-:Y:S04]  /*f1e0*/  STL [R1+0x2f8], R187 ;  /* 0x0002f8bb01007387 */ /* 0x0001e80000100800 */
[----:B0-----:R-:W4:Y:S01]  /*f1f0*/  LDL.LU R187, [R1+0x2c0] ;  /* 0x0002c00001bb7983 */ /* 0x001f220000300800 */
[----:B------:R-:W-:-:S05]  /*f200*/  IADD3 R122, P4, R122, R76, RZ ;  /* 0x0000004c7a7a7210 */ /* 0x000fca0007f9e0ff */
[----:B------:R0:W-:Y:S01]  /*f210*/  STL [R1+0x2cc], R122 ;  /* 0x0002cc7a01007387 */ /* 0x0001e20000100800 */
[----:B------:R-:W-:-:S03]  /*f220*/  IMAD.X R117, R117, 0x1, R75, P5 ;  /* 0x0000000175757824 */ /* 0x000fc600028e064b */
[----:B0-----:R-:W4:Y:S04]  /*f230*/  LDL.LU R122, [R1+0x294] ;  /* 0x00029400017a7983 */ /* 0x001f280000300800 */
[----:B------:R-:W4:Y:S04]  /*f240*/  LDL.LU R244, [R1+0x2b8] ;  /* 0x0002b80001f47983 */ /* 0x000f280000300800 */
[----:B------:R-:W4:Y:S01]  /*f250*/  LDL.LU R247, [R1+0x278] ;  /* 0x0002780001f77983 */ /* 0x000f220000300800 */
[----:B------:R-:W-:-:S03]  /*f260*/  IADD3 R89, P5, R89, R76, RZ ;  /* 0x0000004c59597210 */ /* 0x000fc60007fbe0ff */
[----:B------:R0:W-:Y:S01]  /*f270*/  STL [R1+0x2f0], R117 ;  /* 0x0002f07501007387 */ /* 0x0001e20000100800 */
[----:B------:R-:W-:-:S03]  /*f280*/  IMAD.X R235, R235, 0x1, R75, P6 ;  /* 0x00000001ebeb7824 */ /* 0x000fc600030e064b */
[----:B0-----:R-:W4:Y:S04]  /*f290*/  LDL.LU R117, [R1+0x2b0] ;  /* 0x0002b00001757983 */ /* 0x001f280000300800 */
[----:B------:R0:W-:Y:S01]  /*f2a0*/  STL [R1+0x2c4], R89 ;  /* 0x0002c45901007387 */ /* 0x0001e20000100800 */
[-C--:B------:R-:W-:Y:S01]  /*f2b0*/  IADD3 R240, P6, R240, R76.reuse, RZ ;  /* 0x0000004cf0f07210 */ /* 0x080fe20007fde0ff */
[----:B------:R-:W-:Y:S02]  /*f2c0*/  IMAD.X R252, R252, 0x1, R75, P1 ;  /* 0x00000001fcfc7824 */ /* 0x000fe400008e064b */
[----:B0-----:R-:W4:Y:S04]  /*f2d0*/  LDL.LU R89, [R1+0x270] ;  /* 0x0002700001597983 */ /* 0x001f280000300800 */
[----:B------:R-:W-:Y:S01]  /*f2e0*/  STL [R1+0x2e8], R235 ;  /* 0x0002e8eb01007387 */ /* 0x000fe20000100800 */
[----:B------:R-:W-:-:S03]  /*f2f0*/  IADD3 R118, P1, R118, R76, RZ ;  /* 0x0000004c76767210 */ /* 0x000fc60007f3e0ff */
[----:B------:R-:W-:Y:S01]  /*f300*/  STL [R1+0x2bc], R240 ;  /* 0x0002bcf001007387 */ /* 0x000fe20000100800 */
[----:B------:R-:W-:-:S03]  /*f310*/  IMAD.X R88, R88, 0x1, R75, P2 ;  /* 0x0000000158587824 */ /* 0x000fc600010e064b */
[----:B------:R0:W-:Y:S04]  /*f320*/  STL [R1+0x2e0], R252 ;  /* 0x0002e0fc01007387 */ /* 0x0001e80000100800 */
[----:B0-----:R-:W4:Y:S04]  /*f330*/  LDL.LU R252, [R1+0x2a8] ;  /* 0x0002a80001fc7983 */ /* 0x001f280000300800 */
[----:B------:R0:W-:Y:S04]  /*f340*/  STL [R1+0x2d8], R88 ;  /* 0x0002d85801007387 */ /* 0x0001e80000100800 */
[----:B------:R-:W-:Y:S04]  /*f350*/  STL [R1+0x2b4], R118 ;  /* 0x0002b47601007387 */ /* 0x000fe80000100800 */
[----:B0-----:R-:W4:Y:S04]  /*f360*/  LDL.LU R88, [R1+0x268] ;  /* 0x0002680001587983 */ /* 0x001f280000300800 */
[----:B------:R-:W4:Y:S01]  /*f370*/  LDL.LU R220, [R1+0x2a0] ;  /* 0x0002a00001dc7983 */ /* 0x000f220000300800 */
[----:B------:R-:W-:-:S03]  /*f380*/  IADD3 R119, P2, R119, R76, RZ ;  /* 0x0000004c77777210 */ /* 0x000fc60007f5e0ff */
[----:B------:R-:W4:Y:S04]  /*f390*/  LDL.LU R224, [R1+0x260] ;  /* 0x0002600001e07983 */ /* 0x000f280000300800 */
[----:B------:R-:W-:Y:S04]  /*f3a0*/  STL [R1+0x2ac], R119 ;  /* 0x0002ac7701007387 */ /* 0x000fe80000100800 */
[----:B------:R-:W4:Y:S01]  /*f3b0*/  LDL.LU R227, [R1+0x298] ;  /* 0x0002980001e37983 */ /* 0x000f220000300800 */
[----:B------:R-:W-:-:S05]  /*f3c0*/  IMAD.X R134, R134, 0x1, R75, P3 ;  /* 0x0000000186867824 */ /* 0x000fca00018e064b */
[----:B------:R0:W-:Y:S04]  /*f3d0*/  STL [R1+0x2d0], R134 ;  /* 0x0002d08601007387 */ /* 0x0001e80000100800 */
[----:B0-----:R-:W4:Y:S04]  /*f3e0*/  LDL.LU R134, [R1+0x258] ;  /* 0x0002580001867983 */ /* 0x001f280000300800 */
[----:B------:R-:W4:Y:S04]  /*f3f0*/  LDL.LU R232, [R1+0x27c] ;  /* 0x00027c0001e87983 */ /* 0x000f280000300800 */
[----:B------:R-:W4:Y:S04]  /*f400*/  LDL.LU R235, [R1+0x250] ;  /* 0x0002500001eb7983 */ /* 0x000f280000300800 */
[----:B------:R-:W4:Y:S01]  /*f410*/  LDL.LU R118, [R1+0x274] ;  /* 0x0002740001767983 */ /* 0x000f220000300800 */
[----:B---3--:R-:W-:-:S05]  /*f420*/  IADD3 R120, P3, R120, R76, RZ ;  /* 0x0000004c78787210 */ /* 0x008fca0007f7e0ff */
[----:B------:R0:W-:Y:S04]  /*f430*/  STL [R1+0x2a4], R120 ;  /* 0x0002a47801007387 */ /* 0x0001e80000100800 */
[----:B------:R-:W3:Y:S04]  /*f440*/  LDL.LU R119, [R1+0x248] ;  /* 0x0002480001777983 */ /* 0x000ee80000300800 */
[----:B0-----:R-:W3:Y:S01]  /*f450*/  LDL.LU R120, [R1+0x26c] ;  /* 0x00026c0001787983 */ /* 0x001ee20000300800 */
[----:B--2---:R-:W-:-:S05]  /*f460*/  IMAD.X R135, R135, 0x1, R75, P4 ;  /* 0x0000000187877824 */ /* 0x004fca00020e064b */
[----:B------:R0:W-:Y:S04]  /*f470*/  STL [R1+0x2c8], R135 ;  /* 0x0002c88701007387 */ /* 0x0001e80000100800 */
[----:B0-----:R-:W2:Y:S01]  /*f480*/  LDL.LU R135, [R1+0x240] ;  /* 0x0002400001877983 */ /* 0x001ea20000300800 */
[----:B----4-:R-:W-:Y:S01]  /*f490*/  IADD3 R121, P4, R121, R76, RZ ;  /* 0x0000004c79797210 */ /* 0x010fe20007f9e0ff */
[----:B------:R-:W-:-:S05]  /*f4a0*/  IMAD.X R187, R187, 0x1, R75, P5 ;  /* 0x00000001bbbb7824 */ /* 0x000fca00028e064b */
[----:B------:R0:W-:Y:S04]  /*f4b0*/  STL [R1+0x2c0], R187 ;  /* 0x0002c0bb01007387 */ /* 0x0001e80000100800 */
[----:B0-----:R-:W4:Y:S04]  /*f4c0*/  LDL.LU R187, [R1+0x264] ;  /* 0x0002640001bb7983 */ /* 0x001f280000300800 */
[----:B------:R0:W-:Y:S01]  /*f4d0*/  STL [R1+0x29c], R121 ;  /* 0x00029c7901007387 */ /* 0x0001e20000100800 */
[----:B------:R-:W-:Y:S01]  /*f4e0*/  IADD3 R122, P5, R122, R76, RZ ;  /* 0x0000004c7a7a7210 */ /* 0x000fe20007fbe0ff */
[----:B------:R-:W-:-:S02]  /*f4f0*/  IMAD.X R244, R244, 0x1, R75, P6 ;  /* 0x00000001f4f47824 */ /* 0x000fc400030e064b */
[----:B0-----:R-:W4:Y:S01]  /*f500*/  LDL.LU R121, [R1+0x238] ;  /* 0x0002380001797983 */ /* 0x001f220000300800 */
[----:B------:R-:W-:-:S03]  /*f510*/  IADD3 R247, P6, R247, R76, RZ ;  /* 0x0000004cf7f77210 */ /* 0x000fc60007fde0ff */
[----:B------:R0:W-:Y:S04]  /*f520*/  STL [R1+0x294], R122 ;  /* 0x0002947a01007387 */ /* 0x0001e80000100800 */
[----:B0-----:R-:W4:Y:S01]  /*f530*/  LDL.LU R122, [R1+0x25c] ;  /* 0x00025c00017a7983 */ /* 0x001f220000300800 */
[----:B------:R-:W-:-:S03]  /*f540*/  IMAD.X R117, R117, 0x1, R75, P1 ;  /* 0x0000000175757824 */ /* 0x000fc600008e064b */
[----:B------:R0:W-:Y:S04]  /*f550*/  STL [R1+0x2b8], R244 ;  /* 0x0002b8f401007387 */ /* 0x0001e80000100800 */
[----:B------:R-:W4:Y:S04]  /*f560*/  LDL.LU R240, [R1+0x230] ;  /* 0x0002300001f07983 */ /* 0x000f280000300800 */
[----:B------:R1:W-:Y:S04]  /*f570*/  STL [R1+0x278], R247 ;  /* 0x000278f701007387 */ /* 0x0003e80000100800 */
[----:B0-----:R-:W4:Y:S01]  /*f580*/  LDL.LU R244, [R1+0x254] ;  /* 0x0002540001f47983 */ /* 0x001f220000300800 */
[----:B------:R-:W-:-:S03]  /*f590*/  IADD3 R89, P1, R89, R76, RZ ;  /* 0x0000004c59597210 */ /* 0x000fc60007f3e0ff */
[----:B------:R0:W-:Y:S04]  /*f5a0*/  STL [R1+0x2b0], R117 ;  /* 0x0002b07501007387 */ /* 0x0001e80000100800 */
[----:B-1----:R-:W4:Y:S04]  /*f5b0*/  LDL.LU R247, [R1+0x228] ;  /* 0x0002280001f77983 */ /* 0x002f280000300800 */
[----:B------:R1:W-:Y:S04]  /*f5c0*/  STL [R1+0x270], R89 ;  /* 0x0002705901007387 */ /* 0x0003e80000100800 */
[----:B0-----:R-:W4:Y:S04]  /*f5d0*/  LDL.LU R117, [R1+0x24c] ;  /* 0x00024c0001757983 */ /* 0x001f280000300800 */
[----:B-1----:R-:W4:Y:S01]  /*f5e0*/  LDL.LU R89, [R1+0x220] ;  /* 0x0002200001597983 */ /* 0x002f220000300800 */
[----:B------:R-:W-:-:S05]  /*f5f0*/  IMAD.X R252, R252, 0x1, R75, P2 ;  /* 0x00000001fcfc7824 */ /* 0x000fca00010e064b */
[----:B------:R0:W-:Y:S01]  /*f600*/  STL [R1+0x2a8], R252 ;  /* 0x0002a8fc01007387 */ /* 0x0001e20000100800 */
[----:B------:R-:W-:-:S03]  /*f610*/  IADD3 R88, P2, R88, R76, RZ ;  /* 0x0000004c58587210 */ /* 0x000fc60007f5e0ff */
[----:B0-----:R-:W4:Y:S01]  /*f620*/  LDL.LU R252, [R1+0x244] ;  /* 0x0002440001fc7983 */ /* 0x001f220000300800 */
[----:B------:R-:W-:-:S03]  /*f630*/  IMAD.X R220, R220, 0x1, R75, P3 ;  /* 0x00000001dcdc7824 */ /* 0x000fc600018e064b */
[----:B------:R0:W-:Y:S01]  /*f640*/  STL [R1+0x268], R88 ;  /* 0x0002685801007387 */ /* 0x0001e20000100800 */
[----:B------:R-:W-:-:S03]  /*f650*/  IADD3 R224, P3, R224, R76, RZ ;  /* 0x0000004ce0e07210 */ /* 0x000fc60007f7e0ff */
[----:B0-----:R-:W4:Y:S01]  /*f660*/  LDL.LU R88, [R1+0x218] ;  /* 0x0002180001587983 */ /* 0x001f220000300800 */
[----:B------:R-:W-:-:S03]  /*f670*/  IMAD.X R227, R227, 0x1, R75, P4 ;  /* 0x00000001e3e37824 */ /* 0x000fc600020e064b */
[----:B------:R-:W-:Y:S01]  /*f680*/  STL [R1+0x2a0], R220 ;  /* 0x0002a0dc01007387 */ /* 0x000fe20000100800 */
[----:B------:R-:W-:-:S05]  /*f690*/  IADD3 R134, P4, R134, R76, RZ ;  /* 0x0000004c86867210 */ /* 0x000fca0007f9e0ff */
[----:B------:R0:W-:Y:S04]  /*f6a0*/  STL [R1+0x258], R134 ;  /* 0x0002588601007387 */ /* 0x0001e80000100800 */
[----:B------:R-:W-:Y:S04]  /*f6b0*/  STL [R1+0x260], R224 ;  /* 0x000260e001007387 */ /* 0x000fe80000100800 */
[----:B0-----:R-:W4:Y:S01]  /*f6c0*/  LDL.LU R134, [R1+0x23c] ;  /* 0x00023c0001867983 */ /* 0x001f220000300800 */
[--C-:B------:R-:W-:Y:S02]  /*f6d0*/  IMAD.X R118, R118, 0x1, R75.reuse, P6 ;  /* 0x0000000176767824 */ /* 0x100fe400030e064b */
[--C-:B------:R-:W-:Y:S01]  /*f6e0*/  IMAD.X R232, R232, 0x1, R75.reuse, P5 ;  /* 0x00000001e8e87824 */ /* 0x100fe200028e064b */
[-C--:B------:R-:W-:Y:S01]  /*f6f0*/  IADD3 R235, P5, R235, R76.reuse, RZ ;  /* 0x0000004cebeb7210 */ /* 0x080fe20007fbe0ff */
[----:B------:R-:W-:Y:S04]  /*f700*/  STL [R1+0x298], R227 ;  /* 0x000298e301007387 */ /* 0x000fe80000100800 */
[----:B------:R0:W-:Y:S04]  /*f710*/  STL [R1+0x274], R118 ;  /* 0x0002747601007387 */ /* 0x0001e80000100800 */
[----:B------:R-:W-:Y:S04]  /*f720*/  STL [R1+0x27c], R232 ;  /* 0x00027ce801007387 */ /* 0x000fe80000100800 */
[----:B0-----:R-:W4:Y:S04]  /*f730*/  LDL.LU R118, [R1+0x210] ;  /* 0x0002100001767983 */ /* 0x001f280000300800 */
[----:B------:R-:W-:Y:S01]  /*f740*/  STL [R1+0x250], R235 ;  /* 0x000250eb01007387 */ /* 0x000fe20000100800 */
[----:B---3--:R-:W-:Y:S01]  /*f750*/  IADD3 R119, P6, R119, R76, RZ ;  /* 0x0000004c77777210 */ /* 0x008fe20007fde0ff */
[----:B------:R-:W-:-:S04]  /*f760*/  IMAD.X R120, R120, 0x1, R75, P1 ;  /* 0x0000000178787824 */ /* 0x000fc800008e064b */
[----:B------:R0:W-:Y:S04]  /*f770*/  STL [R1+0x248], R119 ;  /* 0x0002487701007387 */ /* 0x0001e80000100800 */
[----:B0-----:R-:W3:Y:S01]  /*f780*/  LDL.LU R119, [R1+0x234] ;  /* 0x0002340001777983 */ /* 0x001ee20000300800 */
[----:B--2---:R-:W-:-:S05]  /*f790*/  IADD3 R135, P1, R135, R76, RZ ;  /* 0x0000004c87877210 */ /* 0x004fca0007f3e0ff */
[----:B------:R0:W-:Y:S04]  /*f7a0*/  STL [R1+0x240], R135 ;  /* 0x0002408701007387 */ /* 0x0001e80000100800 */
[----:B------:R-:W-:Y:S04]  /*f7b0*/  STL [R1+0x26c], R120 ;  /* 0x00026c7801007387 */ /* 0x000fe80000100800 */
[----:B0-----:R-:W2:Y:S01]  /*f7c0*/  LDL.LU R135, [R1+0x208] ;  /* 0x0002080001877983 */ /* 0x001ea20000300800 */
[----:B----4-:R-:W-:-:S05]  /*f7d0*/  IMAD.X R187, R187, 0x1, R75, P2 ;  /* 0x00000001bbbb7824 */ /* 0x010fca00010e064b */
[----:B------:R0:W-:Y:S01]  /*f7e0*/  STL [R1+0x264], R187 ;  /* 0x000264bb01007387 */ /* 0x0001e20000100800 */
[----:B------:R-:W-:-:S03]  /*f7f0*/  IADD3 R121, P2, R121, R76, RZ ;  /* 0x0000004c79797210 */ /* 0x000fc60007f5e0ff */
[----:B0-----:R-:W4:Y:S04]  /*f800*/  LDL.LU R187, [R1+0x22c] ;  /* 0x00022c0001bb7983 */ /* 0x001f280000300800 */
[----:B------:R-:W4:Y:S04]  /*f810*/  LDL.LU R120, [R1+0x200] ;  /* 0x0002000001787983 */ /* 0x000f280000300800 */
[----:B------:R0:W-:Y:S01]  /*f820*/  STL [R1+0x238], R121 ;  /* 0x0002387901007387 */ /* 0x0001e20000100800 */
[----:B------:R-:W-:-:S03]  /*f830*/  IMAD.X R122, R122, 0x1, R75, P3 ;  /* 0x000000017a7a7824 */ /* 0x000fc600018e064b */
[----:B0-----:R-:W4:Y:S01]  /*f840*/  LDL.LU R121, [R1+0x224] ;  /* 0x0002240001797983 */ /* 0x001f220000300800 */
[----:B------:R-:W-:-:S03]  /*f850*/  IADD3 R240, P3, R240, R76, RZ ;  /* 0x0000004cf0f07210 */ /* 0x000fc60007f7e0ff */
[----:B------:R0:W-:Y:S01]  /*f860*/  STL [R1+0x25c], R122 ;  /* 0x00025c7a01007387 */ /* 0x0001e20000100800 */
[----:B------:R-:W-:-:S03]  /*f870*/  IMAD.X R244, R244, 0x1, R75, P4 ;  /* 0x00000001f4f47824 */ /* 0x000fc600020e064b */
[----:B0-----:R-:W4:Y:S01]  /*f880*/  LDL.LU R122, [R1+0x1f8] ;  /* 0x0001f800017a7983 */ /* 0x001f220000300800 */
[----:B------:R-:W-:-:S03]  /*f890*/  IADD3 R247, P4, R247, R76, RZ ;  /* 0x0000004cf7f77210 */ /* 0x000fc60007f9e0ff */
[----:B------:R-:W-:Y:S01]  /*f8a0*/  STL [R1+0x230], R240 ;  /* 0x000230f001007387 */ /* 0x000fe20000100800 */
[----:B------:R-:W-:-:S03]  /*f8b0*/  IMAD.X R117, R117, 0x1, R75, P5 ;  /* 0x0000000175757824 */ /* 0x000fc600028e064b */
[----:B------:R-:W-:Y:S01]  /*f8c0*/  STL [R1+0x254], R244 ;  /* 0x000254f401007387 */ /* 0x000fe20000100800 */
[----:B------:R-:W-:-:S03]  /*f8d0*/  IADD3 R89, P5, R89, R76, RZ ;  /* 0x0000004c59597210 */ /* 0x000fc60007fbe0ff */
[----:B------:R0:W-:Y:S04]  /*f8e0*/  STL [R1+0x24c], R117 ;  /* 0x00024c7501007387 */ /* 0x0001e80000100800 */
[----:B------:R-:W-:Y:S04]  /*f8f0*/  STL [R1+0x228], R247 ;  /* 0x000228f701007387 */ /* 0x000fe80000100800 */
[----:B0-----:R-:W4:Y:S04]  /*f900*/  LDL.LU R117, [R1+0x21c] ;  /* 0x00021c0001757983 */ /* 0x001f280000300800 */
[----:B------:R0:W-:Y:S01]  /*f910*/  STL [R1+0x220], R89 ;  /* 0x0002205901007387 */ /* 0x0001e20000100800 */
[----:B------:R-:W-:-:S03]  /*f920*/  IMAD.X R252, R252, 0x1, R75, P6 ;  /* 0x00000001fcfc7824 */ /* 0x000fc600030e064b */
[----:B0-----:R-:W4:Y:S04]  /*f930*/  LDL.LU R89, [R1+0x1f0] ;  /* 0x0001f00001597983 */ /* 0x001f280000300800 */
[----:B------:R-:W4:Y:S01]  /*f940*/  LDL.LU R215, [R1+0x214] ;  /* 0x0002140001d77983 */ /* 0x000f220000300800 */
[----:B------:R-:W-:-:S03]  /*f950*/  IADD3 R88, P6, R88, R76, RZ ;  /* 0x0000004c58587210 */ /* 0x000fc60007fde0ff */
[----:B------:R-:W4:Y:S04]  /*f960*/  LDL.LU R220, [R1+0x1e8] ;  /* 0x0001e80001dc7983 */ /* 0x000f280000300800 */
[----:B------:R-:W-:Y:S04]  /*f970*/  STL [R1+0x244], R252 ;  /* 0x000244fc01007387 */ /* 0x000fe80000100800 */
[----:B------:R-:W4:Y:S04]  /*f980*/  LDL.LU R224, [R1+0x20c] ;  /* 0x00020c0001e07983 */ /* 0x000f280000300800 */
[----:B------:R0:W-:Y:S04]  /*f990*/  STL [R1+0x218], R88 ;  /* 0x0002185801007387 */ /* 0x0001e80000100800 */
[----:B0-----:R-:W4:Y:S04]  /*f9a0*/  LDL.LU R88, [R1+0x1e0] ;  /* 0x0001e00001587983 */ /* 0x001f280000300800 */
[----:B------:R-:W4:Y:S04]  /*f9b0*/  LDL.LU R227, [R1+0x204] ;  /* 0x0002040001e37983 */ /* 0x000f280000300800 */
[----:B------:R-:W4:Y:S01]  /*f9c0*/  LDL.LU R232, [R1+0x1d8] ;  /* 0x0001d80001e87983 */ /* 0x000f220000300800 */
[----:B------:R-:W-:-:S05]  /*f9d0*/  IMAD.X R134, R134, 0x1, R75, P1 ;  /* 0x0000000186867824 */ /* 0x000fca00008e064b */
[----:B------:R0:W-:Y:S04]  /*f9e0*/  STL [R1+0x23c], R134 ;  /* 0x00023c8601007387 */ /* 0x0001e80000100800 */
[----:B0-----:R-:W4:Y:S01]  /*f9f0*/  LDL.LU R134, [R1+0x1fc] ;  /* 0x0001fc0001867983 */ /* 0x001f220000300800 */
[----:B------:R-:W-:-:S03]  /*fa00*/  IADD3 R118, P1, R118, R76, RZ ;  /* 0x0000004c76767210 */ /* 0x000fc60007f3e0ff */
[----:B------:R-:W4:Y:S04]  /*fa10*/  LDL.LU R235, [R1+0x1d0] ;  /* 0x0001d00001eb7983 */ /* 0x000f280000300800 */
[----:B------:R-:W4:Y:S04]  /*fa20*/  LDL.LU R252, [R1+0x1f4] ;  /* 0x0001f40001fc7983 */ /* 0x000f280000300800 */
[----:B------:R0:W-:Y:S04]  /*fa30*/  STL [R1+0x210], R118 ;  /* 0x0002107601007387 */ /* 0x0001e80000100800 */
[----:B0-----:R-:W4:Y:S01]  /*fa40*/  LDL.LU R118, [R1+0x1c8] ;  /* 0x0001c80001767983 */ /* 0x001f220000300800 */
[----:B---3--:R-:W-:Y:S01]  /*fa50*/  IMAD.X R119, R119, 0x1, R75, P2 ;  /* 0x0000000177777824 */ /* 0x008fe200010e064b */
[----:B--2---:R-:W-:-:S05]  /*fa60*/  IADD3 R135, P2, R135, R76, RZ ;  /* 0x0000004c87877210 */ /* 0x004fca0007f5e0ff */
[----:B------:R0:W-:Y:S04]  /*fa70*/  STL [R1+0x208], R135 ;  /* 0x0002088701007387 */ /* 0x0001e80000100800 */
[----:B0-----:R-:W2:Y:S04]  /*fa80*/  LDL.LU R135, [R1+0x1ec] ;  /* 0x0001ec0001877983 */ /* 0x001ea80000300800 */
[----:B------:R0:W-:Y:S04]  /*fa90*/  STL [R1+0x234], R119 ;  /* 0x0002347701007387 */ /* 0x0001e80000100800 */
[----:B0-----:R-:W3:Y:S01]  /*faa0*/  LDL.LU R119, [R1+0x1c0] ;  /* 0x0001c00001777983 */ /* 0x001ee20000300800 */
[----:B----4-:R-:W-:Y:S01]  /*fab0*/  IMAD.X R187, R187, 0x1, R75, P3 ;  /* 0x00000001bbbb7824 */ /* 0x010fe200018e064b */
[----:B------:R-:W-:-:S04]  /*fac0*/  IADD3 R120, P3, R120, R76, RZ ;  /* 0x0000004c78787210 */ /* 0x000fc80007f7e0ff */
[----:B------:R0:W-:Y:S04]  /*fad0*/  STL [R1+0x22c], R187 ;  /* 0x00022cbb01007387 */ /* 0x0001e80000100800 */
[----:B0-----:R-:W4:Y:S01]  /*fae0*/  LDL.LU R187, [R1+0x1e4] ;  /* 0x0001e40001bb7983 */ /* 0x001f220000300800 */
[----:B------:R-:W-:-:S03]  /*faf0*/  IMAD.X R121, R121, 0x1, R75, P4 ;  /* 0x0000000179797824 */ /* 0x000fc600020e064b */
[----:B------:R0:W-:Y:S04]  /*fb00*/  STL [R1+0x200], R120 ;  /* 0x0002007801007387 */ /* 0x0001e80000100800 */
[----:B0-----:R-:W4:Y:S01]  /*fb10*/  LDL.LU R120, [R1+0x1b8] ;  /* 0x0001b80001787983 */ /* 0x001f220000300800 */
[----:B------:R-:W-:-:S03]  /*fb20*/  IADD3 R122, P4, R122, R76, RZ ;  /* 0x0000004c7a7a7210 */ /* 0x000fc60007f9e0ff */
[----:B------:R-:W4:Y:S04]  /*fb30*/  LDL.LU R240, [R1+0x1dc] ;  /* 0x0001dc0001f07983 */ /* 0x000f280000300800 */
[----:B------:R-:W4:Y:S04]  /*fb40*/  LDL.LU R244, [R1+0x1b0] ;  /* 0x0001b00001f47983 */ /* 0x000f280000300800 */
[----:B------:R0:W-:Y:S04]  /*fb50*/  STL [R1+0x224], R121 ;  /* 0x0002247901007387 */ /* 0x0001e80000100800 */
[----:B------:R-:W4:Y:S04]  /*fb60*/  LDL.LU R247, [R1+0x1d4] ;  /* 0x0001d40001f77983 */ /* 0x000f280000300800 */
        /* <DEDUP_REMOVED lines=14> */
[----:B------:R0:W-:Y:S01]  /*fc50*/  STL [R1+0x1e0], R88 ;  /* 0x0001e05801007387 */ /* 0x0001e20000100800 */
[----:B------:R-:W-:-:S03]  /*fc60*/  IMAD.X R227, R227, 0x1, R75, P2 ;  /* 0x00000001e3e37824 */ /* 0x000fc600010e064b */
[----:B------:R-:W-:Y:S04]  /*fc70*/  STL [R1+0x1e8], R220 ;  /* 0x0001e8dc01007387 */ /* 0x000fe80000100800 */
[----:B0-----:R-:W4:Y:S04]  /*fc80*/  LDL.LU R88, [R1+0x198] ;  /* 0x0001980001587983 */ /* 0x001f280000300800 */
[----:B------:R-:W-:Y:S01]  /*fc90*/  STL [R1+0x20c], R224 ;  /* 0x00020ce001007387 */ /* 0x000fe20000100800 */
[----:B------:R-:W-:-:S05]  /*fca0*/  IMAD.X R134, R134, 0x1, R75, P3 ;  /* 0x0000000186867824 */ /* 0x000fca00018e064b */
[----:B------:R0:W-:Y:S04]  /*fcb0*/  STL [R1+0x1fc], R134 ;  /* 0x0001fc8601007387 */ /* 0x0001e80000100800 */
[----:B------:R-:W-:Y:S04]  /*fcc0*/  STL [R1+0x204], R227 ;  /* 0x000204e301007387 */ /* 0x000fe80000100800 */
[----:B0-----:R-:W4:Y:S01]  /*fcd0*/  LDL.LU R134, [R1+0x1bc] ;  /* 0x0001bc0001867983 */ /* 0x001f220000300800 */
[-C--:B------:R-:W-:Y:S01]  /*fce0*/  IADD3 R232, P2, R232, R76.reuse, RZ ;  /* 0x0000004ce8e87210 */ /* 0x080fe20007f5e0ff */
[----:B------:R-:W-:Y:S01]  /*fcf0*/  IMAD.X R252, R252, 0x1, R75, P4 ;  /* 0x00000001fcfc7824 */ /* 0x000fe200020e064b */
[----:B------:R-:W-:-:S03]  /*fd00*/  IADD3 R235, P3, R235, R76, RZ ;  /* 0x0000004cebeb7210 */ /* 0x000fc60007f7e0ff */
[----:B------:R-:W-:Y:S01]  /*fd10*/  STL [R1+0x1d8], R232 ;  /* 0x0001d8e801007387 */ /* 0x000fe20000100800 */
[----:B------:R-:W-:-:S03]  /*fd20*/  IADD3 R118, P4, R118, R76, RZ ;  /* 0x0000004c76767210 */ /* 0x000fc60007f9e0ff */
[----:B------:R0:W-:Y:S04]  /*fd30*/  STL [R1+0x1f4], R252 ;  /* 0x0001f4fc01007387 */ /* 0x0001e80000100800 */
[----:B------:R-:W-:Y:S04]  /*fd40*/  STL [R1+0x1d0], R235 ;  /* 0x0001d0eb01007387 */ /* 0x000fe80000100800 */
[----:B0-----:R-:W4:Y:S04]  /*fd50*/  LDL.LU R252, [R1+0x190] ;  /* 0x0001900001fc7983 */ /* 0x001f280000300800 */
[----:B------:R0:W-:Y:S04]  /*fd60*/  STL [R1+0x1c8], R118 ;  /* 0x0001c87601007387 */ /* 0x0001e80000100800 */
[----:B0-----:R-:W4:Y:S01]  /*fd70*/  LDL.LU R118, [R1+0x1b4] ;  /* 0x0001b40001767983 */ /* 0x001f220000300800 */
[----:B--2---:R-:W-:-:S05]  /*fd80*/  IMAD.X R135, R135, 0x1, R75, P5 ;  /* 0x0000000187877824 */ /* 0x004fca00028e064b */
[----:B------:R0:W-:Y:S01]  /*fd90*/  STL [R1+0x1ec], R135 ;  /* 0x0001ec8701007387 */ /* 0x0001e20000100800 */
[----:B---3--:R-:W-:-:S03]  /*fda0*/  IADD3 R119, P5, R119, R76, RZ ;  /* 0x0000004c77777210 */ /* 0x008fc60007fbe0ff */
[----:B0-----:R-:W2:Y:S01]  /*fdb0*/  LDL.LU R135, [R1+0x188] ;  /* 0x0001880001877983 */ /* 0x001ea20000300800 */
[----:B----4-:R-:W-:-:S05]  /*fdc0*/  IMAD.X R187, R187, 0x1, R75, P6 ;  /* 0x00000001bbbb7824 */ /* 0x010fca00030e064b */
[----:B------:R0:W-:Y:S01]  /*fdd0*/  STL [R1+0x1e4], R187 ;  /* 0x0001e4bb01007387 */ /* 0x0001e20000100800 */
[----:B------:R-:W-:-:S03]  /*fde0*/  IADD3 R120, P6, R120, R76, RZ ;  /* 0x0000004c78787210 */ /* 0x000fc60007fde0ff */
[----:B0-----:R-:W3:Y:S01]  /*fdf0*/  LDL.LU R187, [R1+0x1ac] ;  /* 0x0001ac0001bb7983 */ /* 0x001ee20000300800 */
[----:B------:R-:W-:-:S03]  /*fe00*/  IMAD.X R240, R240, 0x1, R75, P1 ;  /* 0x00000001f0f07824 */ /* 0x000fc600008e064b */
        /* <DEDUP_REMOVED lines=8> */
[----:B------:R-:W-:Y:S04]  /*fe90*/  STL [R1+0x1dc], R240 ;  /* 0x0001dcf001007387 */ /* 0x000fe80000100800 */
[----:B------:R-:W-:Y:S04]  /*fea0*/  STL [R1+0x1b0], R244 ;  /* 0x0001b0f401007387 */ /* 0x000fe80000100800 */
[----:B------:R0:W-:Y:S04]  /*feb0*/  STL [R1+0x1a8], R121 ;  /* 0x0001a87901007387 */ /* 0x0001e80000100800 */
[----:B------:R-:W-:Y:S01]  /*fec0*/  STL [R1+0x1d4], R247 ;  /* 0x0001d4f701007387 */ /* 0x000fe20000100800 */
[----:B------:R-:W-:-:S03]  /*fed0*/  IADD3 R117, P3, R117, R76, RZ ;  /* 0x0000004c75757210 */ /* 0x000fc60007f7e0ff */
[----:B0-----:R-:W4:Y:S04]  /*fee0*/  LDL.LU R121, [R1+0x178] ;  /* 0x0001780001797983 */ /* 0x001f280000300800 */
[----:B------:R0:W-:Y:S01]  /*fef0*/  STL [R1+0x1cc], R122 ;  /* 0x0001cc7a01007387 */ /* 0x0001e20000100800 */
[----:B------:R-:W-:-:S03]  /*ff00*/  IMAD.X R89, R89, 0x1, R75, P4 ;  /* 0x0000000159597824 */ /* 0x000fc600020e064b */
[----:B0-----:R-:W4:Y:S04]  /*ff10*/  LDL.LU R122, [R1+0x19c] ;  /* 0x00019c00017a7983 */ /* 0x001f280000300800 */
[----:B------:R-:W4:Y:S04]  /*ff20*/  LDL.LU R215, [R1+0x170] ;  /* 0x0001700001d77983 */ /* 0x000f280000300800 */
[----:B------:R-:W4:Y:S04]  /*ff30*/  LDL.LU R220, [R1+0x194] ;  /* 0x0001940001dc7983 */ /* 0x000f280000300800 */
[----:B------:R-:W-:Y:S04]  /*ff40*/  STL [R1+0x1a0], R117 ;  /* 0x0001a07501007387 */ /* 0x000fe80000100800 */
[----:B------:R-:W4:Y:S04]  /*ff50*/  LDL.LU R224, [R1+0x168] ;  /* 0x0001680001e07983 */ /* 0x000f280000300800 */
[----:B------:R0:W-:Y:S01]  /*ff60*/  STL [R1+0x1c4], R89 ;  /* 0x0001c45901007387 */ /* 0x0001e20000100800 */
[----:B------:R-:W-:-:S03]  /*ff70*/  IADD3 R88, P4, R88, R76, RZ ;  /* 0x0000004c58587210 */ /* 0x000fc60007f9e0ff */
[----:B0-----:R-:W4:Y:S04]  /*ff80*/  LDL.LU R89, [R1+0x18c] ;  /* 0x00018c0001597983 */ /* 0x001f280000300800 */
[----:B------:R-:W4:Y:S04]  /*ff90*/  LDL.LU R227, [R1+0x160] ;  /* 0x0001600001e37983 */ /* 0x000f280000300800 */
[----:B------:R-:W4:Y:S04]  /*ffa0*/  LDL.LU R232, [R1+0x184] ;  /* 0x0001840001e87983 */ /* 0x000f280000300800 */
[----:B------:R0:W-:Y:S04]  /*ffb0*/  STL [R1+0x198], R88 ;  /* 0x0001985801007387 */ /* 0x0001e80000100800 */
[----:B0-----:R-:W4:Y:S01]  /*ffc0*/  LDL.LU R88, [R1+0x158] ;  /* 0x0001580001587983 */ /* 0x001f220000300800 */
[----:B------:R-:W-:-:S03]  /*ffd0*/  IMAD.X R134, R134, 0x1, R75, P5 ;  /* 0x0000000186867824 */ /* 0x000fc600028e064b */
[----:B------:R-:W4:Y:S04]  /*ffe0*/  LDL.LU R235, [R1+0x17c] ;  /* 0x00017c0001eb7983 */ /* 0x000f280000300800 */
[----:B------:R-:W4:Y:S04]  /*fff0*/  LDL.LU R117, [R1+0x150] ;  /* 0x0001500001757983 */ /* 0x000f280000300800 */
[----:B------:R0:W-:Y:S04]  /*10000*/  STL [R1+0x1bc], R134 ;  /* 0x0001bc8601007387 */ /* 0x0001e80000100800 */
[----:B0-----:R-:W4:Y:S01]  /*10010*/  LDL.LU R134, [R1+0x174] ;  /* 0x0001740001867983 */ /* 0x001f220000300800 */
[----:B------:R-:W-:-:S03]  /*10020*/  IADD3 R252, P5, R252, R76, RZ ;  /* 0x0000004cfcfc7210 */ /* 0x000fc60007fbe0ff */
[----:B------:R-:W4:Y:S04]  /*10030*/  LDL.LU R240, [R1+0x148] ;  /* 0x0001480001f07983 */ /* 0x000f280000300800 */
[----:B------:R-:W-:Y:S01]  /*10040*/  STL [R1+0x190], R252 ;  /* 0x000190fc01007387 */ /* 0x000fe20000100800 */
[----:B------:R-:W-:-:S05]  /*10050*/  IMAD.X R118, R118, 0x1, R75, P6 ;  /* 0x0000000176767824 */ /* 0x000fca00030e064b */
[----:B------:R0:W-:Y:S04]  /*10060*/  STL [R1+0x1b4], R118 ;  /* 0x0001b47601007387 */ /* 0x0001e80000100800 */
[----:B0-----:R-:W4:Y:S01]  /*10070*/  LDL.LU R118, [R1+0x16c] ;  /* 0x00016c0001767983 */ /* 0x001f220000300800 */
[----:B--2---:R-:W-:-:S05]  /*10080*/  IADD3 R135, P6, R135, R76, RZ ;  /* 0x0000004c87877210 */ /* 0x004fca0007fde0ff */
[----:B------:R0:W-:Y:S04]  /*10090*/  STL [R1+0x188], R135 ;  /* 0x0001888701007387 */ /* 0x0001e80000100800 */
[----:B0-----:R-:W2:Y:S01]  /*100a0*/  LDL.LU R135, [R1+0x140] ;  /* 0x0001400001877983 */ /* 0x001ea20000300800 */
[----:B---3--:R-:W-:-:S05]  /*100b0*/  IMAD.X R187, R187, 0x1, R75, P1 ;  /* 0x00000001bbbb7824 */ /* 0x008fca00008e064b */
[----:B------:R0:W-:Y:S01]  /*100c0*/  STL [R1+0x1ac], R187 ;  /* 0x0001acbb01007387 */ /* 0x0001e20000100800 */
[----:B----4-:R-:W-:-:S03]  /*100d0*/  IADD3 R119, P1, R119, R76, RZ ;  /* 0x0000004c77777210 */ /* 0x010fc60007f3e0ff */
[----:B0-----:R-:W3:Y:S04]  /*100e0*/  LDL.LU R187, [R1+0x164] ;  /* 0x0001640001bb7983 */ /* 0x001ee80000300800 */
[----:B------:R-:W4:Y:S04]  /*100f0*/  LDL.LU R244, [R1+0x138] ;  /* 0x0001380001f47983 */ /* 0x000f280000300800 */
[----:B------:R-:W4:Y:S01]  /*10100*/  LDL.LU R247, [R1+0x15c] ;  /* 0x00015c0001f77983 */ /* 0x000f220000300800 */
[----:B------:R-:W-:-:S03]  /*10110*/  IMAD.X R120, R120, 0x1, R75, P2 ;  /* 0x0000000178787824 */ /* 0x000fc600010e064b */
[----:B------:R0:W-:Y:S04]  /*10120*/  STL [R1+0x180], R119 ;  /* 0x0001807701007387 */ /* 0x0001e80000100800 */
[----:B------:R-:W4:Y:S04]  /*10130*/  LDL.LU R252, [R1+0x130] ;  /* 0x0001300001fc7983 */ /* 0x000f280000300800 */
[----:B------:R1:W-:Y:S04]  /*10140*/  STL [R1+0x1a4], R120 ;  /* 0x0001a47801007387 */ /* 0x0003e80000100800 */
[----:B0-----:R-:W4:Y:S04]  /*10150*/  LDL.LU R119, [R1+0x154] ;  /* 0x0001540001777983 */ /* 0x001f280000300800 */
[----:B-1----:R-:W4:Y:S01]  /*10160*/  LDL.LU R120, [R1+0x128] ;  /* 0x0001280001787983 */ /* 0x002f220000300800 */
[----:B------:R-:W-:-:S05]  /*10170*/  IADD3 R121, P2, R121, R76, RZ ;  /* 0x0000004c79797210 */ /* 0x000fca0007f5e0ff */
        /* <DEDUP_REMOVED lines=9> */
[----:B------:R-:W-:Y:S01]  /*10210*/  IMAD.X R89, R89, 0x1, R75, P5 ;  /* 0x0000000159597824 */ /* 0x000fe200028e064b */
[----:B------:R-:W-:-:S04]  /*10220*/  IADD3 R227, P5, R227, R76, RZ ;  /* 0x0000004ce3e37210 */ /* 0x000fc80007fbe0ff */
[----:B------:R0:W-:Y:S01]  /*10230*/  STL [R1+0x18c], R89 ;  /* 0x00018c5901007387 */ /* 0x0001e20000100800 */
[----:B------:R-:W-:-:S03]  /*10240*/  IMAD.X R232, R232, 0x1, R75, P6 ;  /* 0x00000001e8e87824 */ /* 0x000fc600030e064b */
[----:B------:R-:W-:Y:S04]  /*10250*/  STL [R1+0x194], R220 ;  /* 0x000194dc01007387 */ /* 0x000fe80000100800 */
[----:B0-----:R-:W4:Y:S01]  /*10260*/  LDL.LU R89, [R1+0x144] ;  /* 0x0001440001597983 */ /* 0x001f220000300800 */
[----:B------:R-:W-:-:S03]  /*10270*/  IADD3 R88, P6, R88, R76, RZ ;  /* 0x0000004c58587210 */ /* 0x000fc60007fde0ff */
[----:B------:R-:W-:Y:S01]  /*10280*/  STL [R1+0x168], R224 ;  /* 0x000168e001007387 */ /* 0x000fe20000100800 */
[----:B------:R-:W-:-:S03]  /*10290*/  IMAD.X R235, R235, 0x1, R75, P1 ;  /* 0x00000001ebeb7824 */ /* 0x000fc600008e064b */
[----:B------:R0:W-:Y:S01]  /*102a0*/  STL [R1+0x158], R88 ;  /* 0x0001585801007387 */ /* 0x0001e20000100800 */
[----:B------:R-:W-:-:S03]  /*102b0*/  IADD3 R117, P1, R117, R76, RZ ;  /* 0x0000004c75757210 */ /* 0x000fc60007f3e0ff */
[----:B------:R-:W-:Y:S04]  /*102c0*/  STL [R1+0x160], R227 ;  /* 0x000160e301007387 */ /* 0x000fe80000100800 */
[----:B0-----:R-:W4:Y:S04]  /*102d0*/  LDL.LU R88, [R1+0x118] ;  /* 0x0001180001587983 */ /* 0x001f280000300800 */
[----:B------:R-:W-:Y:S01]  /*102e0*/  STL [R1+0x184], R232 ;  /* 0x000184e801007387 */ /* 0x000fe20000100800 */
[----:B------:R-:W-:-:S03]  /*102f0*/  IMAD.X R134, R134, 0x1, R75, P2 ;  /* 0x0000000186867824 */ /* 0x000fc600010e064b */
[----:B------:R0:W-:Y:S04]  /*10300*/  STL [R1+0x150], R117 ;  /* 0x0001507501007387 */ /* 0x0001e80000100800 */
[----:B------:R-:W-:Y:S04]  /*10310*/  STL [R1+0x17c], R235 ;  /* 0x00017ceb01007387 */ /* 0x000fe80000100800 */
[----:B0-----:R-:W4:Y:S04]  /*10320*/  LDL.LU R117, [R1+0x13c] ;  /* 0x00013c0001757983 */ /* 0x001f280000300800 */
[----:B------:R0:W-:Y:S04]  /*10330*/  STL [R1+0x174], R134 ;  /* 0x0001748601007387 */ /* 0x0001e80000100800 */
[----:B0-----:R-:W4:Y:S01]  /*10340*/  LDL.LU R134, [R1+0x110] ;  /* 0x0001100001867983 */ /* 0x001f220000300800 */
[----:B------:R-:W-:Y:S01]  /*10350*/  IADD3 R240, P2, R240, R76, RZ ;  /* 0x0000004cf0f07210 */ /* 0x000fe20007f5e0ff */
[----:B------:R-:W-:-:S04]  /*10360*/  IMAD.X R118, R118, 0x1, R75, P3 ;  /* 0x0000000176767824 */ /* 0x000fc800018e064b */
[----:B------:R-:W-:Y:S01]  /*10370*/  STL [R1+0x148], R240 ;  /* 0x000148f001007387 */ /* 0x000fe20000100800 */
[----:B--2---:R-:W-:-:S05]  /*10380*/  IADD3 R135, P3, R135, R76, RZ ;  /* 0x0000004c87877210 */ /* 0x004fca0007f7e0ff */
[----:B------:R0:W-:Y:S04]  /*10390*/  STL [R1+0x140], R135 ;  /* 0x0001408701007387 */ /* 0x0001e80000100800 */
[----:B0-----:R-:W2:Y:S04]  /*103a0*/  LDL.LU R135, [R1+0x134] ;  /* 0x0001340001877983 */ /* 0x001ea80000300800 */
[----:B------:R0:W-:Y:S04]  /*103b0*/  STL [R1+0x16c], R118 ;  /* 0x00016c7601007387 */ /* 0x0001e80000100800 */
[----:B0-----:R-:W2:Y:S01]  /*103c0*/  LDL.LU R118, [R1+0x108] ;  /* 0x0001080001767983 */ /* 0x001ea20000300800 */
[----:B---3--:R-:W-:Y:S01]  /*103d0*/  IMAD.X R187, R187, 0x1, R75, P4 ;  /* 0x00000001bbbb7824 */ /* 0x008fe200020e064b */
[----:B----4-:R-:W-:-:S04]  /*103e0*/  IADD3 R244, P4, R244, R76, RZ ;  /* 0x0000004cf4f47210 */ /* 0x010fc80007f9e0ff */
[----:B------:R0:W-:Y:S01]  /*103f0*/  STL [R1+0x164], R187 ;  /* 0x000164bb01007387 */ /* 0x0001e20000100800 */
[----:B------:R-:W-:-:S03]  /*10400*/  IMAD.X R247, R247, 0x1, R75, P5 ;  /* 0x00000001f7f77824 */ /* 0x000fc600028e064b */
[----:B0-----:R-:W3:Y:S01]  /*10410*/  LDL.LU R187, [R1+0x12c] ;  /* 0x00012c0001bb7983 */ /* 0x001ee20000300800 */
        /* <DEDUP_REMOVED lines=14> */
[----:B------:R0:W-:Y:S04]  /*10500*/  STL [R1+0x14c], R121 ;  /* 0x00014c7901007387 */ /* 0x0001e80000100800 */
[----:B------:R-:W4:Y:S04]  /*10510*/  LDL.LU R220, [R1+0xf0] ;  /* 0x0000f00001dc7983 */ /* 0x000f280000300800 */
[----:B------:R1:W-:Y:S04]  /*10520*/  STL [R1+0x120], R122 ;  /* 0x0001207a01007387 */ /* 0x0003e80000100800 */
[----:B0-----:R-:W4:Y:S04]  /*10530*/  LDL.LU R121, [R1+0x114] ;  /* 0x0001140001797983 */ /* 0x001f280000300800 */
[----:B------:R-:W4:Y:S04]  /*10540*/  LDL.LU R224, [R1+0xe8] ;  /* 0x0000e80001e07983 */ /* 0x000f280000300800 */
[----:B------:R-:W4:Y:S04]  /*10550*/  LDL.LU R227, [R1+0x10c] ;  /* 0x00010c0001e37983 */ /* 0x000f280000300800 */
[----:B-1----:R-:W4:Y:S01]  /*10560*/  LDL.LU R122, [R1+0xe0] ;  /* 0x0000e000017a7983 */ /* 0x002f220000300800 */
[----:B------:R-:W-:-:S05]  /*10570*/  IMAD.X R89, R89, 0x1, R75, P2 ;  /* 0x0000000159597824 */ /* 0x000fca00010e064b */
[----:B------:R0:W-:Y:S04]  /*10580*/  STL [R1+0x144], R89 ;  /* 0x0001445901007387 */ /* 0x0001e80000100800 */
[----:B------:R-:W4:Y:S04]  /*10590*/  LDL.LU R232, [R1+0x104] ;  /* 0x0001040001e87983 */ /* 0x000f280000300800 */
[----:B0-----:R-:W4:Y:S01]  /*105a0*/  LDL.LU R89, [R1+0xd8] ;  /* 0x0000d80001597983 */ /* 0x001f220000300800 */
[----:B------:R-:W-:-:S05]  /*105b0*/  IADD3 R88, P2, R88, R76, RZ ;  /* 0x0000004c58587210 */ /* 0x000fca0007f5e0ff */
[----:B------:R0:W-:Y:S04]  /*105c0*/  STL [R1+0x118], R88 ;  /* 0x0001185801007387 */ /* 0x0001e80000100800 */
[----:B0-----:R-:W4:Y:S01]  /*105d0*/  LDL.LU R88, [R1+0xfc] ;  /* 0x0000fc0001587983 */ /* 0x001f220000300800 */
[----:B------:R-:W-:-:S03]  /*105e0*/  IMAD.X R117, R117, 0x1, R75, P3 ;  /* 0x0000000175757824 */ /* 0x000fc600018e064b */
[----:B------:R-:W4:Y:S04]  /*105f0*/  LDL.LU R235, [R1+0xd0] ;  /* 0x0000d00001eb7983 */ /* 0x000f280000300800 */
[----:B------:R-:W4:Y:S04]  /*10600*/  LDL.LU R240, [R1+0xf4] ;  /* 0x0000f40001f07983 */ /* 0x000f280000300800 */
[----:B------:R-:W-:Y:S04]  /*10610*/  STL [R1+0x13c], R117 ;  /* 0x00013c7501007387 */ /* 0x000fe80000100800 */
[----:B------:R-:W4:Y:S01]  /*10620*/  LDL.LU R244, [R1+0xc8] ;  /* 0x0000c80001f47983 */ /* 0x000f220000300800 */
[----:B------:R-:W-:-:S05]  /*10630*/  IADD3 R134, P3, R134, R76, RZ ;  /* 0x0000004c86867210 */ /* 0x000fca0007f7e0ff */
[----:B------:R0:W-:Y:S04]  /*10640*/  STL [R1+0x110], R134 ;  /* 0x0001108601007387 */ /* 0x0001e80000100800 */
[----:B0-----:R-:W4:Y:S01]  /*10650*/  LDL.LU R134, [R1+0xec] ;  /* 0x0000ec0001867983 */ /* 0x001f220000300800 */
[----:B--2---:R-:W-:-:S05]  /*10660*/  IMAD.X R135, R135, 0x1, R75, P4 ;  /* 0x0000000187877824 */ /* 0x004fca00020e064b */
[----:B------:R0:W-:Y:S01]  /*10670*/  STL [R1+0x134], R135 ;  /* 0x0001348701007387 */ /* 0x0001e20000100800 */
[----:B------:R-:W-:-:S03]  /*10680*/  IADD3 R118, P4, R118, R76, RZ ;  /* 0x0000004c76767210 */ /* 0x000fc60007f9e0ff */
[----:B0-----:R-:W2:Y:S04]  /*10690*/  LDL.LU R135, [R1+0xe4] ;  /* 0x0000e40001877983 */ /* 0x001ea80000300800 */
[----:B------:R-:W2:Y:S04]  /*106a0*/  LDL.LU R247, [R1+0xb8] ;  /* 0x0000b80001f77983 */ /* 0x000ea80000300800 */
[----:B------:R-:W2:Y:S04]  /*106b0*/  LDL.LU R252, [R1+0xdc] ;  /* 0x0000dc0001fc7983 */ /* 0x000ea80000300800 */
[----:B------:R0:W-:Y:S04]  /*106c0*/  STL [R1+0x108], R118 ;  /* 0x0001087601007387 */ /* 0x0001e80000100800 */
[----:B------:R-:W2:Y:S01]  /*106d0*/  LDL.LU R117, [R1+0xb0] ;  /* 0x0000b00001757983 */ /* 0x000ea20000300800 */
[----:B---3--:R-:W-:-:S05]  /*106e0*/  IMAD.X R187, R187, 0x1, R75, P5 ;  /* 0x00000001bbbb7824 */ /* 0x008fca00028e064b */
[----:B------:R1:W-:Y:S04]  /*106f0*/  STL [R1+0x12c], R187 ;  /* 0x00012cbb01007387 */ /* 0x0003e80000100800 */
[----:B0-----:R-:W3:Y:S04]  /*10700*/  LDL.LU R118, [R1+0xd4] ;  /* 0x0000d40001767983 */ /* 0x001ee80000300800 */
[----:B-1----:R-:W3:Y:S01]  /*10710*/  LDL.LU R187, [R1+0xa8] ;  /* 0x0000a80001bb7983 */ /* 0x002ee20000300800 */
[----:B----4-:R-:W-:-:S05]  /*10720*/  IADD3 R119, P5, R119, R76, RZ ;  /* 0x0000004c77777210 */ /* 0x010fca0007fbe0ff */
        /* <DEDUP_REMOVED lines=13> */
[----:B------:R-:W-:Y:S01]  /*10800*/  STL [R1+0x11c], R215 ;  /* 0x00011cd701007387 */ /* 0x000fe20000100800 */
[----:B------:R-:W-:-:S03]  /*10810*/  IADD3 R122, P3, R122, R76, RZ ;  /* 0x0000004c7a7a7210 */ /* 0x000fc60007f7e0ff */
[----:B0-----:R-:W4:Y:S04]  /*10820*/  LDL.LU R121, [R1+0xbc] ;  /* 0x0000bc0001797983 */ /* 0x001f280000300800 */
[----:B------:R-:W-:Y:S01]  /*10830*/  STL [R1+0xf0], R220 ;  /* 0x0000f0dc01007387 */ /* 0x000fe20000100800 */
[----:B------:R-:W-:-:S03]  /*10840*/  IMAD.X R232, R232, 0x1, R75, P4 ;  /* 0x00000001e8e87824 */ /* 0x000fc600020e064b */
[----:B------:R0:W-:Y:S01]  /*10850*/  STL [R1+0xe0], R122 ;  /* 0x0000e07a01007387 */ /* 0x0001e20000100800 */
[----:B------:R-:W-:-:S03]  /*10860*/  IADD3 R89, P4, R89, R76, RZ ;  /* 0x0000004c59597210 */ /* 0x000fc60007f9e0ff */
[----:B------:R-:W-:Y:S04]  /*10870*/  STL [R1+0xe8], R224 ;  /* 0x0000e8e001007387 */ /* 0x000fe80000100800 */
[----:B0-----:R-:W4:Y:S04]  /*10880*/  LDL.LU R122, [R1+0xb4] ;  /* 0x0000b400017a7983 */ /* 0x001f280000300800 */
[----:B------:R-:W-:Y:S04]  /*10890*/  STL [R1+0x10c], R227 ;  /* 0x00010ce301007387 */ /* 0x000fe80000100800 */
[----:B------:R0:W-:Y:S04]  /*108a0*/  STL [R1+0xd8], R89 ;  /* 0x0000d85901007387 */ /* 0x0001e80000100800 */
[----:B------:R-:W-:Y:S01]  /*108b0*/  STL [R1+0x104], R232 ;  /* 0x000104e801007387 */ /* 0x000fe20000100800 */
[----:B------:R-:W-:-:S03]  /*108c0*/  IMAD.X R88, R88, 0x1, R75, P5 ;  /* 0x0000000158587824 */ /* 0x000fc600028e064b */
[----:B0-----:R-:W4:Y:S01]  /*108d0*/  LDL.LU R89, [R1+0xac] ;  /* 0x0000ac0001597983 */ /* 0x001f220000300800 */
[----:B------:R-:W-:-:S03]  /*108e0*/  IADD3 R235, P5, R235, R76, RZ ;  /* 0x0000004cebeb7210 */ /* 0x000fc60007fbe0ff */
[----:B------:R0:W-:Y:S01]  /*108f0*/  STL [R1+0xfc], R88 ;  /* 0x0000fc5801007387 */ /* 0x0001e20000100800 */
[----:B------:R-:W-:-:S03]  /*10900*/  IMAD.X R240, R240, 0x1, R75, P6 ;  /* 0x00000001f0f07824 */ /* 0x000fc600030e064b */
[----:B0-----:R-:W4:Y:S01]  /*10910*/  LDL.LU R88, [R1+0x80] ;  /* 0x0000800001587983 */ /* 0x001f220000300800 */
[----:B------:R-:W-:-:S03]  /*10920*/  IADD3 R244, P6, R244, R76, RZ ;  /* 0x0000004cf4f47210 */ /* 0x000fc60007fde0ff */
[----:B------:R-:W-:Y:S04]  /*10930*/  STL [R1+0xd0], R235 ;  /* 0x0000d0eb01007387 */ /* 0x000fe80000100800 */
[----:B------:R-:W-:Y:S01]  /*10940*/  STL [R1+0xf4], R240 ;  /* 0x0000f4f001007387 */ /* 0x000fe20000100800 */
[----:B------:R-:W-:Y:S01]  /*10950*/  IMAD.X R134, R134, 0x1, R75, P1 ;  /* 0x0000000186867824 */ /* 0x000fe200008e064b */
[----:B------:R-:W-:-:S05]  /*10960*/  IADD3 R74, P1, R74, R76, RZ ;  /* 0x0000004c4a4a7210 */ /* 0x000fca0007f3e0ff */
[----:B------:R0:W-:Y:S04]  /*10970*/  STL [R1+0xc0], R74 ;  /* 0x0000c04a01007387 */ /* 0x0001e80000100800 */
[----:B------:R-:W-:Y:S04]  /*10980*/  STL [R1+0xc8], R244 ;  /* 0x0000c8f401007387 */ /* 0x000fe80000100800 */
[----:B0-----:R-:W4:Y:S04]  /*10990*/  LDL.LU R74, [R1+0x72c] ;  /* 0x00072c00014a7983 */ /* 0x001f280000300800 */
[----:B------:R0:W-:Y:S04]  /*109a0*/  STL [R1+0xec], R134 ;  /* 0x0000ec8601007387 */ /* 0x0001e80000100800 */
[----:B0-----:R-:W4:Y:S01]  /*109b0*/  LDL.LU R134, [R1+0x9c] ;  /* 0x00009c0001867983 */ /* 0x001f220000300800 */
[----:B--2---:R-:W-:Y:S01]  /*109c0*/  IMAD.X R135, R135, 0x1, R75, P2 ;  /* 0x0000000187877824 */ /* 0x004fe200010e064b */
[----:B------:R-:W-:-:S04]  /*109d0*/  IADD3 R247, P2, R247, R76, RZ ;  /* 0x0000004cf7f77210 */ /* 0x000fc80007f5e0ff */
[----:B------:R0:W-:Y:S01]  /*109e0*/  STL [R1+0xe4], R135 ;  /* 0x0000e48701007387 */ /* 0x0001e20000100800 */
[----:B------:R-:W-:-:S03]  /*109f0*/  IMAD.X R252, R252, 0x1, R75, P3 ;  /* 0x00000001fcfc7824 */ /* 0x000fc600018e064b */
[----:B0-----:R-:W2:Y:S01]  /*10a00*/  LDL.LU R135, [R1+0x70] ;  /* 0x0000700001877983 */ /* 0x001ea20000300800 */
[----:B------:R-:W-:-:S03]  /*10a10*/  IADD3 R117, P3, R117, R76, RZ ;  /* 0x0000004c75757210 */ /* 0x000fc60007f7e0ff */
[----:B------:R-:W-:Y:S04]  /*10a20*/  STL [R1+0xb8], R247 ;  /* 0x0000b8f701007387 */ /* 0x000fe80000100800 */
[----:B------:R-:W-:Y:S01]  /*10a30*/  STL [R1+0xdc], R252 ;  /* 0x0000dcfc01007387 */ /* 0x000fe20000100800 */
[----:B---3--:R-:W-:-:S03]  /*10a40*/  IMAD.X R118, R118, 0x1, R75, P4 ;  /* 0x0000000176767824 */ /* 0x008fc600020e064b */
[----:B------:R-:W3:Y:S01]  /*10a50*/  LDL.LU R240, [R1+0x8c] ;  /* 0x00008c0001f07983 */ /* 0x000ee20000300800 */
[----:B------:R-:W-:-:S03]  /*10a60*/  IADD3 R187, P4, R187, R76, RZ ;  /* 0x0000004cbbbb7210 */ /* 0x000fc60007f9e0ff */
[----:B------:R-:W-:Y:S04]  /*10a70*/  STL [R1+0xb0], R117 ;  /* 0x0000b07501007387 */ /* 0x000fe80000100800 */
[----:B------:R0:W-:Y:S04]  /*10a80*/  STL [R1+0xa8], R187 ;  /* 0x0000a8bb01007387 */ /* 0x0001e80000100800 */
[----:B------:R-:W-:Y:S04]  /*10a90*/  STL [R1+0xd4], R118 ;  /* 0x0000d47601007387 */ /* 0x000fe80000100800 */
[----:B0-----:R-:W3:Y:S01]  /*10aa0*/  LDL.LU R187, [R1+0x60] ;  /* 0x0000600001bb7983 */ /* 0x001ee20000300800 */
[--C-:B----4-:R-:W-:Y:S01]  /*10ab0*/  IMAD.X R119, R119, 0x1, R75.reuse, P5 ;  /* 0x0000000177777824 */ /* 0x110fe200028e064b */
[----:B------:R-:W-:Y:S01]  /*10ac0*/  IADD3 R120, P5, R120, R76, RZ ;  /* 0x0000004c78787210 */ /* 0x000fe20007fbe0ff */
[----:B------:R-:W-:-:S02]  /*10ad0*/  IMAD.X R121, R121, 0x1, R75, P1 ;  /* 0x0000000179797824 */ /* 0x000fc400008e064b */
[----:B------:R-:W-:-:S05]  /*10ae0*/  IMAD.X R74, R74, 0x1, R75, P6 ;  /* 0x000000014a4a7824 */ /* 0x000fca00030e064b */
[----:B------:R0:W-:Y:S02]  /*10af0*/  STL [R1+0xc4], R74 ;  /* 0x0000c44a01007387 */ /* 0x0001e40000100800 */
[----:B0-----:R-:W0:Y:S02]  /*10b00*/  LDC R74, c[0x0][0x23c] ;  /* 0x00008f00ff4a7b82 */ /* 0x001e240000000800 */
[----:B------:R-:W-:Y:S04]  /*10b10*/  STL [R1+0xcc], R119 ;  /* 0x0000cc7701007387 */ /* 0x000fe80000100800 */
[----:B------:R-:W-:Y:S01]  /*10b20*/  STL [R1+0xa0], R120 ;  /* 0x0000a07801007387 */ /* 0x000fe20000100800 */
[----:B0-----:R-:W-:-:S04]  /*10b30*/  IMAD.SHL.U32 R74, R74, 0x100, RZ ;  /* 0x000001004a4a7824 */ /* 0x001fc800078e00ff */
[----:B------:R-:W-:-:S05]  /*10b40*/  IMAD.SHL.U32 R74, R74, 0x2, RZ ;  /* 0x000000024a4a7824 */ /* 0x000fca00078e00ff */
[-C--:B------:R-:W-:Y:S02]  /*10b50*/  IADD3 R175, P6, R175, R74.reuse, RZ ;  /* 0x0000004aafaf7210 */ /* 0x080fe40007fde0ff */
[----:B------:R-:W-:-:S03]  /*10b60*/  IADD3 R73, P1, R73, R74, RZ ;  /* 0x0000004a49497210 */ /* 0x000fc60007f3e0ff */
[----:B------:R0:W-:Y:S04]  /*10b70*/  STL [R1+0x98], R175 ;  /* 0x000098af01007387 */ /* 0x0001e80000100800 */
[----:B0-----:R-:W4:Y:S04]  /*10b80*/  LDL.LU R175, [R1+0x728] ;  /* 0x0007280001af7983 */ /* 0x001f280000300800 */
[----:B------:R-:W4:Y:S04]  /*10b90*/  LDL.LU R244, [R1+0x7c] ;  /* 0x00007c0001f47983 */ /* 0x000f280000300800 */
[----:B------:R-:W4:Y:S04]  /*10ba0*/  LDL.LU R247, [R1+0x50] ;  /* 0x0000500001f77983 */ /* 0x000f280000300800 */
[----:B------:R0:W-:Y:S04]  /*10bb0*/  STL [R1+0x90], R73 ;  /* 0x0000904901007387 */ /* 0x0001e80000100800 */
[----:B0-----:R-:W2:Y:S01]  /*10bc0*/  LDL.LU R73, [R1+0x724] ;  /* 0x0007240001497983 */ /* 0x001ea20000300800 */
[----:B------:R-:W-:Y:S01]  /*10bd0*/  IMAD.X R122, R122, 0x1, R75, P2 ;  /* 0x000000017a7a7824 */ /* 0x000fe200010e064b */
[----:B------:R-:W-:-:S02]  /*10be0*/  IADD3 R59, P2, R59, R74, RZ ;  /* 0x0000004a3b3b7210 */ /* 0x000fc40007f5e0ff */
[----:B------:R-:W-:Y:S04]  /*10bf0*/  STL [R1+0xbc], R121 ;  /* 0x0000bc7901007387 */ /* 0x000fe80000100800 */
[----:B------:R-:W4:Y:S01]  /*10c00*/  LDL.LU R252, [R1+0x6c] ;  /* 0x00006c0001fc7983 */ /* 0x000f220000300800 */
[----:B------:R-:W-:-:S03]  /*10c10*/  IMAD.X R89, R89, 0x1, R75, P3 ;  /* 0x0000000159597824 */ /* 0x000fc600018e064b */
[----:B------:R-:W4:Y:S01]  /*10c20*/  LDL.LU R117, [R1+0x40] ;  /* 0x0000400001757983 */ /* 0x000f220000300800 */
[----:B------:R-:W-:-:S03]  /*10c30*/  IADD3 R88, P3, R88, R74, RZ ;  /* 0x0000004a58587210 */ /* 0x000fc60007f7e0ff */
[----:B------:R0:W-:Y:S04]  /*10c40*/  STL [R1+0x88], R59 ;  /* 0x0000883b01007387 */ /* 0x0001e80000100800 */
[----:B0-----:R-:W4:Y:S04]  /*10c50*/  LDL.LU R59, [R1+0x720] ;  /* 0x00072000013b7983 */ /* 0x001f280000300800 */
[----:B------:R-:W-:Y:S04]  /*10c60*/  STL [R1+0xb4], R122 ;  /* 0x0000b47a01007387 */ /* 0x000fe80000100800 */
[----:B------:R-:W4:Y:S04]  /*10c70*/  LDL.LU R118, [R1+0x5c] ;  /* 0x00005c0001767983 */ /* 0x000f280000300800 */
[----:B------:R-:W4:Y:S04]  /*10c80*/  LDL.LU R119, [R1+0x30] ;  /* 0x0000300001777983 */ /* 0x000f280000300800 */
[----:B------:R-:W4:Y:S04]  /*10c90*/  LDL.LU R120, [R1+0x4c] ;  /* 0x00004c0001787983 */ /* 0x000f280000300800 */
[----:B------:R-:W4:Y:S04]  /*10ca0*/  LDL.LU R121, [R1+0x20] ;  /* 0x0000200001797983 */ /* 0x000f280000300800 */
[----:B------:R-:W-:Y:S04]  /*10cb0*/  STL [R1+0xac], R89 ;  /* 0x0000ac5901007387 */ /* 0x000fe80000100800 */
[----:B------:R-:W-:Y:S01]  /*10cc0*/  STL [R1+0x80], R88 ;  /* 0x0000805801007387 */ /* 0x000fe20000100800 */
[----:B------:R-:W-:-:S02]  /*10cd0*/  UIADD3.64 UR56, UR4, 0x100, URZ ;  /* 0x0000010004387897 */ /* 0x000fc4000fffe03f */
[----:B------:R-:W-:-:S09]  /*10ce0*/  UIADD3.64 UR58, UR6, 0x4, URZ ;  /* 0x00000004063a7897 */ /* 0x000fd2000fffe03f */
[----:B------:R-:W-:Y:S04]  /*10cf0*/  HGMMA.64x32x16.F32.BF16 R24, gdesc[UR56].tnspA, R24 ;  /* 0x20600000381879f0 */ /* 0x000fe80008701818 */
[----:B------:R-:W-:Y:S01]  /*10d00*/  HGMMA.64x32x16.F32.BF16 R24, gdesc[UR8].tnspA, R24 ;  /* 0x20600000081879f0 */ /* 0x000fe20008701818 */
[--C-:B------:R-:W-:Y:S02]  /*10d10*/  IMAD.X R134, R134, 0x1, R75.reuse, P5 ;  /* 0x0000000186867824 */ /* 0x100fe400028e064b */
[----:B--2---:R-:W-:Y:S01]  /*10d20*/  IMAD.X R73, R73, 0x1, R75, P4 ;  /* 0x0000000149497824 */ /* 0x004fe200020e064b */
[----:B------:R-:W-:Y:S04]  /*10d30*/  HGMMA.64x32x16.F32.BF16 R24, gdesc[UR12].tnspA, R24 ;  /* 0x206000000c1879f0 */ /* 0x000fe80008701818 */
[----:B------:R0:W-:Y:S04]  /*10d40*/  STL [R1+0xa4], R73 ;  /* 0x0000a44901007387 */ /* 0x0001e80000100800 */
[----:B0-----:R-:W2:Y:S01]  /*10d50*/  LDL.LU R73, [R1+0x71c] ;  /* 0x00071c0001497983 */ /* 0x001ea20000300800 */
[----:B------:R-:W-:-:S02]  /*10d60*/  IADD3 R191, P4, R191, R74, RZ ;  /* 0x0000004abfbf7210 */ /* 0x000fc40007f9e0ff */
[----:B------:R-:W-:-:S03]  /*10d70*/  IADD3 R135, P5, R135, R74, RZ ;  /* 0x0000004a87877210 */ /* 0x000fc60007fbe0ff */
[----:B------:R0:W-:Y:S04]  /*10d80*/  STL [R1+0x78], R191 ;  /* 0x000078bf01007387 */ /* 0x0001e80000100800 */
[----:B0-----:R-:W4:Y:S04]  /*10d90*/  LDL.LU R191, [R1+0x718] ;  /* 0x0007180001bf7983 */ /* 0x001f280000300800 */
[----:B------:R-:W4:Y:S04]  /*10da0*/  LDL.LU R122, [R1+0x3c] ;  /* 0x00003c00017a7983 */ /* 0x000f280000300800 */
[----:B------:R-:W4:Y:S04]  /*10db0*/  LDL.LU R89, [R1+0x10] ;  /* 0x0000100001597983 */ /* 0x000f280000300800 */
[----:B------:R-:W4:Y:S04]  /*10dc0*/  LDL.LU R88, [R1+0x2c] ;  /* 0x00002c0001587983 */ /* 0x000f280000300800 */
[----:B------:R0:W-:Y:S04]  /*10dd0*/  STL [R1+0x9c], R134 ;  /* 0x00009c8601007387 */ /* 0x0001e80000100800 */
[----:B0-----:R-:W4:Y:S04]  /*10de0*/  LDL.LU R134, [R1] ;  /* 0x0000000001867983 */ /* 0x001f280000300800 */
[----:B------:R-:W-:Y:S01]  /*10df0*/  STL [R1+0x70], R135 ;  /* 0x0000708701007387 */ /* 0x000fe20000100800 */
[----:B------:R-:W-:Y:S04]  /*10e00*/  HGMMA.64x32x16.F32.BF16 R24, gdesc[UR16].tnspA, R24 ;  /* 0x20600000101879f0 */ /* 0x000fe80008701818 */
[----:B------:R-:W-:Y:S04]  /*10e10*/  HGMMA.64x32x16.F32.BF16 R24, gdesc[UR20].tnspA, R24 ;  /* 0x20600000141879f0 */ /* 0x000fe80008701818 */
[----:B------:R-:W-:Y:S04]  /*10e20*/  HGMMA.64x32x16.F32.BF16 R24, gdesc[UR24].tnspA, R24 ;  /* 0x20600000181879f0 */ /* 0x000fe80008701818 */
[----:B------:R-:W-:Y:S04]  /*10e30*/  HGMMA.64x32x16.F32.BF16 R24, gdesc[UR28].tnspA, R24 ;  /* 0x206000001c1879f0 */ /* 0x000fe80008701818 */
[----:B------:R-:W-:Y:S01]  /*10e40*/  HGMMA.64x32x16.F32.BF16 R24, gdesc[UR32].tnspA, R24 ;  /* 0x20600000201879f0 */ /* 0x000fe20008701818 */
[----:B--2---:R-:W-:Y:S01]  /*10e50*/  IMAD.X R189, R189, 0x1, R73, P6 ;  /* 0x00000001bdbd7824 */ /* 0x004fe200030e0649 */
[----:B------:R-:W-:-:S04]  /*10e60*/  IADD3 R199, P6, R199, R74, RZ ;  /* 0x0000004ac7c77210 */ /* 0x000fc80007fde0ff */
[----:B------:R0:W-:Y:S04]  /*10e70*/  STL [R1+0x94], R189 ;  /* 0x000094bd01007387 */ /* 0x0001e80000100800 */
[----:B0-----:R-:W2:Y:S04]  /*10e80*/  LDL.LU R189, [R1+0x714] ;  /* 0x0007140001bd7983 */ /* 0x001ea80000300800 */
[----:B------:R0:W-:Y:S04]  /*10e90*/  STL [R1+0x68], R199 ;  /* 0x000068c701007387 */ /* 0x0001e80000100800 */
[----:B0-----:R-:W2:Y:S04]  /*10ea0*/  LDL.LU R199, [R1+0x710] ;  /* 0x0007100001c77983 */ /* 0x001ea80000300800 */
[----:B------:R-:W2:Y:S01]  /*10eb0*/  LDL.LU R135, [R1+0x1c] ;  /* 0x00001c0001877983 */ /* 0x000ea20000300800 */
[----:B------:R-:W-:-:S02]  /*10ec0*/  IMAD.X R196, R196, 0x1, R73, P2 ;  /* 0x00000001c4c47824 */ /* 0x000fc400010e0649 */
[--C-:B---3--:R-:W-:Y:S01]  /*10ed0*/  IMAD.X R240, R240, 0x1, R73.reuse, P1 ;  /* 0x00000001f0f07824 */ /* 0x108fe200008e0649 */
[-C--:B------:R-:W-:Y:S02]  /*10ee0*/  IADD3 R187, P1, R187, R74.reuse, RZ ;  /* 0x0000004abbbb7210 */ /* 0x080fe40007f3e0ff */
[----:B------:R0:W-:Y:S04]  /*10ef0*/  STL [R1+0x84], R196 ;  /* 0x000084c401007387 */ /* 0x0001e80000100800 */
[----:B------:R-:W-:Y:S01]  /*10f00*/  STL [R1+0x8c], R240 ;  /* 0x00008cf001007387 */ /* 0x000fe20000100800 */
[--C-:B------:R-:W-:Y:S02]  /*10f10*/  IMAD.X R203, R203, 0x1, R73.reuse, P4 ;  /* 0x00000001cbcb7824 */ /* 0x100fe400020e0649 */
[----:B----4-:R-:W-:Y:S01]  /*10f20*/  IMAD.X R244, R244, 0x1, R73, P3 ;  /* 0x00000001f4f47824 */ /* 0x010fe200018e0649 */
[----:B------:R-:W-:Y:S01]  /*10f30*/  HGMMA.64x32x16.F32.BF16 R24, gdesc[UR36].tnspA, R24 ;  /* 0x20600000241879f0 */ /* 0x000fe20008701818 */
[----:B0-----:R-:W3:Y:S04]  /*10f40*/  LDL.LU R196, [R1+0x70c] ;  /* 0x00070c0001c47983 */ /* 0x001ee80000300800 */
[----:B------:R0:W-:Y:S04]  /*10f50*/  STL [R1+0x60], R187 ;  /* 0x000060bb01007387 */ /* 0x0001e80000100800 */
[----:B0-----:R-:W4:Y:S01]  /*10f60*/  LDL.LU R187, [R1+0xc] ;  /* 0x00000c0001bb7983 */ /* 0x001f220000300800 */
[----:B------:R-:W-:-:S02]  /*10f70*/  IADD3 R205, P2, R205, R74, RZ ;  /* 0x0000004acdcd7210 */ /* 0x000fc40007f5e0ff */
[-C--:B------:R-:W-:Y:S02]  /*10f80*/  IADD3 R247, P3, R247, R74.reuse, RZ ;  /* 0x0000004af7f77210 */ /* 0x080fe40007f7e0ff */
[-C--:B------:R-:W-:Y:S01]  /*10f90*/  IADD3 R213, P4, R213, R74.reuse, RZ ;  /* 0x0000004ad5d57210 */ /* 0x080fe20007f9e0ff */
[----:B------:R0:W-:Y:S01]  /*10fa0*/  STL [R1+0x58], R205 ;  /* 0x000058cd01007387 */ /* 0x0001e20000100800 */
[--C-:B------:R-:W-:Y:S02]  /*10fb0*/  IMAD.X R211, R211, 0x1, R73.reuse, P6 ;  /* 0x00000001d3d37824 */ /* 0x100fe400030e0649 */
[----:B------:R-:W-:Y:S01]  /*10fc0*/  IMAD.X R252, R252, 0x1, R73, P5 ;  /* 0x00000001fcfc7824 */ /* 0x000fe200028e0649 */
[-C--:B------:R-:W-:Y:S01]  /*10fd0*/  IADD3 R117, P5, R117, R74.reuse, RZ ;  /* 0x0000004a75757210 */ /* 0x080fe20007fbe0ff */
[----:B0-----:R-:W3:Y:S04]  /*10fe0*/  LDL.LU R205, [R1+0x708] ;  /* 0x0007080001cd7983 */ /* 0x001ee80000300800 */
[----:B------:R0:W-:Y:S04]  /*10ff0*/  STL [R1+0x74], R203 ;  /* 0x000074cb01007387 */ /* 0x0001e80000100800 */
[----:B------:R-:W-:Y:S01]  /*11000*/  STL [R1+0x7c], R244 ;  /* 0x00007cf401007387 */ /* 0x000fe20000100800 */
[----:B------:R-:W-:-:S03]  /*11010*/  IADD3 R222, P6, R222, R74, RZ ;  /* 0x0000004adede7210 */ /* 0x000fc60007fde0ff */
[----:B0-----:R-:W3:Y:S04]  /*11020*/  LDL.LU R203, [R1+0x704] ;  /* 0x0007040001cb7983 */ /* 0x001ee80000300800 */
[----:B------:R-:W-:Y:S01]  /*11030*/  STL [R1+0x50], R247 ;  /* 0x000050f701007387 */ /* 0x000fe20000100800 */
[----:B------:R-:W-:-:S03]  /*11040*/  IMAD.X R218, R218, 0x1, R73, P2 ;  /* 0x00000001dada7824 */ /* 0x000fc600010e0649 */
[----:B------:R0:W-:Y:S01]  /*11050*/  STL [R1+0x48], R213 ;  /* 0x000048d501007387 */ /* 0x0001e20000100800 */
[--C-:B------:R-:W-:Y:S01]  /*11060*/  IMAD.X R118, R118, 0x1, R73.reuse, P1 ;  /* 0x0000000176767824 */ /* 0x100fe200008e0649 */
[-C--:B------:R-:W-:Y:S02]  /*11070*/  IADD3 R119, P1, R119, R74.reuse, RZ ;  /* 0x0000004a77777210 */ /* 0x080fe40007f3e0ff */
[----:B------:R-:W-:Y:S01]  /*11080*/  IADD3 R230, P2, R230, R74, RZ ;  /* 0x0000004ae6e67210 */ /* 0x000fe20007f5e0ff */
[----:B------:R-:W-:Y:S01]  /*11090*/  HGMMA.64x32x16.F32.BF16 R24, gdesc[UR40].tnspA, R24 ;  /* 0x20600000281879f0 */ /* 0x000fe20008701818 */
[----:B0-----:R-:W3:Y:S04]  /*110a0*/  LDL.LU R213, [R1+0x700] ;  /* 0x0007000001d57983 */ /* 0x001ee80000300800 */
[----:B------:R0:W-:Y:S04]  /*110b0*/  STL [R1+0x64], R211 ;  /* 0x000064d301007387 */ /* 0x0001e80000100800 */
[----:B------:R-:W-:Y:S01]  /*110c0*/  STL [R1+0x6c], R252 ;  /* 0x00006cfc01007387 */ /* 0x000fe20000100800 */
[----:B------:R-:W-:-:S03]  /*110d0*/  IMAD.X R228, R228, 0x1, R73, P4 ;  /* 0x00000001e4e47824 */ /* 0x000fc600020e0649 */
[----:B0-----:R-:W3:Y:S04]  /*110e0*/  LDL.LU R211, [R1+0x6fc] ;  /* 0x0006fc0001d37983 */ /* 0x001ee80000300800 */
[----:B------:R-:W-:Y:S04]  /*110f0*/  STL [R1+0x40], R117 ;  /* 0x0000407501007387 */ /* 0x000fe80000100800 */
[----:B------:R0:W-:Y:S01]  /*11100*/  STL [R1+0x38], R222 ;  /* 0x000038de01007387 */ /* 0x0001e20000100800 */
[----:B------:R-:W-:Y:S01]  /*11110*/  IMAD.X R120, R120, 0x1, R73, P3 ;  /* 0x0000000178787824 */ /* 0x000fe200018e0649 */
[----:B------:R-:W-:-:S02]  /*11120*/  IADD3 R121, P3, R121, R74, RZ ;  /* 0x0000004a79797210 */ /* 0x000fc40007f7e0ff */
[----:B------:R-:W-:Y:S01]  /*11130*/  IADD3 R237, P4, R237, R74, RZ ;  /* 0x0000004aeded7210 */ /* 0x000fe20007f9e0ff */
[----:B0-----:R-:W3:Y:S04]  /*11140*/  LDL.LU R222, [R1+0x6f8] ;  /* 0x0006f80001de7983 */ /* 0x001ee80000300800 */
[----:B------:R0:W-:Y:S04]  /*11150*/  STL [R1+0x54], R218 ;  /* 0x000054da01007387 */ /* 0x0001e80000100800 */
[----:B------:R-:W-:Y:S01]  /*11160*/  STL [R1+0x5c], R118 ;  /* 0x00005c7601007387 */ /* 0x000fe20000100800 */
[----:B------:R-:W-:-:S03]  /*11170*/  IMAD.X R245, R245, 0x1, R73, P6 ;  /* 0x00000001f5f57824 */ /* 0x000fc600030e0649 */
[----:B0-----:R-:W3:Y:S04]  /*11180*/  LDL.LU R218, [R1+0x6f4] ;  /* 0x0006f40001da7983 */ /* 0x001ee80000300800 */
[----:B------:R-:W-:Y:S04]  /*11190*/  STL [R1+0x30], R119 ;  /* 0x0000307701007387 */ /* 0x000fe80000100800 */
[----:B------:R0:W-:Y:S01]  /*111a0*/  STL [R1+0x28], R230 ;  /* 0x000028e601007387 */ /* 0x0001e20000100800 */
[--C-:B------:R-:W-:Y:S01]  /*111b0*/  IMAD.X R122, R122, 0x1, R73.reuse, P5 ;  /* 0x000000017a7a7824 */ /* 0x100fe200028e0649 */
[-C--:B------:R-:W-:Y:S01]  /*111c0*/  IADD3 R89, P5, R89, R74.reuse, RZ ;  /* 0x0000004a59597210 */ /* 0x080fe20007fbe0ff */
[--C-:B------:R-:W-:Y:S01]  /*111d0*/  IMAD.X R251, R251, 0x1, R73.reuse, P2 ;  /* 0x00000001fbfb7824 */ /* 0x100fe200010e0649 */
[-C--:B------:R-:W-:Y:S01]  /*111e0*/  IADD3 R236, P6, R236, R74.reuse, RZ ;  /* 0x0000004aecec7210 */ /* 0x080fe20007fde0ff */
[--C-:B------:R-:W-:Y:S01]  /*111f0*/  IMAD.X R88, R88, 0x1, R73.reuse, P1 ;  /* 0x0000000158587824 */ /* 0x100fe200008e0649 */
[----:B------:R-:W-:Y:S01]  /*11200*/  HGMMA.64x32x16.F32.BF16 R24, gdesc[UR44].tnspA, R24 ;  /* 0x206000002c1879f0 */ /* 0x000fe20008701818 */
[----:B0-----:R-:W3:Y:S04]  /*11210*/  LDL.LU R230, [R1+0x6f0] ;  /* 0x0006f00001e67983 */ /* 0x001ee80000300800 */
[----:B------:R0:W-:Y:S04]  /*11220*/  STL [R1+0x44], R228 ;  /* 0x000044e401007387 */ /* 0x0001e80000100800 */
[----:B------:R-:W-:Y:S04]  /*11230*/  STL [R1+0x4c], R120 ;  /* 0x00004c7801007387 */ /* 0x000fe80000100800 */
[----:B0-----:R-:W3:Y:S04]  /*11240*/  LDL.LU R228, [R1+0x6ec] ;  /* 0x0006ec0001e47983 */ /* 0x001ee80000300800 */
[----:B------:R-:W-:Y:S04]  /*11250*/  STL [R1+0x20], R121 ;  /* 0x0000207901007387 */ /* 0x000fe80000100800 */
[----:B------:R0:W-:Y:S01]  /*11260*/  STL [R1+0x18], R237 ;  /* 0x000018ed01007387 */ /* 0x0001e20000100800 */
[----:B------:R-:W-:Y:S01]  /*11270*/  IADD3 R134, P1, R134, R74, RZ ;  /* 0x0000004a86867210 */ /* 0x000fe20007f3e0ff */
[----:B------:R-:W-:-:S02]  /*11280*/  IMAD.X R243, R243, 0x1, R73, P4 ;  /* 0x00000001f3f37824 */ /* 0x000fc400020e0649 */
[----:B0-----:R-:W3:Y:S04]  /*11290*/  LDL.LU R237, [R1+0x6e8] ;  /* 0x0006e80001ed7983 */ /* 0x001ee80000300800 */
[----:B------:R0:W-:Y:S04]  /*112a0*/  STL [R1+0x34], R245 ;  /* 0x000034f501007387 */ /* 0x0001e80000100800 */
[----:B------:R-:W-:Y:S04]  /*112b0*/  STL [R1+0x3c], R122 ;  /* 0x00003c7a01007387 */ /* 0x000fe80000100800 */
[----:B0-----:R-:W3:Y:S04]  /*112c0*/  LDL.LU R245, [R1+0x6e4] ;  /* 0x0006e40001f57983 */ /* 0x001ee80000300800 */
[----:B------:R-:W-:Y:S04]  /*112d0*/  STL [R1+0x10], R89 ;  /* 0x0000105901007387 */ /* 0x000fe80000100800 */
[----:B------:R0:W-:Y:S01]  /*112e0*/  STL [R1+0x8], R236 ;  /* 0x000008ec01007387 */ /* 0x0001e20000100800 */
[--C-:B------:R-:W-:Y:S01]  /*112f0*/  IMAD.X R0, R0, 0x1, R73.reuse, P6 ;  /* 0x0000000100007824 */ /* 0x100fe200030e0649 */
[----:B------:R-:W-:Y:S02]  /*11300*/  HGMMA.64x32x16.F32.BF16 R24, gdesc[UR48].tnspA, R24 ;  /* 0x20600000301879f0 */ /* 0x000fe40008701818 */
[----:B0-----:R-:W3:Y:S04]  /*11310*/  LDL.LU R236, [R1+0x6e0] ;  /* 0x0006e00001ec7983 */ /* 0x001ee80000300800 */
[----:B------:R0:W-:Y:S04]  /*11320*/  STL [R1+0x24], R251 ;  /* 0x000024fb01007387 */ /* 0x0001e80000100800 */
[----:B------:R-:W-:Y:S04]  /*11330*/  STL [R1+0x2c], R88 ;  /* 0x00002c5801007387 */ /* 0x000fe80000100800 */
[----:B0-----:R-:W3:Y:S04]  /*11340*/  LDL.LU R251, [R1+0x6dc] ;  /* 0x0006dc0001fb7983 */ /* 0x001ee80000300800 */
[----:B------:R-:W-:Y:S04]  /*11350*/  STL [R1], R134 ;  /* 0x0000008601007387 */ /* 0x000fe80000100800 */
[----:B------:R0:W-:Y:S01]  /*11360*/  STL [R1+0x14], R243 ;  /* 0x000014f301007387 */ /* 0x0001e20000100800 */
[--C-:B--2---:R-:W-:Y:S01]  /*11370*/  IMAD.X R135, R135, 0x1, R73.reuse, P3 ;  /* 0x0000000187877824 */ /* 0x104fe200018e0649 */
[----:B------:R-:W-:Y:S04]  /*11380*/  HGMMA.64x32x16.F32.BF16 R24, gdesc[UR52].tnspA, R24, gsb0 ;  /* 0x20600000341879f0 */ /* 0x000fe80008001818 */
[----:B------:R-:W-:Y:S04]  /*11390*/  STL [R1+0x1c], R135 ;  /* 0x00001c8701007387 */ /* 0x000fe80000100800 */
[----:B0-----:R-:W2:Y:S04]  /*113a0*/  LDL.LU R243, [R1+0x6d8] ;  /* 0x0006d80001f37983 */ /* 0x001ea80000300800 */
[----:B------:R0:W-:Y:S01]  /*113b0*/  STL [R1+0x4], R0 ;  /* 0x0000040001007387 */ /* 0x0001e20000100800 */
[----:B----4-:R-:W-:-:S05]  /*113c0*/  IMAD.X R187, R187, 0x1, R73, P5 ;  /* 0x00000001bbbb7824 */ /* 0x010fca00028e0649 */
[----:B------:R1:W-:Y:S04]  /*113d0*/  STL [R1+0xc], R187 ;  /* 0x00000cbb01007387 */ /* 0x0003e80000100800 */
[----:B0-----:R1:W5:Y:S01]  /*113e0*/  LDL.LU R0, [R1+0x6d4] ;  /* 0x0006d40001007983 */ /* 0x0013620000300800 */
[-C--:B------:R-:W-:Y:S02]  /*113f0*/  IADD3 R250, P2, R250, R74.reuse, RZ ;  /* 0x0000004afafa7210 */ /* 0x080fe40007f5e0ff */
[-C--:B------:R-:W-:Y:S02]  /*11400*/  IADD3 R242, P4, R242, R74.reuse, RZ ;  /* 0x0000004af2f27210 */ /* 0x080fe40007f9e0ff */
[-C--:B------:R-:W-:Y:S01]  /*11410*/  IADD3 R233, P6, R233, R74.reuse, RZ ;  /* 0x0000004ae9e97210 */ /* 0x080fe20007fde0ff */
[--C-:B------:R-:W-:Y:S01]  /*11420*/  IMAD.X R248, R248, 0x1, R73.reuse, P2 ;  /* 0x00000001f8f87824 */ /* 0x100fe200010e0649 */
        /* <DEDUP_REMOVED lines=17> */
[----:B------:R-:W-:Y:S01]  /*11540*/  IMAD.X R57, R57, 0x1, R73, P2 ;  /* 0x0000000139397824 */ /* 0x000fe200010e0649 */
[----:B------:R-:W-:Y:S01]  /*11550*/  IADD3 R64, P2, R64, R74, RZ ;  /* 0x0000004a40407210 */ /* 0x000fe20007f5e0ff */
[----:B------:R-:W-:-:S02]  /*11560*/  VIADD R71, R71, 0x1 ;  /* 0x0000000147477836 */ /* 0x000fc40000000000 */
[--C-:B------:R-:W-:Y:S01]  /*11570*/  IMAD.X R53, R53, 0x1, R73.reuse, P4 ;  /* 0x0000000135357824 */ /* 0x100fe200020e0649 */
[-C--:B------:R-:W-:Y:S01]  /*11580*/  IADD3 R62, P4, R62, R74.reuse, RZ ;  /* 0x0000004a3e3e7210 */ /* 0x080fe20007f9e0ff */
[--C-:B------:R-:W-:Y:S01]  /*11590*/  IMAD.X R49, R49, 0x1, R73.reuse, P6 ;  /* 0x0000000131317824 */ /* 0x100fe200030e0649 */
[-C--:B------:R-:W-:Y:S01]  /*115a0*/  IADD3 R60, P6, R60, R74.reuse, RZ ;  /* 0x0000004a3c3c7210 */ /* 0x080fe20007fde0ff */
[--C-:B------:R-:W-:Y:S01]  /*115b0*/  IMAD.X R45, R45, 0x1, R73.reuse, P2 ;  /* 0x000000012d2d7824 */ /* 0x100fe200010e0649 */
[----:B------:R-:W-:Y:S02]  /*115c0*/  IADD3 R56, P2, R56, R74, RZ ;  /* 0x0000004a38387210 */ /* 0x000fe40007f5e0ff */
[----:B------:R-:W-:Y:S01]  /*115d0*/  ISETP.NE.U32.AND P0, PT, R71, R90, PT ;  /* 0x0000005a4700720c */ /* 0x000fe20003f05070 */
        /* <DEDUP_REMOVED lines=12> */
[----:B------:R-:W-:-:S02]  /*116a0*/  WARPGROUP.DEPBAR.LE gsb0, 0x0 ;  /* 0x00008000000079c5 */ /* 0x000fc40000010000 */
[--C-:B------:R-:W-:Y:S02]  /*116b0*/  IMAD.X R2, R2, 0x1, R73.reuse, P4 ;  /* 0x0000000102027824 */ /* 0x100fe400020e0649 */
[--C-:B------:R-:W-:Y:S02]  /*116c0*/  IMAD.X R10, R10, 0x1, R73.reuse, P6 ;  /* 0x000000010a0a7824 */ /* 0x100fe400030e0649 */
[----:B------:R-:W-:Y:S01]  /*116d0*/  IMAD.X R6, R6, 0x1, R73, P2 ;  /* 0x0000000106067824 */ /* 0x000fe200010e0649 */
[-C--:B---3--:R-:W-:Y:S02]  /*116e0*/  IADD3 R237, P5, R237, R74.reuse, RZ ;  /* 0x0000004aeded7210 */ /* 0x088fe40007fbe0ff */
[----:B------:R-:W-:-:S03]  /*116f0*/  IADD3 R245, P3, R245, R74, RZ ;  /* 0x0000004af5f57210 */ /* 0x000fc60007f7e0ff */
[--C-:B------:R-:W-:Y:S01]  /*11700*/  IMAD.X R236, R236, 0x1, R73.reuse, P5 ;  /* 0x00000001ecec7824 */ /* 0x100fe200028e0649 */
[-C--:B------:R-:W-:Y:S01]  /*11710*/  IADD3 R213, P5, R213, R74.reuse, RZ ;  /* 0x0000004ad5d57210 */ /* 0x080fe20007fbe0ff */
[----:B------:R-:W-:Y:S01]  /*11720*/  IMAD.X R251, R251, 0x1, R73, P1 ;  /* 0x00000001fbfb7824 */ /* 0x000fe200008e0649 */
[----:B------:R-:W-:-:S05]  /*11730*/  IADD3 R230, P1, R230, R74, RZ ;  /* 0x0000004ae6e67210 */ /* 0x000fca0007f3e0ff */
[--C-:B------:R-:W-:Y:S01]  /*11740*/  IMAD.X R228, R228, 0x1, R73.reuse, P1 ;  /* 0x00000001e4e47824 */ /* 0x100fe200008e0649 */
[-C--:B------:R-:W-:Y:S01]  /*11750*/  IADD3 R205, P1, R205, R74.reuse, RZ ;  /* 0x0000004acdcd7210 */ /* 0x080fe20007f3e0ff */
[----:B------:R-:W-:Y:S01]  /*11760*/  IMAD.X R211, R211, 0x1, R73, P5 ;  /* 0x00000001d3d37824 */ /* 0x000fe200028e0649 */
[----:B------:R-:W-:-:S03]  /*11770*/  IADD3 R191, P5, R191, R74, RZ ;  /* 0x0000004abfbf7210 */ /* 0x000fc60007fbe0ff */
        /* <DEDUP_REMOVED lines=17> */
[----:B------:R-:W-:Y:S01]  /*11890*/  IADD3 R18, P1, R18, R74, RZ ;  /* 0x0000004a12127210 */ /* 0x000fe20007f3e0ff */
[----:B------:R-:W-:-:S04]  /*118a0*/  IMAD.X R12, R12, 0x1, R73, P5 ;  /* 0x000000010c0c7824 */ /* 0x000fc800028e0649 */
[--C-:B------:R-:W-:Y:S02]  /*118b0*/  IMAD.X R8, R8, 0x1, R73.reuse, P1 ;  /* 0x0000000108087824 */ /* 0x100fe400008e0649 */
[----:B--2---:R-:W-:Y:S01]  /*118c0*/  IMAD.X R243, R243, 0x1, R73, P3 ;  /* 0x00000001f3f37824 */ /* 0x004fe200018e0649 */
[----:B------:R-:W-:-:S05]  /*118d0*/  IADD3 R222, P3, R222, R74, RZ ;  /* 0x0000004adede7210 */ /* 0x000fca0007f7e0ff */
[----:B------:R-:W-:Y:S01]  /*118e0*/  IMAD.X R218, R218, 0x1, R73, P3 ;  /* 0x00000001dada7824 */ /* 0x000fe200018e0649 */
        /* <DEDUP_REMOVED lines=12> */
[----:B-1----:R-:W-:Y:S07]  /*119b0*/  @P0 BRA `(.L_x_1) ;  /* 0xffffff4800740947 */ /* 0x002fee000383ffff */
[----:B------:R-:W-:Y:S02]  /*119c0*/  F2FP.BF16.F32.PACK_AB R35, R39, R35 ;  /* 0x000000232723723e */ /* 0x000fe400000010ff */
[----:B------:R-:W-:Y:S02]  /*119d0*/  F2FP.BF16.F32.PACK_AB R34, R38, R34 ;  /* 0x000000222622723e */ /* 0x000fe400000010ff */
[----:B------:R-:W-:Y:S02]  /*119e0*/  F2FP.BF16.F32.PACK_AB R33, R37, R33 ;  /* 0x000000212521723e */ /* 0x000fe400000010ff */
[----:B------:R-:W-:Y:S02]  /*119f0*/  F2FP.BF16.F32.PACK_AB R32, R36, R32 ;  /* 0x000000202420723e */ /* 0x000fe400000010ff */
[----:B------:R-:W-:Y:S02]  /*11a00*/  F2FP.BF16.F32.PACK_AB R31, R31, R27 ;  /* 0x0000001b1f1f723e */ /* 0x000fe400000010ff */
[----:B------:R-:W-:-:S02]  /*11a10*/  F2FP.BF16.F32.PACK_AB R30, R30, R26 ;  /* 0x0000001a1e1e723e */ /* 0x000fc400000010ff */
[----:B------:R-:W-:Y:S02]  /*11a20*/  F2FP.BF16.F32.PACK_AB R29, R29, R25 ;  /* 0x000000191d1d723e */ /* 0x000fe400000010ff */
[----:B------:R-:W-:-:S07]  /*11a30*/  F2FP.BF16.F32.PACK_AB R28, R28, R24 ;  /* 0x000000181c1c723e */ /* 0x000fce00000010ff */
.L_x_0:
[----:B------:R-:W2:Y:S01]  /*11a40*/  LDL.LU R6, [R1+0x6cc] ;  /* 0x0006cc0001067983 */ /* 0x000ea20000300800 */
[----:B------:R-:W2:Y:S01]  /*11a50*/  LDC R4, c[0x0][0x244] ;  /* 0x00009100ff047b82 */ /* 0x000ea20000000800 */
[----:B------:R-:W1:Y:S01]  /*11a60*/  S2R R7, SR_TID.X ;  /* 0x0000000000077919 */ /* 0x000e620000002100 */
[----:B------:R-:W3:Y:S01]  /*11a70*/  S2R R11, SR_CgaCtaId ;  /* 0x00000000000b7919 */ /* 0x000ee20000008800 */
[----:B------:R-:W-:-:S05]  /*11a80*/  MOV R10, 0x400 ;  /* 0x00000400000a7802 */ /* 0x000fca0000000f00 */
[----:B0-----:R-:W0:Y:S01]  /*11a90*/  LDC.64 R18, c[0x0][0x220] ;  /* 0x00008800ff127b82 */ /* 0x001e220000000a00 */
[----:B------:R-:W4:Y:S07]  /*11aa0*/  S2R R8, SR_TID.X ;  /* 0x0000000000087919 */ /* 0x000f2e0000002100 */
[----:B------:R-:W0:Y:S08]  /*11ab0*/  LDC.64 R20, c[0x0][0x228] ;  /* 0x00008a00ff147b82 */ /* 0x000e300000000a00 */
[----:B------:R-:W0:Y:S01]  /*11ac0*/  LDC R15, c[0x0][0x248] ;  /* 0x00009200ff0f7b82 */ /* 0x000e220000000800 */
[----:B-1----:R-:W-:-:S02]  /*11ad0*/  IMAD.SHL.U32 R3, R7, 0x80, RZ ;  /* 0x0000008007037824 */ /* 0x002fc400078e00ff */
[----:B------:R-:W-:-:S03]  /*11ae0*/  IMAD.SHL.U32 R2, R7, 0x10, RZ ;  /* 0x0000001007027824 */ /* 0x000fc600078e00ff */
[----:B------:R-:W-:Y:S01]  /*11af0*/  LOP3.LUT R5, R3, 0x400, RZ, 0xc0, !PT ;  /* 0x0000040003057812 */ /* 0x000fe200078ec0ff */
[----:B------:R-:W-:Y:S01]  /*11b00*/  IMAD.SHL.U32 R3, R7, 0x8, RZ ;  /* 0x0000000807037824 */ /* 0x000fe200078e00ff */
[----:B------:R-:W-:Y:S02]  /*11b10*/  LOP3.LUT R2, R2, 0x70, RZ, 0xc0, !PT ;  /* 0x0000007002027812 */ /* 0x000fe400078ec0ff */
[----:B---3--:R-:W-:Y:S02]  /*11b20*/  LEA R10, R11, R10, 0x18 ;  /* 0x0000000a0b0a7211 */ /* 0x008fe400078ec0ff */
[----:B------:R-:W-:Y:S02]  /*11b30*/  LOP3.LUT R3, R3, 0x380, RZ, 0xc0, !PT ;  /* 0x0000038003037812 */ /* 0x000fe400078ec0ff */
[----:B------:R-:W-:-:S05]  /*11b40*/  IADD3 R2, R5, R10, R2 ;  /* 0x0000000a05027210 */ /* 0x000fca0007ffe002 */
[----:B------:R-:W-:Y:S01]  /*11b50*/  IMAD.IADD R9, R3, 0x1, R2 ;  /* 0x0000000103097824 */ /* 0x000fe200078e0202 */
[----:B------:R-:W-:Y:S01]  /*11b60*/  BAR.SYNC.DEFER_BLOCKING 0x0 ;  /* 0x0000000000007b1d */ /* 0x000fe20000010000 */
[----:B----4-:R-:W-:-:S05]  /*11b70*/  LOP3.LUT R8, R8, 0x7f, RZ, 0xc0, !PT ;  /* 0x0000007f08087812 */ /* 0x010fca00078ec0ff */
[----:B------:R1:W-:Y:S01]  /*11b80*/  STSM.16.M88.4 [R9], R28 ;  /* 0x0000001c09007844 */ /* 0x0003e20000000200 */
[----:B------:R-:W-:Y:S01]  /*11b90*/  IMAD R11, R8, 0x10, R10 ;  /* 0x00000010080b7824 */ /* 0x000fe200078e020a */
[----:B------:R-:W-:Y:S01]  /*11ba0*/  BAR.SYNC.DEFER_BLOCKING 0x0 ;  /* 0x0000000000007b1d */ /* 0x000fe20000010000 */
[----:B------:R-:W-:-:S05]  /*11bb0*/  SHF.R.U32.HI R7, RZ, 0x6, R7 ;  /* 0x00000006ff077819 */ /* 0x000fca0000011607 */
[----:B------:R-:W3:Y:S02]  /*11bc0*/  LDS.128 R40, [R11] ;  /* 0x000000000b287984 */ /* 0x000ee40000000c00 */
[----:B------:R-:W-:Y:S01]  /*11bd0*/  BAR.SYNC.DEFER_BLOCKING 0x0 ;  /* 0x0000000000007b1d */ /* 0x000fe20000010000 */
[----:B------:R-:W-:-:S04]  /*11be0*/  SGXT.U32 R7, R7, 0x1 ;  /* 0x000000010707781a */ /* 0x000fc80000000000 */
[C-C-:B-----5:R-:W-:Y:S02]  /*11bf0*/  LOP3.LUT R14, R0.reuse, 0x1e, R7.reuse, 0xfe, !PT ;  /* 0x0000001e000e7812 */ /* 0x160fe400078efe07 */
[C-C-:B------:R-:W-:Y:S02]  /*11c00*/  LOP3.LUT R16, R0.reuse, 0x1c, R7.reuse, 0xfe, !PT ;  /* 0x0000001c00107812 */ /* 0x140fe400078efe07 */
[C-C-:B------:R-:W-:Y:S01]  /*11c10*/  LOP3.LUT R12, R0.reuse, 0x1a, R7.reuse, 0xfe, !PT ;  /* 0x0000001a000c7812 */ /* 0x140fe200078efe07 */
[----:B------:R-:W-:Y:S01]  /*11c20*/  STSM.16.M88.4 [R9], R32 ;  /* 0x0000002009007844 */ /* 0x000fe20000000200 */
[----:B------:R-:W-:Y:S01]  /*11c30*/  BAR.SYNC.DEFER_BLOCKING 0x0 ;  /* 0x0000000000007b1d */ /* 0x000fe20000010000 */
[C-C-:B------:R-:W-:Y:S02]  /*11c40*/  LOP3.LUT R10, R0.reuse, 0x18, R7.reuse, 0xfe, !PT ;  /* 0x00000018000a7812 */ /* 0x140fe400078efe07 */
[C-C-:B------:R-:W-:Y:S02]  /*11c50*/  LOP3.LUT R22, R0.reuse, 0x12, R7.reuse, 0xfe, !PT ;  /* 0x0000001200167812 */ /* 0x140fe400078efe07 */
[----:B------:R-:W-:-:S02]  /*11c60*/  LOP3.LUT R24, R0, 0x10, R7, 0xfe, !PT ;  /* 0x0000001000187812 */ /* 0x000fc400078efe07 */
[C-C-:B------:R-:W-:Y:S02]  /*11c70*/  LOP3.LUT R26, R0.reuse, 0xe, R7.reuse, 0xfe, !PT ;  /* 0x0000000e001a7812 */ /* 0x140fe400078efe07 */
[C-C-:B-1----:R-:W-:Y:S02]  /*11c80*/  LOP3.LUT R28, R0.reuse, 0xc, R7.reuse, 0xfe, !PT ;  /* 0x0000000c001c7812 */ /* 0x142fe400078efe07 */
[C-C-:B------:R-:W-:Y:S02]  /*11c90*/  LOP3.LUT R8, R0.reuse, 0xa, R7.reuse, 0xfe, !PT ;  /* 0x0000000a00087812 */ /* 0x140fe400078efe07 */
[C-C-:B------:R-:W-:Y:S02]  /*11ca0*/  LOP3.LUT R30, R0.reuse, 0x8, R7.reuse, 0xfe, !PT ;  /* 0x00000008001e7812 */ /* 0x140fe400078efe07 */
[----:B------:R-:W-:Y:S01]  /*11cb0*/  LOP3.LUT R36, R0, 0x6, R7, 0xfe, !PT ;  /* 0x0000000600247812 */ /* 0x000fe200078efe07 */
[----:B------:R1:W4:Y:S01]  /*11cc0*/  LDS.128 R32, [R11] ;  /* 0x000000000b207984 */ /* 0x0003220000000c00 */
[----:B0-----:R-:W-:-:S02]  /*11cd0*/  IMAD R13, R16, R15, RZ ;  /* 0x0000000f100d7224 */ /* 0x001fc400078e02ff */
[----:B-1----:R-:W-:Y:S02]  /*11ce0*/  IMAD R11, R12, R15, RZ ;  /* 0x0000000f0c0b7224 */ /* 0x002fe400078e02ff */
[----:B--2---:R-:W-:Y:S01]  /*11cf0*/  IMAD R2, R6, R4, RZ ;  /* 0x0000000406027224 */ /* 0x004fe200078e02ff */
[----:B------:R-:W-:-:S04]  /*11d00*/  LOP3.LUT R4, R0, R7, RZ, 0xfc, !PT ;  /* 0x0000000700047212 */ /* 0x000fc800078efcff */
[----:B------:R-:W-:Y:S01]  /*11d10*/  LEA R17, P0, R2, R18, 0x1 ;  /* 0x0000001202117211 */ /* 0x000fe200078008ff */
[----:B------:R-:W-:-:S03]  /*11d20*/  IMAD R3, R4, R15, RZ ;  /* 0x0000000f04037224 */ /* 0x000fc600078e02ff */
[----:B------:R-:W-:Y:S02]  /*11d30*/  LEA.HI.X.SX32 R19, R2, R19, 0x1, P0 ;  /* 0x0000001302137211 */ /* 0x000fe400000f0eff */
[--C-:B------:R-:W-:Y:S02]  /*11d40*/  LOP3.LUT R2, R0, 0x2, R7.reuse, 0xfe, !PT ;  /* 0x0000000200027812 */ /* 0x100fe400078efe07 */
[----:B------:R-:W-:Y:S02]  /*11d50*/  ISETP.GE.AND P0, PT, R6, R20, PT ;  /* 0x000000140600720c */ /* 0x000fe40003f06270 */
[----:B------:R-:W-:Y:S01]  /*11d60*/  LOP3.LUT R18, R0, 0x16, R7, 0xfe, !PT ;  /* 0x0000001600127812 */ /* 0x000fe200078efe07 */
[----:B------:R-:W-:Y:S01]  /*11d70*/  IMAD R5, R2, R15, RZ ;  /* 0x0000000f02057224 */ /* 0x000fe200078e02ff */
[-C--:B------:R-:W-:Y:S02]  /*11d80*/  ISETP.LT.AND P2, PT, R4, R21.reuse, !P0 ;  /* 0x000000150400720c */ /* 0x080fe40004741270 */
[----:B------:R-:W-:-:S02]  /*11d90*/  ISETP.LT.AND P4, PT, R2, R21, !P0 ;  /* 0x000000150200720c */ /* 0x000fc40004781270 */
[C-C-:B------:R-:W-:Y:S02]  /*11da0*/  LOP3.LUT R20, R0.reuse, 0x14, R7.reuse, 0xfe, !PT ;  /* 0x0000001400147812 */ /* 0x140fe400078efe07 */
[-C--:B------:R-:W-:Y:S02]  /*11db0*/  LEA R2, P1, R3, R17.reuse, 0x1 ;  /* 0x0000001103027211 */ /* 0x080fe400078208ff */
[----:B------:R-:W-:Y:S02]  /*11dc0*/  LOP3.LUT R0, R0, 0x4, R7, 0xfe, !PT ;  /* 0x0000000400007812 */ /* 0x000fe400078efe07 */
[----:B------:R-:W-:Y:S02]  /*11dd0*/  LEA R4, P3, R5, R17, 0x1 ;  /* 0x0000001105047211 */ /* 0x000fe400078608ff */
[----:B------:R-:W-:Y:S02]  /*11de0*/  LEA.HI.X.SX32 R3, R3, R19, 0x1, P1 ;  /* 0x0000001303037211 */ /* 0x000fe400008f0eff */
[C---:B------:R-:W-:Y:S01]  /*11df0*/  ISETP.LT.AND P1, PT, R0.reuse, R21, !P0 ;  /* 0x000000150000720c */ /* 0x040fe20004721270 */
[----:B------:R-:W-:Y:S01]  /*11e00*/  IMAD R0, R0, R15, RZ ;  /* 0x0000000f00007224 */ /* 0x000fe200078e02ff */
[----:B------:R-:W-:Y:S01]  /*11e10*/  LEA.HI.X.SX32 R5, R5, R19, 0x1, P3 ;  /* 0x0000001305057211 */ /* 0x000fe200018f0eff */
[----:B---3--:R0:W-:Y:S03]  /*11e20*/  @P2 STG.E.U16 desc[UR60][R2.64], R40 ;  /* 0x0000002802002986 */ /* 0x0081e6000c10153c */
[----:B------:R-:W-:Y:S01]  /*11e30*/  LEA R6, P5, R0, R17, 0x1 ;  /* 0x0000001100067211 */ /* 0x000fe200078a08ff */
[----:B------:R1:W-:Y:S01]  /*11e40*/  @P4 STG.E.U16 desc[UR60][R4.64], R41 ;  /* 0x0000002904004986 */ /* 0x0003e2000c10153c */
[C---:B------:R-:W-:Y:S01]  /*11e50*/  ISETP.LT.AND P4, PT, R36.reuse, R21, !P0 ;  /* 0x000000152400720c */ /* 0x040fe20004781270 */
[----:B------:R-:W-:Y:S01]  /*11e60*/  IMAD R36, R36, R15, RZ ;  /* 0x0000000f24247224 */ /* 0x000fe200078e02ff */
[C---:B------:R-:W-:Y:S01]  /*11e70*/  ISETP.LT.AND P3, PT, R30.reuse, R21, !P0 ;  /* 0x000000151e00720c */ /* 0x040fe20004761270 */
[----:B------:R-:W-:Y:S01]  /*11e80*/  IMAD R30, R30, R15, RZ ;  /* 0x0000000f1e1e7224 */ /* 0x000fe200078e02ff */
[----:B------:R-:W-:Y:S01]  /*11e90*/  LEA.HI.X.SX32 R7, R0, R19, 0x1, P5 ;  /* 0x0000001300077211 */ /* 0x000fe200028f0eff */
[C---:B------:R-:W-:Y:S01]  /*11ea0*/  IMAD R0, R8.reuse, R15, RZ ;  /* 0x0000000f08007224 */ /* 0x040fe200078e02ff */
[----:B------:R-:W-:-:S02]  /*11eb0*/  ISETP.LT.AND P2, PT, R8, R21, !P0 ;  /* 0x000000150800720c */ /* 0x000fc40004741270 */
[-C--:B0-----:R-:W-:Y:S01]  /*11ec0*/  LEA R2, P5, R36, R17.reuse, 0x1 ;  /* 0x0000001124027211 */ /* 0x081fe200078a08ff */
[----:B------:R0:W-:Y:S01]  /*11ed0*/  @P1 STG.E.U16 desc[UR60][R6.64], R42 ;  /* 0x0000002a06001986 */ /* 0x0001e2000c10153c */
[----:B-1----:R-:W-:Y:S02]  /*11ee0*/  LEA R4, P1, R30, R17, 0x1 ;  /* 0x000000111e047211 */ /* 0x002fe400078208ff */
[----:B------:R-:W-:Y:S02]  /*11ef0*/  LEA.HI.X.SX32 R3, R36, R19, 0x1, P5 ;  /* 0x0000001324037211 */ /* 0x000fe400028f0eff */
[----:B------:R-:W-:Y:S02]  /*11f00*/  LEA R8, P6, R0, R17, 0x1 ;  /* 0x0000001100087211 */ /* 0x000fe400078c08ff */
[----:B------:R-:W-:Y:S02]  /*11f10*/  PRMT R40, R40, 0x7632, R40 ;  /* 0x0000763228287816 */ /* 0x000fe40000000028 */
[----:B------:R-:W-:Y:S01]  /*11f20*/  LEA.HI.X.SX32 R5, R30, R19, 0x1, P1 ;  /* 0x000000131e057211 */ /* 0x000fe200008f0eff */
[----:B------:R1:W-:Y:S01]  /*11f30*/  @P4 STG.E.U16 desc[UR60][R2.64], R43 ;  /* 0x0000002b02004986 */ /* 0x0003e2000c10153c */
[----:B------:R-:W-:-:S02]  /*11f40*/  PRMT R41, R41, 0x7632, R41 ;  /* 0x0000763229297816 */ /* 0x000fc40000000029 */
[----:B------:R-:W-:Y:S01]  /*11f50*/  LEA.HI.X.SX32 R9, R0, R19, 0x1, P6 ;  /* 0x0000001300097211 */ /* 0x000fe200030f0eff */
[----:B------:R2:W-:Y:S01]  /*11f60*/  @P3 STG.E.U16 desc[UR60][R4.64], R40 ;  /* 0x0000002804003986 */ /* 0x0005e2000c10153c */
[C---:B------:R-:W-:Y:S01]  /*11f70*/  ISETP.LT.AND P1, PT, R28.reuse, R21, !P0 ;  /* 0x000000151c00720c */ /* 0x040fe20004721270 */
[----:B------:R-:W-:Y:S01]  /*11f80*/  IMAD R28, R28, R15, RZ ;  /* 0x0000000f1c1c7224 */ /* 0x000fe200078e02ff */
[C---:B------:R-:W-:Y:S01]  /*11f90*/  ISETP.LT.AND P3, PT, R26.reuse, R21, !P0 ;  /* 0x000000151a00720c */ /* 0x040fe20004761270 */
[----:B------:R-:W-:Y:S01]  /*11fa0*/  IMAD R26, R26, R15, RZ ;  /* 0x0000000f1a1a7224 */ /* 0x000fe200078e02ff */
[----:B------:R3:W-:Y:S01]  /*11fb0*/  @P2 STG.E.U16 desc[UR60][R8.64], R41 ;  /* 0x0000002908002986 */ /* 0x0007e2000c10153c */
[C---:B------:R-:W-:Y:S01]  /*11fc0*/  ISETP.LT.AND P2, PT, R24.reuse, R21, !P0 ;  /* 0x000000151800720c */ /* 0x040fe20004741270 */
[----:B------:R-:W-:Y:S01]  /*11fd0*/  IMAD R24, R24, R15, RZ ;  /* 0x0000000f18187224 */ /* 0x000fe200078e02ff */
[----:B0-----:R-:W-:Y:S02]  /*11fe0*/  LEA R6, P6, R28, R17, 0x1 ;  /* 0x000000111c067211 */ /* 0x001fe400078c08ff */
[C---:B------:R-:W-:Y:S01]  /*11ff0*/  ISETP.LT.AND P4, PT, R22.reuse, R21, !P0 ;  /* 0x000000151600720c */ /* 0x040fe20004781270 */
[----:B------:R-:W-:Y:S01]  /*12000*/  IMAD R22, R22, R15, RZ ;  /* 0x0000000f16167224 */ /* 0x000fe200078e02ff */
[----:B-1----:R-:W-:-:S02]  /*12010*/  LEA R2, P5, R26, R17, 0x1 ;  /* 0x000000111a027211 */ /* 0x002fc400078a08ff */
[----:B------:R-:W-:Y:S02]  /*12020*/  LEA.HI.X.SX32 R7, R28, R19, 0x1, P6 ;  /* 0x000000131c077211 */ /* 0x000fe400030f0eff */
[----:B--2---:R-:W-:Y:S02]  /*12030*/  LEA R4, P6, R24, R17, 0x1 ;  /* 0x0000001118047211 */ /* 0x004fe400078c08ff */
[----:B------:R-:W-:Y:S02]  /*12040*/  LEA.HI.X.SX32 R3, R26, R19, 0x1, P5 ;  /* 0x000000131a037211 */ /* 0x000fe400028f0eff */
[----:B---3--:R-:W-:Y:S02]  /*12050*/  LEA R8, P5, R22, R17, 0x1 ;  /* 0x0000001116087211 */ /* 0x008fe400078a08ff */
[----:B------:R-:W-:Y:S02]  /*12060*/  PRMT R42, R42, 0x7632, R42 ;  /* 0x000076322a2a7816 */ /* 0x000fe4000000002a */
[----:B------:R-:W-:-:S02]  /*12070*/  PRMT R43, R43, 0x7632, R43 ;  /* 0x000076322b2b7816 */ /* 0x000fc4000000002b */
[-C--:B------:R-:W-:Y:S02]  /*12080*/  LEA.HI.X.SX32 R5, R24, R19.reuse, 0x1, P6 ;  /* 0x0000001318057211 */ /* 0x080fe400030f0eff */
[----:B------:R-:W-:Y:S01]  /*12090*/  LEA.HI.X.SX32 R9, R22, R19, 0x1, P5 ;  /* 0x0000001316097211 */ /* 0x000fe200028f0eff */
[----:B------:R-:W-:Y:S01]  /*120a0*/  @P1 STG.E.U16 desc[UR60][R6.64], R42 ;  /* 0x0000002a06001986 */ /* 0x000fe2000c10153c */
[----:B------:R-:W-:-:S03]  /*120b0*/  ISETP.LT.AND P5, PT, R20, R21, !P0 ;  /* 0x000000151400720c */ /* 0x000fc600047a1270 */
[----:B------:R0:W-:Y:S01]  /*120c0*/  @P3 STG.E.U16 desc[UR60][R2.64], R43 ;  /* 0x0000002b02003986 */ /* 0x0001e2000c10153c */
[----:B------:R-:W-:-:S03]  /*120d0*/  IMAD R20, R20, R15, RZ ;  /* 0x0000000f14147224 */ /* 0x000fc600078e02ff */
[----:B----4-:R1:W-:Y:S04]  /*120e0*/  @P2 STG.E.U16 desc[UR60][R4.64], R32 ;  /* 0x0000002004002986 */ /* 0x0103e8000c10153c */
[----:B------:R2:W-:Y:S01]  /*120f0*/  @P4 STG.E.U16 desc[UR60][R8.64], R33 ;  /* 0x0000002108004986 */ /* 0x0005e2000c10153c */
[C---:B------:R-:W-:Y:S01]  /*12100*/  ISETP.LT.AND P4, PT, R18.reuse, R21, !P0 ;  /* 0x000000151200720c */ /* 0x040fe20004781270 */
[-C--:B------:R-:W-:Y:S02]  /*12110*/  IMAD R18, R18, R15.reuse, RZ ;  /* 0x0000000f12127224 */ /* 0x080fe400078e02ff */
[----:B------:R-:W-:Y:S01]  /*12120*/  IMAD R0, R10, R15, RZ ;  /* 0x0000000f0a007224 */ /* 0x000fe200078e02ff */
[-C--:B0-----:R-:W-:Y:S02]  /*12130*/  LEA R2, P6, R20, R17.reuse, 0x1 ;  /* 0x0000001114027211 */ /* 0x081fe400078c08ff */
[----:B-1----:R-:W-:-:S02]  /*12140*/  LEA R4, P1, R18, R17, 0x1 ;  /* 0x0000001112047211 */ /* 0x002fc400078208ff */
[----:B------:R-:W-:Y:S02]  /*12150*/  LEA.HI.X.SX32 R3, R20, R19, 0x1, P6 ;  /* 0x0000001314037211 */ /* 0x000fe400030f0eff */
[----:B------:R-:W-:Y:S02]  /*12160*/  ISETP.LT.AND P3, PT, R10, R21, !P0 ;  /* 0x000000150a00720c */ /* 0x000fe40004761270 */
[-C--:B------:R-:W-:Y:S02]  /*12170*/  LEA R6, P2, R0, R17.reuse, 0x1 ;  /* 0x0000001100067211 */ /* 0x080fe400078408ff */
[----:B--2---:R-:W-:Y:S02]  /*12180*/  LEA R8, P6, R11, R17, 0x1 ;  /* 0x000000110b087211 */ /* 0x004fe400078c08ff */
[----:B------:R-:W-:Y:S02]  /*12190*/  LEA.HI.X.SX32 R5, R18, R19, 0x1, P1 ;  /* 0x0000001312057211 */ /* 0x000fe400008f0eff */
[----:B------:R-:W-:-:S02]  /*121a0*/  LEA R10, P1, R13, R17, 0x1 ;  /* 0x000000110d0a7211 */ /* 0x000fc400078208ff */
[-C--:B------:R-:W-:Y:S02]  /*121b0*/  LEA.HI.X.SX32 R7, R0, R19.reuse, 0x1, P2 ;  /* 0x0000001300077211 */ /* 0x080fe400010f0eff */
[----:B------:R-:W-:Y:S02]  /*121c0*/  LEA.HI.X.SX32 R9, R11, R19, 0x1, P6 ;  /* 0x000000130b097211 */ /* 0x000fe400030f0eff */
[----:B------:R-:W-:Y:S02]  /*121d0*/  ISETP.LT.AND P2, PT, R12, R21, !P0 ;  /* 0x000000150c00720c */ /* 0x000fe40004741270 */
[----:B------:R-:W-:Y:S02]  /*121e0*/  LEA.HI.X.SX32 R11, R13, R19, 0x1, P1 ;  /* 0x000000130d0b7211 */ /* 0x000fe400008f0eff */
[-C--:B------:R-:W-:Y:S02]  /*121f0*/  ISETP.LT.AND P1, PT, R16, R21.reuse, !P0 ;  /* 0x000000151000720c */ /* 0x080fe40004721270 */
[C---:B------:R-:W-:Y:S01]  /*12200*/  ISETP.LT.AND P0, PT, R14.reuse, R21, !P0 ;  /* 0x000000150e00720c */ /* 0x040fe20004701270 */
[----:B------:R0:W-:Y:S01]  /*12210*/  @P5 STG.E.U16 desc[UR60][R2.64], R34 ;  /* 0x0000002202005986 */ /* 0x0001e2000c10153c */
[----:B------:R-:W-:Y:S01]  /*12220*/  IMAD R15, R14, R15, RZ ;  /* 0x0000000f0e0f7224 */ /* 0x000fe200078e02ff */
[----:B------:R-:W-:-:S02]  /*12230*/  PRMT R33, R33, 0x7632, R33 ;  /* 0x0000763221217816 */ /* 0x000fc40000000021 */
[----:B------:R1:W-:Y:S02]  /*12240*/  @P4 STG.E.U16 desc[UR60][R4.64], R35 ;  /* 0x0000002304004986 */ /* 0x0003e4000c10153c */
[----:B------:R-:W-:Y:S02]  /*12250*/  LEA R12, P6, R15, R17, 0x1 ;  /* 0x000000110f0c7211 */ /* 0x000fe400078c08ff */
[----:B0-----:R-:W-:Y:S02]  /*12260*/  PRMT R3, R32, 0x7632, R3 ;  /* 0x0000763220037816 */ /* 0x001fe40000000003 */
[----:B-1----:R-:W-:-:S03]  /*12270*/  PRMT R5, R34, 0x7632, R5 ;  /* 0x0000763222057816 */ /* 0x002fc60000000005 */
[----:B------:R0:W-:Y:S04]  /*12280*/  @P3 STG.E.U16 desc[UR60][R6.64], R3 ;  /* 0x0000000306003986 */ /* 0x0001e8000c10153c */
[----:B------:R0:W-:Y:S01]  /*12290*/  @P2 STG.E.U16 desc[UR60][R8.64], R33 ;  /* 0x0000002108002986 */ /* 0x0001e2000c10153c */
[----:B------:R-:W-:-:S03]  /*122a0*/  LEA.HI.X.SX32 R13, R15, R19, 0x1, P6 ;  /* 0x000000130f0d7211 */ /* 0x000fc600030f0eff */
[----:B------:R0:W-:Y:S01]  /*122b0*/  @P1 STG.E.U16 desc[UR60][R10.64], R5 ;  /* 0x000000050a001986 */ /* 0x0001e2000c10153c */
[----:B------:R-:W-:Y:S05]  /*122c0*/  @!P0 EXIT ;  /* 0x000000000000894d */ /* 0x000fea0003800000 */
[----:B0-----:R-:W-:-:S05]  /*122d0*/  PRMT R6, R35, 0x7632, R6 ;  /* 0x0000763223067816 */ /* 0x001fca0000000006 */
[----:B------:R-:W-:Y:S01]  /*122e0*/  STG.E.U16 desc[UR60][R12.64], R6 ;  /* 0x000000060c007986 */ /* 0x000fe2000c10153c */
[----:B------:R-:W-:Y:S05]  /*122f0*/  EXIT ;  /* 0x000000000000794d */ /* 0x000fea0003800000 */
.L_x_2:
[----:B------:R-:W-:-:S00]  /*12300*/  BRA `(.L_x_2) ;  /* 0xfffffffc00fc7947 */ /* 0x000fc0000383ffff */
[----:B------:R-:W-:-:S00]  /*12310*/  NOP ;  /* 0x0000000000007918 */ /* 0x000fc00000000000 */
        /* <DEDUP_REMOVED lines=14> */
.L_x_3:


//--------------------- .nv.shared.matmul_kernel  --------------------------
	.section	.nv.shared.matmul_kernel,"aw",@nobits
	.sectionflags	@""
	.align	16
	.zero		1024


//--------------------- .nv.shared.reserved.0     --------------------------
	.section	.nv.shared.reserved.0,"aw",@nobits
	.weak		__nv_reservedSMEM_offset_0_alias
	.size		__nv_reservedSMEM_offset_0_alias, 0, 0
	.other		__nv_reservedSMEM_offset_0_alias,@"STO_CUDA_RESERVED_SHARED STV_DEFAULT"
__nv_reservedSMEM_offset_0_alias:
	.zero		0


//--------------------- .nv.constant0.matmul_kernel --------------------------
	.section	.nv.constant0.matmul_kernel,"a",@progbits
	.sectionflags	@""
	.align	4
.nv.constant0.matmul_kernel:
	.zero		608


//--------------------- SYMBOLS --------------------------

	.type		.nv.reservedSmem.offset0,@object
	.size		.nv.reservedSmem.offset0,0x4
